//
// Generated by NVIDIA NVVM Compiler
//
// Compiler Build ID: CL-36424714
// Cuda compilation tools, release 13.0, V13.0.88
// Based on NVVM 20.0.0
//

.version 9.0
.target sm_100
.address_size 64

	// .globl	_Z13init_blk_distPii
// _ZZ11proc_1_globILi3ELi26ELi78EEvPiiiiE6k_k_sm has been demoted
// _ZZ11proc_2_globILi3ELi26ELi78EEvPiiiiiE6k_k_sm has been demoted
// _ZZ11proc_2_globILi3ELi26ELi78EEvPiiiiiE2sm has been demoted
// _ZZ11proc_3_globILi3ELi26ELi78EEvPiiiiiiE6i_k_sm has been demoted
// _ZZ11proc_3_globILi3ELi26ELi78EEvPiiiiiiE6k_j_sm has been demoted

.visible .entry _Z13init_blk_distPii(
	.param .u64 .ptr .align 1 _Z13init_blk_distPii_param_0,
	.param .u32 _Z13init_blk_distPii_param_1
)
{
	.reg .pred 	%p<2>;
	.reg .b32 	%r<12>;
	.reg .b64 	%rd<5>;

	ld.param.u64 	%rd1, [_Z13init_blk_distPii_param_0];
	ld.param.u32 	%r1, [_Z13init_blk_distPii_param_1];
	cvta.to.global.u64 	%rd2, %rd1;
	mov.u32 	%r2, %ctaid.y;
	mov.u32 	%r3, %ntid.y;
	mov.u32 	%r4, %tid.y;
	mad.lo.s32 	%r5, %r2, %r3, %r4;
	mov.u32 	%r6, %ctaid.x;
	mov.u32 	%r7, %ntid.x;
	mov.u32 	%r8, %tid.x;
	mad.lo.s32 	%r9, %r6, %r7, %r8;
	setp.eq.s32 	%p1, %r5, %r9;
	selp.b32 	%r10, 0, 1073741823, %p1;
	mad.lo.s32 	%r11, %r1, %r5, %r9;
	mul.wide.s32 	%rd3, %r11, 4;
	add.s64 	%rd4, %rd2, %rd3;
	st.global.u32 	[%rd4], %r10;
	ret;

}
	// .globl	_Z14build_blk_distPiiS_i
.visible .entry _Z14build_blk_distPiiS_i(
	.param .u64 .ptr .align 1 _Z14build_blk_distPiiS_i_param_0,
	.param .u32 _Z14build_blk_distPiiS_i_param_1,
	.param .u64 .ptr .align 1 _Z14build_blk_distPiiS_i_param_2,
	.param .u32 _Z14build_blk_distPiiS_i_param_3
)
{
	.reg .pred 	%p<2>;
	.reg .b32 	%r<12>;
	.reg .b64 	%rd<9>;

	ld.param.u64 	%rd1, [_Z14build_blk_distPiiS_i_param_0];
	ld.param.u32 	%r3, [_Z14build_blk_distPiiS_i_param_1];
	ld.param.u64 	%rd2, [_Z14build_blk_distPiiS_i_param_2];
	ld.param.u32 	%r2, [_Z14build_blk_distPiiS_i_param_3];
	mov.u32 	%r4, %ctaid.x;
	mov.u32 	%r5, %ntid.x;
	mov.u32 	%r6, %tid.x;
	mad.lo.s32 	%r1, %r4, %r5, %r6;
	setp.ge.s32 	%p1, %r1, %r3;
	@%p1 bra 	$L__BB1_2;
	cvta.to.global.u64 	%rd3, %rd1;
	cvta.to.global.u64 	%rd4, %rd2;
	mul.lo.s32 	%r7, %r1, 3;
	mul.wide.s32 	%rd5, %r7, 4;
	add.s64 	%rd6, %rd3, %rd5;
	ld.global.u32 	%r8, [%rd6];
	ld.global.u32 	%r9, [%rd6+4];
	ld.global.u32 	%r10, [%rd6+8];
	mad.lo.s32 	%r11, %r8, %r2, %r9;
	mul.wide.s32 	%rd7, %r11, 4;
	add.s64 	%rd8, %rd4, %rd7;
	st.global.u32 	[%rd8], %r10;
$L__BB1_2:
	ret;

}
	// .globl	_Z9init_distILi3ELi26ELi78EEvPiii
.visible .entry _Z9init_distILi3ELi26ELi78EEvPiii(
	.param .u64 .ptr .align 1 _Z9init_distILi3ELi26ELi78EEvPiii_param_0,
	.param .u32 _Z9init_distILi3ELi26ELi78EEvPiii_param_1,
	.param .u32 _Z9init_distILi3ELi26ELi78EEvPiii_param_2
)
{
	.reg .pred 	%p<2>;
	.reg .b32 	%r<27>;
	.reg .b64 	%rd<5>;

	ld.param.u64 	%rd1, [_Z9init_distILi3ELi26ELi78EEvPiii_param_0];
	ld.param.u32 	%r1, [_Z9init_distILi3ELi26ELi78EEvPiii_param_1];
	ld.param.u32 	%r2, [_Z9init_distILi3ELi26ELi78EEvPiii_param_2];
	cvta.to.global.u64 	%rd2, %rd1;
	mov.u32 	%r3, %ctaid.y;
	mov.u32 	%r4, %ntid.y;
	mov.u32 	%r5, %tid.y;
	mad.lo.s32 	%r6, %r3, %r4, %r5;
	mov.u32 	%r7, %ctaid.x;
	mov.u32 	%r8, %ntid.x;
	mov.u32 	%r9, %tid.x;
	mad.lo.s32 	%r10, %r7, %r8, %r9;
	setp.eq.s32 	%p1, %r6, %r10;
	selp.b32 	%r11, 0, 1073741823, %p1;
	shr.u32 	%r12, %r6, 1;
	mul.hi.u32 	%r13, %r12, -770891565;
	shr.u32 	%r14, %r13, 5;
	mul.hi.s32 	%r15, %r10, -770891565;
	add.s32 	%r16, %r15, %r10;
	shr.u32 	%r17, %r16, 31;
	shr.s32 	%r18, %r16, 6;
	add.s32 	%r19, %r18, %r17;
	mad.lo.s32 	%r20, %r2, %r14, %r19;
	mul.lo.s32 	%r21, %r14, 78;
	sub.s32 	%r22, %r6, %r21;
	mul.lo.s32 	%r23, %r19, 78;
	sub.s32 	%r24, %r10, %r23;
	mad.lo.s32 	%r25, %r22, 78, %r24;
	mad.lo.s32 	%r26, %r20, %r1, %r25;
	mul.wide.s32 	%rd3, %r26, 4;
	add.s64 	%rd4, %rd2, %rd3;
	st.global.u32 	[%rd4], %r11;
	ret;

}
	// .globl	_Z10build_distILi3ELi26ELi78EEvPiiS0_ii
.visible .entry _Z10build_distILi3ELi26ELi78EEvPiiS0_ii(
	.param .u64 .ptr .align 1 _Z10build_distILi3ELi26ELi78EEvPiiS0_ii_param_0,
	.param .u32 _Z10build_distILi3ELi26ELi78EEvPiiS0_ii_param_1,
	.param .u64 .ptr .align 1 _Z10build_distILi3ELi26ELi78EEvPiiS0_ii_param_2,
	.param .u32 _Z10build_distILi3ELi26ELi78EEvPiiS0_ii_param_3,
	.param .u32 _Z10build_distILi3ELi26ELi78EEvPiiS0_ii_param_4
)
{
	.reg .pred 	%p<2>;
	.reg .b32 	%r<29>;
	.reg .b64 	%rd<9>;

	ld.param.u64 	%rd1, [_Z10build_distILi3ELi26ELi78EEvPiiS0_ii_param_0];
	ld.param.u32 	%r4, [_Z10build_distILi3ELi26ELi78EEvPiiS0_ii_param_1];
	ld.param.u64 	%rd2, [_Z10build_distILi3ELi26ELi78EEvPiiS0_ii_param_2];
	ld.param.u32 	%r2, [_Z10build_distILi3ELi26ELi78EEvPiiS0_ii_param_3];
	ld.param.u32 	%r3, [_Z10build_distILi3ELi26ELi78EEvPiiS0_ii_param_4];
	mov.u32 	%r5, %ctaid.x;
	mov.u32 	%r6, %ntid.x;
	mov.u32 	%r7, %tid.x;
	mad.lo.s32 	%r1, %r5, %r6, %r7;
	setp.ge.s32 	%p1, %r1, %r4;
	@%p1 bra 	$L__BB3_2;
	cvta.to.global.u64 	%rd3, %rd1;
	cvta.to.global.u64 	%rd4, %rd2;
	mul.lo.s32 	%r8, %r1, 3;
	mul.wide.s32 	%rd5, %r8, 4;
	add.s64 	%rd6, %rd3, %rd5;
	ld.global.u32 	%r9, [%rd6];
	ld.global.u32 	%r10, [%rd6+4];
	ld.global.u32 	%r11, [%rd6+8];
	mul.hi.s32 	%r12, %r9, -770891565;
	add.s32 	%r13, %r12, %r9;
	shr.u32 	%r14, %r13, 31;
	shr.s32 	%r15, %r13, 6;
	add.s32 	%r16, %r15, %r14;
	mul.hi.s32 	%r17, %r10, -770891565;
	add.s32 	%r18, %r17, %r10;
	shr.u32 	%r19, %r18, 31;
	shr.s32 	%r20, %r18, 6;
	add.s32 	%r21, %r20, %r19;
	mad.lo.s32 	%r22, %r16, %r3, %r21;
	mul.lo.s32 	%r23, %r16, 78;
	sub.s32 	%r24, %r9, %r23;
	mul.lo.s32 	%r25, %r21, 78;
	sub.s32 	%r26, %r10, %r25;
	mad.lo.s32 	%r27, %r24, 78, %r26;
	mad.lo.s32 	%r28, %r22, %r2, %r27;
	mul.wide.s32 	%rd7, %r28, 4;
	add.s64 	%rd8, %rd4, %rd7;
	st.global.u32 	[%rd8], %r11;
$L__BB3_2:
	ret;

}
	// .globl	_Z11proc_1_globILi3ELi26ELi78EEvPiiii
.visible .entry _Z11proc_1_globILi3ELi26ELi78EEvPiiii(
	.param .u64 .ptr .align 1 _Z11proc_1_globILi3ELi26ELi78EEvPiiii_param_0,
	.param .u32 _Z11proc_1_globILi3ELi26ELi78EEvPiiii_param_1,
	.param .u32 _Z11proc_1_globILi3ELi26ELi78EEvPiiii_param_2,
	.param .u32 _Z11proc_1_globILi3ELi26ELi78EEvPiiii_param_3
)
{
	.reg .b32 	%r<3386>;
	.reg .b64 	%rd<5>;
	// demoted variable
	.shared .align 4 .b8 _ZZ11proc_1_globILi3ELi26ELi78EEvPiiiiE6k_k_sm[24336];
	ld.param.u64 	%rd1, [_Z11proc_1_globILi3ELi26ELi78EEvPiiii_param_0];
	ld.param.u32 	%r1, [_Z11proc_1_globILi3ELi26ELi78EEvPiiii_param_1];
	ld.param.u32 	%r2, [_Z11proc_1_globILi3ELi26ELi78EEvPiiii_param_2];
	ld.param.u32 	%r3, [_Z11proc_1_globILi3ELi26ELi78EEvPiiii_param_3];
	cvta.to.global.u64 	%rd2, %rd1;
	mov.u32 	%r4, %tid.y;
	mov.u32 	%r5, %tid.x;
	mad.lo.s32 	%r6, %r3, %r1, %r1;
	mad.lo.s32 	%r7, %r6, %r2, %r5;
	mad.lo.s32 	%r8, %r4, 78, %r7;
	mov.u32 	%r9, _ZZ11proc_1_globILi3ELi26ELi78EEvPiiiiE6k_k_sm;
	mad.lo.s32 	%r10, %r4, 312, %r9;
	mul.wide.s32 	%rd3, %r8, 4;
	add.s64 	%rd4, %rd2, %rd3;
	ld.global.u32 	%r11, [%rd4];
	shl.b32 	%r12, %r5, 2;
	add.s32 	%r13, %r10, %r12;
	st.shared.u32 	[%r13], %r11;
	ld.global.u32 	%r14, [%rd4+104];
	st.shared.u32 	[%r13+104], %r14;
	ld.global.u32 	%r15, [%rd4+208];
	st.shared.u32 	[%r13+208], %r15;
	ld.global.u32 	%r16, [%rd4+8112];
	st.shared.u32 	[%r13+8112], %r16;
	ld.global.u32 	%r17, [%rd4+8216];
	st.shared.u32 	[%r13+8216], %r17;
	ld.global.u32 	%r18, [%rd4+8320];
	st.shared.u32 	[%r13+8320], %r18;
	ld.global.u32 	%r19, [%rd4+16224];
	st.shared.u32 	[%r13+16224], %r19;
	ld.global.u32 	%r20, [%rd4+16328];
	st.shared.u32 	[%r13+16328], %r20;
	ld.global.u32 	%r21, [%rd4+16432];
	st.shared.u32 	[%r13+16432], %r21;
	bar.sync 	0;
	ld.shared.u32 	%r22, [%r13];
	ld.shared.u32 	%r23, [%r10];
	add.s32 	%r24, %r9, %r12;
	ld.shared.u32 	%r25, [%r24];
	add.s32 	%r26, %r25, %r23;
	min.s32 	%r27, %r22, %r26;
	st.shared.u32 	[%r13], %r27;
	ld.shared.u32 	%r28, [%r13+104];
	ld.shared.u32 	%r29, [%r10];
	ld.shared.u32 	%r30, [%r24+104];
	add.s32 	%r31, %r30, %r29;
	min.s32 	%r32, %r28, %r31;
	st.shared.u32 	[%r13+104], %r32;
	ld.shared.u32 	%r33, [%r13+208];
	ld.shared.u32 	%r34, [%r24+208];
	add.s32 	%r35, %r34, %r29;
	min.s32 	%r36, %r33, %r35;
	st.shared.u32 	[%r13+208], %r36;
	ld.shared.u32 	%r37, [%r13+8112];
	ld.shared.u32 	%r38, [%r10+8112];
	ld.shared.u32 	%r39, [%r24];
	add.s32 	%r40, %r39, %r38;
	min.s32 	%r41, %r37, %r40;
	st.shared.u32 	[%r13+8112], %r41;
	ld.shared.u32 	%r42, [%r13+8216];
	ld.shared.u32 	%r43, [%r10+8112];
	ld.shared.u32 	%r44, [%r24+104];
	add.s32 	%r45, %r44, %r43;
	min.s32 	%r46, %r42, %r45;
	st.shared.u32 	[%r13+8216], %r46;
	ld.shared.u32 	%r47, [%r13+8320];
	ld.shared.u32 	%r48, [%r24+208];
	add.s32 	%r49, %r48, %r43;
	min.s32 	%r50, %r47, %r49;
	st.shared.u32 	[%r13+8320], %r50;
	ld.shared.u32 	%r51, [%r13+16224];
	ld.shared.u32 	%r52, [%r10+16224];
	add.s32 	%r53, %r39, %r52;
	min.s32 	%r54, %r51, %r53;
	st.shared.u32 	[%r13+16224], %r54;
	ld.shared.u32 	%r55, [%r13+16328];
	ld.shared.u32 	%r56, [%r10+16224];
	add.s32 	%r57, %r44, %r56;
	min.s32 	%r58, %r55, %r57;
	st.shared.u32 	[%r13+16328], %r58;
	ld.shared.u32 	%r59, [%r13+16432];
	add.s32 	%r60, %r48, %r56;
	min.s32 	%r61, %r59, %r60;
	st.shared.u32 	[%r13+16432], %r61;
	bar.sync 	0;
	ld.shared.u32 	%r62, [%r13];
	ld.shared.u32 	%r63, [%r10+4];
	ld.shared.u32 	%r64, [%r24+312];
	add.s32 	%r65, %r64, %r63;
	min.s32 	%r66, %r62, %r65;
	st.shared.u32 	[%r13], %r66;
	ld.shared.u32 	%r67, [%r13+104];
	ld.shared.u32 	%r68, [%r10+4];
	ld.shared.u32 	%r69, [%r24+416];
	add.s32 	%r70, %r69, %r68;
	min.s32 	%r71, %r67, %r70;
	st.shared.u32 	[%r13+104], %r71;
	ld.shared.u32 	%r72, [%r13+208];
	ld.shared.u32 	%r73, [%r24+520];
	add.s32 	%r74, %r73, %r68;
	min.s32 	%r75, %r72, %r74;
	st.shared.u32 	[%r13+208], %r75;
	ld.shared.u32 	%r76, [%r13+8112];
	ld.shared.u32 	%r77, [%r10+8116];
	ld.shared.u32 	%r78, [%r24+312];
	add.s32 	%r79, %r78, %r77;
	min.s32 	%r80, %r76, %r79;
	st.shared.u32 	[%r13+8112], %r80;
	ld.shared.u32 	%r81, [%r13+8216];
	ld.shared.u32 	%r82, [%r10+8116];
	ld.shared.u32 	%r83, [%r24+416];
	add.s32 	%r84, %r83, %r82;
	min.s32 	%r85, %r81, %r84;
	st.shared.u32 	[%r13+8216], %r85;
	ld.shared.u32 	%r86, [%r13+8320];
	ld.shared.u32 	%r87, [%r24+520];
	add.s32 	%r88, %r87, %r82;
	min.s32 	%r89, %r86, %r88;
	st.shared.u32 	[%r13+8320], %r89;
	ld.shared.u32 	%r90, [%r13+16224];
	ld.shared.u32 	%r91, [%r10+16228];
	add.s32 	%r92, %r78, %r91;
	min.s32 	%r93, %r90, %r92;
	st.shared.u32 	[%r13+16224], %r93;
	ld.shared.u32 	%r94, [%r13+16328];
	ld.shared.u32 	%r95, [%r10+16228];
	add.s32 	%r96, %r83, %r95;
	min.s32 	%r97, %r94, %r96;
	st.shared.u32 	[%r13+16328], %r97;
	ld.shared.u32 	%r98, [%r13+16432];
	add.s32 	%r99, %r87, %r95;
	min.s32 	%r100, %r98, %r99;
	st.shared.u32 	[%r13+16432], %r100;
	bar.sync 	0;
	ld.shared.u32 	%r101, [%r13];
	ld.shared.u32 	%r102, [%r10+8];
	ld.shared.u32 	%r103, [%r24+624];
	add.s32 	%r104, %r103, %r102;
	min.s32 	%r105, %r101, %r104;
	st.shared.u32 	[%r13], %r105;
	ld.shared.u32 	%r106, [%r13+104];
	ld.shared.u32 	%r107, [%r10+8];
	ld.shared.u32 	%r108, [%r24+728];
	add.s32 	%r109, %r108, %r107;
	min.s32 	%r110, %r106, %r109;
	st.shared.u32 	[%r13+104], %r110;
	ld.shared.u32 	%r111, [%r13+208];
	ld.shared.u32 	%r112, [%r24+832];
	add.s32 	%r113, %r112, %r107;
	min.s32 	%r114, %r111, %r113;
	st.shared.u32 	[%r13+208], %r114;
	ld.shared.u32 	%r115, [%r13+8112];
	ld.shared.u32 	%r116, [%r10+8120];
	ld.shared.u32 	%r117, [%r24+624];
	add.s32 	%r118, %r117, %r116;
	min.s32 	%r119, %r115, %r118;
	st.shared.u32 	[%r13+8112], %r119;
	ld.shared.u32 	%r120, [%r13+8216];
	ld.shared.u32 	%r121, [%r10+8120];
	ld.shared.u32 	%r122, [%r24+728];
	add.s32 	%r123, %r122, %r121;
	min.s32 	%r124, %r120, %r123;
	st.shared.u32 	[%r13+8216], %r124;
	ld.shared.u32 	%r125, [%r13+8320];
	ld.shared.u32 	%r126, [%r24+832];
	add.s32 	%r127, %r126, %r121;
	min.s32 	%r128, %r125, %r127;
	st.shared.u32 	[%r13+8320], %r128;
	ld.shared.u32 	%r129, [%r13+16224];
	ld.shared.u32 	%r130, [%r10+16232];
	add.s32 	%r131, %r117, %r130;
	min.s32 	%r132, %r129, %r131;
	st.shared.u32 	[%r13+16224], %r132;
	ld.shared.u32 	%r133, [%r13+16328];
	ld.shared.u32 	%r134, [%r10+16232];
	add.s32 	%r135, %r122, %r134;
	min.s32 	%r136, %r133, %r135;
	st.shared.u32 	[%r13+16328], %r136;
	ld.shared.u32 	%r137, [%r13+16432];
	add.s32 	%r138, %r126, %r134;
	min.s32 	%r139, %r137, %r138;
	st.shared.u32 	[%r13+16432], %r139;
	bar.sync 	0;
	ld.shared.u32 	%r140, [%r13];
	ld.shared.u32 	%r141, [%r10+12];
	ld.shared.u32 	%r142, [%r24+936];
	add.s32 	%r143, %r142, %r141;
	min.s32 	%r144, %r140, %r143;
	st.shared.u32 	[%r13], %r144;
	ld.shared.u32 	%r145, [%r13+104];
	ld.shared.u32 	%r146, [%r10+12];
	ld.shared.u32 	%r147, [%r24+1040];
	add.s32 	%r148, %r147, %r146;
	min.s32 	%r149, %r145, %r148;
	st.shared.u32 	[%r13+104], %r149;
	ld.shared.u32 	%r150, [%r13+208];
	ld.shared.u32 	%r151, [%r24+1144];
	add.s32 	%r152, %r151, %r146;
	min.s32 	%r153, %r150, %r152;
	st.shared.u32 	[%r13+208], %r153;
	ld.shared.u32 	%r154, [%r13+8112];
	ld.shared.u32 	%r155, [%r10+8124];
	ld.shared.u32 	%r156, [%r24+936];
	add.s32 	%r157, %r156, %r155;
	min.s32 	%r158, %r154, %r157;
	st.shared.u32 	[%r13+8112], %r158;
	ld.shared.u32 	%r159, [%r13+8216];
	ld.shared.u32 	%r160, [%r10+8124];
	ld.shared.u32 	%r161, [%r24+1040];
	add.s32 	%r162, %r161, %r160;
	min.s32 	%r163, %r159, %r162;
	st.shared.u32 	[%r13+8216], %r163;
	ld.shared.u32 	%r164, [%r13+8320];
	ld.shared.u32 	%r165, [%r24+1144];
	add.s32 	%r166, %r165, %r160;
	min.s32 	%r167, %r164, %r166;
	st.shared.u32 	[%r13+8320], %r167;
	ld.shared.u32 	%r168, [%r13+16224];
	ld.shared.u32 	%r169, [%r10+16236];
	add.s32 	%r170, %r156, %r169;
	min.s32 	%r171, %r168, %r170;
	st.shared.u32 	[%r13+16224], %r171;
	ld.shared.u32 	%r172, [%r13+16328];
	ld.shared.u32 	%r173, [%r10+16236];
	add.s32 	%r174, %r161, %r173;
	min.s32 	%r175, %r172, %r174;
	st.shared.u32 	[%r13+16328], %r175;
	ld.shared.u32 	%r176, [%r13+16432];
	add.s32 	%r177, %r165, %r173;
	min.s32 	%r178, %r176, %r177;
	st.shared.u32 	[%r13+16432], %r178;
	bar.sync 	0;
	ld.shared.u32 	%r179, [%r13];
	ld.shared.u32 	%r180, [%r10+16];
	ld.shared.u32 	%r181, [%r24+1248];
	add.s32 	%r182, %r181, %r180;
	min.s32 	%r183, %r179, %r182;
	st.shared.u32 	[%r13], %r183;
	ld.shared.u32 	%r184, [%r13+104];
	ld.shared.u32 	%r185, [%r10+16];
	ld.shared.u32 	%r186, [%r24+1352];
	add.s32 	%r187, %r186, %r185;
	min.s32 	%r188, %r184, %r187;
	st.shared.u32 	[%r13+104], %r188;
	ld.shared.u32 	%r189, [%r13+208];
	ld.shared.u32 	%r190, [%r24+1456];
	add.s32 	%r191, %r190, %r185;
	min.s32 	%r192, %r189, %r191;
	st.shared.u32 	[%r13+208], %r192;
	ld.shared.u32 	%r193, [%r13+8112];
	ld.shared.u32 	%r194, [%r10+8128];
	ld.shared.u32 	%r195, [%r24+1248];
	add.s32 	%r196, %r195, %r194;
	min.s32 	%r197, %r193, %r196;
	st.shared.u32 	[%r13+8112], %r197;
	ld.shared.u32 	%r198, [%r13+8216];
	ld.shared.u32 	%r199, [%r10+8128];
	ld.shared.u32 	%r200, [%r24+1352];
	add.s32 	%r201, %r200, %r199;
	min.s32 	%r202, %r198, %r201;
	st.shared.u32 	[%r13+8216], %r202;
	ld.shared.u32 	%r203, [%r13+8320];
	ld.shared.u32 	%r204, [%r24+1456];
	add.s32 	%r205, %r204, %r199;
	min.s32 	%r206, %r203, %r205;
	st.shared.u32 	[%r13+8320], %r206;
	ld.shared.u32 	%r207, [%r13+16224];
	ld.shared.u32 	%r208, [%r10+16240];
	add.s32 	%r209, %r195, %r208;
	min.s32 	%r210, %r207, %r209;
	st.shared.u32 	[%r13+16224], %r210;
	ld.shared.u32 	%r211, [%r13+16328];
	ld.shared.u32 	%r212, [%r10+16240];
	add.s32 	%r213, %r200, %r212;
	min.s32 	%r214, %r211, %r213;
	st.shared.u32 	[%r13+16328], %r214;
	ld.shared.u32 	%r215, [%r13+16432];
	add.s32 	%r216, %r204, %r212;
	min.s32 	%r217, %r215, %r216;
	st.shared.u32 	[%r13+16432], %r217;
	bar.sync 	0;
	ld.shared.u32 	%r218, [%r13];
	ld.shared.u32 	%r219, [%r10+20];
	ld.shared.u32 	%r220, [%r24+1560];
	add.s32 	%r221, %r220, %r219;
	min.s32 	%r222, %r218, %r221;
	st.shared.u32 	[%r13], %r222;
	ld.shared.u32 	%r223, [%r13+104];
	ld.shared.u32 	%r224, [%r10+20];
	ld.shared.u32 	%r225, [%r24+1664];
	add.s32 	%r226, %r225, %r224;
	min.s32 	%r227, %r223, %r226;
	st.shared.u32 	[%r13+104], %r227;
	ld.shared.u32 	%r228, [%r13+208];
	ld.shared.u32 	%r229, [%r24+1768];
	add.s32 	%r230, %r229, %r224;
	min.s32 	%r231, %r228, %r230;
	st.shared.u32 	[%r13+208], %r231;
	ld.shared.u32 	%r232, [%r13+8112];
	ld.shared.u32 	%r233, [%r10+8132];
	ld.shared.u32 	%r234, [%r24+1560];
	add.s32 	%r235, %r234, %r233;
	min.s32 	%r236, %r232, %r235;
	st.shared.u32 	[%r13+8112], %r236;
	ld.shared.u32 	%r237, [%r13+8216];
	ld.shared.u32 	%r238, [%r10+8132];
	ld.shared.u32 	%r239, [%r24+1664];
	add.s32 	%r240, %r239, %r238;
	min.s32 	%r241, %r237, %r240;
	st.shared.u32 	[%r13+8216], %r241;
	ld.shared.u32 	%r242, [%r13+8320];
	ld.shared.u32 	%r243, [%r24+1768];
	add.s32 	%r244, %r243, %r238;
	min.s32 	%r245, %r242, %r244;
	st.shared.u32 	[%r13+8320], %r245;
	ld.shared.u32 	%r246, [%r13+16224];
	ld.shared.u32 	%r247, [%r10+16244];
	add.s32 	%r248, %r234, %r247;
	min.s32 	%r249, %r246, %r248;
	st.shared.u32 	[%r13+16224], %r249;
	ld.shared.u32 	%r250, [%r13+16328];
	ld.shared.u32 	%r251, [%r10+16244];
	add.s32 	%r252, %r239, %r251;
	min.s32 	%r253, %r250, %r252;
	st.shared.u32 	[%r13+16328], %r253;
	ld.shared.u32 	%r254, [%r13+16432];
	add.s32 	%r255, %r243, %r251;
	min.s32 	%r256, %r254, %r255;
	st.shared.u32 	[%r13+16432], %r256;
	bar.sync 	0;
	ld.shared.u32 	%r257, [%r13];
	ld.shared.u32 	%r258, [%r10+24];
	ld.shared.u32 	%r259, [%r24+1872];
	add.s32 	%r260, %r259, %r258;
	min.s32 	%r261, %r257, %r260;
	st.shared.u32 	[%r13], %r261;
	ld.shared.u32 	%r262, [%r13+104];
	ld.shared.u32 	%r263, [%r10+24];
	ld.shared.u32 	%r264, [%r24+1976];
	add.s32 	%r265, %r264, %r263;
	min.s32 	%r266, %r262, %r265;
	st.shared.u32 	[%r13+104], %r266;
	ld.shared.u32 	%r267, [%r13+208];
	ld.shared.u32 	%r268, [%r24+2080];
	add.s32 	%r269, %r268, %r263;
	min.s32 	%r270, %r267, %r269;
	st.shared.u32 	[%r13+208], %r270;
	ld.shared.u32 	%r271, [%r13+8112];
	ld.shared.u32 	%r272, [%r10+8136];
	ld.shared.u32 	%r273, [%r24+1872];
	add.s32 	%r274, %r273, %r272;
	min.s32 	%r275, %r271, %r274;
	st.shared.u32 	[%r13+8112], %r275;
	ld.shared.u32 	%r276, [%r13+8216];
	ld.shared.u32 	%r277, [%r10+8136];
	ld.shared.u32 	%r278, [%r24+1976];
	add.s32 	%r279, %r278, %r277;
	min.s32 	%r280, %r276, %r279;
	st.shared.u32 	[%r13+8216], %r280;
	ld.shared.u32 	%r281, [%r13+8320];
	ld.shared.u32 	%r282, [%r24+2080];
	add.s32 	%r283, %r282, %r277;
	min.s32 	%r284, %r281, %r283;
	st.shared.u32 	[%r13+8320], %r284;
	ld.shared.u32 	%r285, [%r13+16224];
	ld.shared.u32 	%r286, [%r10+16248];
	add.s32 	%r287, %r273, %r286;
	min.s32 	%r288, %r285, %r287;
	st.shared.u32 	[%r13+16224], %r288;
	ld.shared.u32 	%r289, [%r13+16328];
	ld.shared.u32 	%r290, [%r10+16248];
	add.s32 	%r291, %r278, %r290;
	min.s32 	%r292, %r289, %r291;
	st.shared.u32 	[%r13+16328], %r292;
	ld.shared.u32 	%r293, [%r13+16432];
	add.s32 	%r294, %r282, %r290;
	min.s32 	%r295, %r293, %r294;
	st.shared.u32 	[%r13+16432], %r295;
	bar.sync 	0;
	ld.shared.u32 	%r296, [%r13];
	ld.shared.u32 	%r297, [%r10+28];
	ld.shared.u32 	%r298, [%r24+2184];
	add.s32 	%r299, %r298, %r297;
	min.s32 	%r300, %r296, %r299;
	st.shared.u32 	[%r13], %r300;
	ld.shared.u32 	%r301, [%r13+104];
	ld.shared.u32 	%r302, [%r10+28];
	ld.shared.u32 	%r303, [%r24+2288];
	add.s32 	%r304, %r303, %r302;
	min.s32 	%r305, %r301, %r304;
	st.shared.u32 	[%r13+104], %r305;
	ld.shared.u32 	%r306, [%r13+208];
	ld.shared.u32 	%r307, [%r24+2392];
	add.s32 	%r308, %r307, %r302;
	min.s32 	%r309, %r306, %r308;
	st.shared.u32 	[%r13+208], %r309;
	ld.shared.u32 	%r310, [%r13+8112];
	ld.shared.u32 	%r311, [%r10+8140];
	ld.shared.u32 	%r312, [%r24+2184];
	add.s32 	%r313, %r312, %r311;
	min.s32 	%r314, %r310, %r313;
	st.shared.u32 	[%r13+8112], %r314;
	ld.shared.u32 	%r315, [%r13+8216];
	ld.shared.u32 	%r316, [%r10+8140];
	ld.shared.u32 	%r317, [%r24+2288];
	add.s32 	%r318, %r317, %r316;
	min.s32 	%r319, %r315, %r318;
	st.shared.u32 	[%r13+8216], %r319;
	ld.shared.u32 	%r320, [%r13+8320];
	ld.shared.u32 	%r321, [%r24+2392];
	add.s32 	%r322, %r321, %r316;
	min.s32 	%r323, %r320, %r322;
	st.shared.u32 	[%r13+8320], %r323;
	ld.shared.u32 	%r324, [%r13+16224];
	ld.shared.u32 	%r325, [%r10+16252];
	add.s32 	%r326, %r312, %r325;
	min.s32 	%r327, %r324, %r326;
	st.shared.u32 	[%r13+16224], %r327;
	ld.shared.u32 	%r328, [%r13+16328];
	ld.shared.u32 	%r329, [%r10+16252];
	add.s32 	%r330, %r317, %r329;
	min.s32 	%r331, %r328, %r330;
	st.shared.u32 	[%r13+16328], %r331;
	ld.shared.u32 	%r332, [%r13+16432];
	add.s32 	%r333, %r321, %r329;
	min.s32 	%r334, %r332, %r333;
	st.shared.u32 	[%r13+16432], %r334;
	bar.sync 	0;
	ld.shared.u32 	%r335, [%r13];
	ld.shared.u32 	%r336, [%r10+32];
	ld.shared.u32 	%r337, [%r24+2496];
	add.s32 	%r338, %r337, %r336;
	min.s32 	%r339, %r335, %r338;
	st.shared.u32 	[%r13], %r339;
	ld.shared.u32 	%r340, [%r13+104];
	ld.shared.u32 	%r341, [%r10+32];
	ld.shared.u32 	%r342, [%r24+2600];
	add.s32 	%r343, %r342, %r341;
	min.s32 	%r344, %r340, %r343;
	st.shared.u32 	[%r13+104], %r344;
	ld.shared.u32 	%r345, [%r13+208];
	ld.shared.u32 	%r346, [%r24+2704];
	add.s32 	%r347, %r346, %r341;
	min.s32 	%r348, %r345, %r347;
	st.shared.u32 	[%r13+208], %r348;
	ld.shared.u32 	%r349, [%r13+8112];
	ld.shared.u32 	%r350, [%r10+8144];
	ld.shared.u32 	%r351, [%r24+2496];
	add.s32 	%r352, %r351, %r350;
	min.s32 	%r353, %r349, %r352;
	st.shared.u32 	[%r13+8112], %r353;
	ld.shared.u32 	%r354, [%r13+8216];
	ld.shared.u32 	%r355, [%r10+8144];
	ld.shared.u32 	%r356, [%r24+2600];
	add.s32 	%r357, %r356, %r355;
	min.s32 	%r358, %r354, %r357;
	st.shared.u32 	[%r13+8216], %r358;
	ld.shared.u32 	%r359, [%r13+8320];
	ld.shared.u32 	%r360, [%r24+2704];
	add.s32 	%r361, %r360, %r355;
	min.s32 	%r362, %r359, %r361;
	st.shared.u32 	[%r13+8320], %r362;
	ld.shared.u32 	%r363, [%r13+16224];
	ld.shared.u32 	%r364, [%r10+16256];
	add.s32 	%r365, %r351, %r364;
	min.s32 	%r366, %r363, %r365;
	st.shared.u32 	[%r13+16224], %r366;
	ld.shared.u32 	%r367, [%r13+16328];
	ld.shared.u32 	%r368, [%r10+16256];
	add.s32 	%r369, %r356, %r368;
	min.s32 	%r370, %r367, %r369;
	st.shared.u32 	[%r13+16328], %r370;
	ld.shared.u32 	%r371, [%r13+16432];
	add.s32 	%r372, %r360, %r368;
	min.s32 	%r373, %r371, %r372;
	st.shared.u32 	[%r13+16432], %r373;
	bar.sync 	0;
	ld.shared.u32 	%r374, [%r13];
	ld.shared.u32 	%r375, [%r10+36];
	ld.shared.u32 	%r376, [%r24+2808];
	add.s32 	%r377, %r376, %r375;
	min.s32 	%r378, %r374, %r377;
	st.shared.u32 	[%r13], %r378;
	ld.shared.u32 	%r379, [%r13+104];
	ld.shared.u32 	%r380, [%r10+36];
	ld.shared.u32 	%r381, [%r24+2912];
	add.s32 	%r382, %r381, %r380;
	min.s32 	%r383, %r379, %r382;
	st.shared.u32 	[%r13+104], %r383;
	ld.shared.u32 	%r384, [%r13+208];
	ld.shared.u32 	%r385, [%r24+3016];
	add.s32 	%r386, %r385, %r380;
	min.s32 	%r387, %r384, %r386;
	st.shared.u32 	[%r13+208], %r387;
	ld.shared.u32 	%r388, [%r13+8112];
	ld.shared.u32 	%r389, [%r10+8148];
	ld.shared.u32 	%r390, [%r24+2808];
	add.s32 	%r391, %r390, %r389;
	min.s32 	%r392, %r388, %r391;
	st.shared.u32 	[%r13+8112], %r392;
	ld.shared.u32 	%r393, [%r13+8216];
	ld.shared.u32 	%r394, [%r10+8148];
	ld.shared.u32 	%r395, [%r24+2912];
	add.s32 	%r396, %r395, %r394;
	min.s32 	%r397, %r393, %r396;
	st.shared.u32 	[%r13+8216], %r397;
	ld.shared.u32 	%r398, [%r13+8320];
	ld.shared.u32 	%r399, [%r24+3016];
	add.s32 	%r400, %r399, %r394;
	min.s32 	%r401, %r398, %r400;
	st.shared.u32 	[%r13+8320], %r401;
	ld.shared.u32 	%r402, [%r13+16224];
	ld.shared.u32 	%r403, [%r10+16260];
	add.s32 	%r404, %r390, %r403;
	min.s32 	%r405, %r402, %r404;
	st.shared.u32 	[%r13+16224], %r405;
	ld.shared.u32 	%r406, [%r13+16328];
	ld.shared.u32 	%r407, [%r10+16260];
	add.s32 	%r408, %r395, %r407;
	min.s32 	%r409, %r406, %r408;
	st.shared.u32 	[%r13+16328], %r409;
	ld.shared.u32 	%r410, [%r13+16432];
	add.s32 	%r411, %r399, %r407;
	min.s32 	%r412, %r410, %r411;
	st.shared.u32 	[%r13+16432], %r412;
	bar.sync 	0;
	ld.shared.u32 	%r413, [%r13];
	ld.shared.u32 	%r414, [%r10+40];
	ld.shared.u32 	%r415, [%r24+3120];
	add.s32 	%r416, %r415, %r414;
	min.s32 	%r417, %r413, %r416;
	st.shared.u32 	[%r13], %r417;
	ld.shared.u32 	%r418, [%r13+104];
	ld.shared.u32 	%r419, [%r10+40];
	ld.shared.u32 	%r420, [%r24+3224];
	add.s32 	%r421, %r420, %r419;
	min.s32 	%r422, %r418, %r421;
	st.shared.u32 	[%r13+104], %r422;
	ld.shared.u32 	%r423, [%r13+208];
	ld.shared.u32 	%r424, [%r24+3328];
	add.s32 	%r425, %r424, %r419;
	min.s32 	%r426, %r423, %r425;
	st.shared.u32 	[%r13+208], %r426;
	ld.shared.u32 	%r427, [%r13+8112];
	ld.shared.u32 	%r428, [%r10+8152];
	ld.shared.u32 	%r429, [%r24+3120];
	add.s32 	%r430, %r429, %r428;
	min.s32 	%r431, %r427, %r430;
	st.shared.u32 	[%r13+8112], %r431;
	ld.shared.u32 	%r432, [%r13+8216];
	ld.shared.u32 	%r433, [%r10+8152];
	ld.shared.u32 	%r434, [%r24+3224];
	add.s32 	%r435, %r434, %r433;
	min.s32 	%r436, %r432, %r435;
	st.shared.u32 	[%r13+8216], %r436;
	ld.shared.u32 	%r437, [%r13+8320];
	ld.shared.u32 	%r438, [%r24+3328];
	add.s32 	%r439, %r438, %r433;
	min.s32 	%r440, %r437, %r439;
	st.shared.u32 	[%r13+8320], %r440;
	ld.shared.u32 	%r441, [%r13+16224];
	ld.shared.u32 	%r442, [%r10+16264];
	add.s32 	%r443, %r429, %r442;
	min.s32 	%r444, %r441, %r443;
	st.shared.u32 	[%r13+16224], %r444;
	ld.shared.u32 	%r445, [%r13+16328];
	ld.shared.u32 	%r446, [%r10+16264];
	add.s32 	%r447, %r434, %r446;
	min.s32 	%r448, %r445, %r447;
	st.shared.u32 	[%r13+16328], %r448;
	ld.shared.u32 	%r449, [%r13+16432];
	add.s32 	%r450, %r438, %r446;
	min.s32 	%r451, %r449, %r450;
	st.shared.u32 	[%r13+16432], %r451;
	bar.sync 	0;
	ld.shared.u32 	%r452, [%r13];
	ld.shared.u32 	%r453, [%r10+44];
	ld.shared.u32 	%r454, [%r24+3432];
	add.s32 	%r455, %r454, %r453;
	min.s32 	%r456, %r452, %r455;
	st.shared.u32 	[%r13], %r456;
	ld.shared.u32 	%r457, [%r13+104];
	ld.shared.u32 	%r458, [%r10+44];
	ld.shared.u32 	%r459, [%r24+3536];
	add.s32 	%r460, %r459, %r458;
	min.s32 	%r461, %r457, %r460;
	st.shared.u32 	[%r13+104], %r461;
	ld.shared.u32 	%r462, [%r13+208];
	ld.shared.u32 	%r463, [%r24+3640];
	add.s32 	%r464, %r463, %r458;
	min.s32 	%r465, %r462, %r464;
	st.shared.u32 	[%r13+208], %r465;
	ld.shared.u32 	%r466, [%r13+8112];
	ld.shared.u32 	%r467, [%r10+8156];
	ld.shared.u32 	%r468, [%r24+3432];
	add.s32 	%r469, %r468, %r467;
	min.s32 	%r470, %r466, %r469;
	st.shared.u32 	[%r13+8112], %r470;
	ld.shared.u32 	%r471, [%r13+8216];
	ld.shared.u32 	%r472, [%r10+8156];
	ld.shared.u32 	%r473, [%r24+3536];
	add.s32 	%r474, %r473, %r472;
	min.s32 	%r475, %r471, %r474;
	st.shared.u32 	[%r13+8216], %r475;
	ld.shared.u32 	%r476, [%r13+8320];
	ld.shared.u32 	%r477, [%r24+3640];
	add.s32 	%r478, %r477, %r472;
	min.s32 	%r479, %r476, %r478;
	st.shared.u32 	[%r13+8320], %r479;
	ld.shared.u32 	%r480, [%r13+16224];
	ld.shared.u32 	%r481, [%r10+16268];
	add.s32 	%r482, %r468, %r481;
	min.s32 	%r483, %r480, %r482;
	st.shared.u32 	[%r13+16224], %r483;
	ld.shared.u32 	%r484, [%r13+16328];
	ld.shared.u32 	%r485, [%r10+16268];
	add.s32 	%r486, %r473, %r485;
	min.s32 	%r487, %r484, %r486;
	st.shared.u32 	[%r13+16328], %r487;
	ld.shared.u32 	%r488, [%r13+16432];
	add.s32 	%r489, %r477, %r485;
	min.s32 	%r490, %r488, %r489;
	st.shared.u32 	[%r13+16432], %r490;
	bar.sync 	0;
	ld.shared.u32 	%r491, [%r13];
	ld.shared.u32 	%r492, [%r10+48];
	ld.shared.u32 	%r493, [%r24+3744];
	add.s32 	%r494, %r493, %r492;
	min.s32 	%r495, %r491, %r494;
	st.shared.u32 	[%r13], %r495;
	ld.shared.u32 	%r496, [%r13+104];
	ld.shared.u32 	%r497, [%r10+48];
	ld.shared.u32 	%r498, [%r24+3848];
	add.s32 	%r499, %r498, %r497;
	min.s32 	%r500, %r496, %r499;
	st.shared.u32 	[%r13+104], %r500;
	ld.shared.u32 	%r501, [%r13+208];
	ld.shared.u32 	%r502, [%r24+3952];
	add.s32 	%r503, %r502, %r497;
	min.s32 	%r504, %r501, %r503;
	st.shared.u32 	[%r13+208], %r504;
	ld.shared.u32 	%r505, [%r13+8112];
	ld.shared.u32 	%r506, [%r10+8160];
	ld.shared.u32 	%r507, [%r24+3744];
	add.s32 	%r508, %r507, %r506;
	min.s32 	%r509, %r505, %r508;
	st.shared.u32 	[%r13+8112], %r509;
	ld.shared.u32 	%r510, [%r13+8216];
	ld.shared.u32 	%r511, [%r10+8160];
	ld.shared.u32 	%r512, [%r24+3848];
	add.s32 	%r513, %r512, %r511;
	min.s32 	%r514, %r510, %r513;
	st.shared.u32 	[%r13+8216], %r514;
	ld.shared.u32 	%r515, [%r13+8320];
	ld.shared.u32 	%r516, [%r24+3952];
	add.s32 	%r517, %r516, %r511;
	min.s32 	%r518, %r515, %r517;
	st.shared.u32 	[%r13+8320], %r518;
	ld.shared.u32 	%r519, [%r13+16224];
	ld.shared.u32 	%r520, [%r10+16272];
	add.s32 	%r521, %r507, %r520;
	min.s32 	%r522, %r519, %r521;
	st.shared.u32 	[%r13+16224], %r522;
	ld.shared.u32 	%r523, [%r13+16328];
	ld.shared.u32 	%r524, [%r10+16272];
	add.s32 	%r525, %r512, %r524;
	min.s32 	%r526, %r523, %r525;
	st.shared.u32 	[%r13+16328], %r526;
	ld.shared.u32 	%r527, [%r13+16432];
	add.s32 	%r528, %r516, %r524;
	min.s32 	%r529, %r527, %r528;
	st.shared.u32 	[%r13+16432], %r529;
	bar.sync 	0;
	ld.shared.u32 	%r530, [%r13];
	ld.shared.u32 	%r531, [%r10+52];
	ld.shared.u32 	%r532, [%r24+4056];
	add.s32 	%r533, %r532, %r531;
	min.s32 	%r534, %r530, %r533;
	st.shared.u32 	[%r13], %r534;
	ld.shared.u32 	%r535, [%r13+104];
	ld.shared.u32 	%r536, [%r10+52];
	ld.shared.u32 	%r537, [%r24+4160];
	add.s32 	%r538, %r537, %r536;
	min.s32 	%r539, %r535, %r538;
	st.shared.u32 	[%r13+104], %r539;
	ld.shared.u32 	%r540, [%r13+208];
	ld.shared.u32 	%r541, [%r24+4264];
	add.s32 	%r542, %r541, %r536;
	min.s32 	%r543, %r540, %r542;
	st.shared.u32 	[%r13+208], %r543;
	ld.shared.u32 	%r544, [%r13+8112];
	ld.shared.u32 	%r545, [%r10+8164];
	ld.shared.u32 	%r546, [%r24+4056];
	add.s32 	%r547, %r546, %r545;
	min.s32 	%r548, %r544, %r547;
	st.shared.u32 	[%r13+8112], %r548;
	ld.shared.u32 	%r549, [%r13+8216];
	ld.shared.u32 	%r550, [%r10+8164];
	ld.shared.u32 	%r551, [%r24+4160];
	add.s32 	%r552, %r551, %r550;
	min.s32 	%r553, %r549, %r552;
	st.shared.u32 	[%r13+8216], %r553;
	ld.shared.u32 	%r554, [%r13+8320];
	ld.shared.u32 	%r555, [%r24+4264];
	add.s32 	%r556, %r555, %r550;
	min.s32 	%r557, %r554, %r556;
	st.shared.u32 	[%r13+8320], %r557;
	ld.shared.u32 	%r558, [%r13+16224];
	ld.shared.u32 	%r559, [%r10+16276];
	add.s32 	%r560, %r546, %r559;
	min.s32 	%r561, %r558, %r560;
	st.shared.u32 	[%r13+16224], %r561;
	ld.shared.u32 	%r562, [%r13+16328];
	ld.shared.u32 	%r563, [%r10+16276];
	add.s32 	%r564, %r551, %r563;
	min.s32 	%r565, %r562, %r564;
	st.shared.u32 	[%r13+16328], %r565;
	ld.shared.u32 	%r566, [%r13+16432];
	add.s32 	%r567, %r555, %r563;
	min.s32 	%r568, %r566, %r567;
	st.shared.u32 	[%r13+16432], %r568;
	bar.sync 	0;
	ld.shared.u32 	%r569, [%r13];
	ld.shared.u32 	%r570, [%r10+56];
	ld.shared.u32 	%r571, [%r24+4368];
	add.s32 	%r572, %r571, %r570;
	min.s32 	%r573, %r569, %r572;
	st.shared.u32 	[%r13], %r573;
	ld.shared.u32 	%r574, [%r13+104];
	ld.shared.u32 	%r575, [%r10+56];
	ld.shared.u32 	%r576, [%r24+4472];
	add.s32 	%r577, %r576, %r575;
	min.s32 	%r578, %r574, %r577;
	st.shared.u32 	[%r13+104], %r578;
	ld.shared.u32 	%r579, [%r13+208];
	ld.shared.u32 	%r580, [%r24+4576];
	add.s32 	%r581, %r580, %r575;
	min.s32 	%r582, %r579, %r581;
	st.shared.u32 	[%r13+208], %r582;
	ld.shared.u32 	%r583, [%r13+8112];
	ld.shared.u32 	%r584, [%r10+8168];
	ld.shared.u32 	%r585, [%r24+4368];
	add.s32 	%r586, %r585, %r584;
	min.s32 	%r587, %r583, %r586;
	st.shared.u32 	[%r13+8112], %r587;
	ld.shared.u32 	%r588, [%r13+8216];
	ld.shared.u32 	%r589, [%r10+8168];
	ld.shared.u32 	%r590, [%r24+4472];
	add.s32 	%r591, %r590, %r589;
	min.s32 	%r592, %r588, %r591;
	st.shared.u32 	[%r13+8216], %r592;
	ld.shared.u32 	%r593, [%r13+8320];
	ld.shared.u32 	%r594, [%r24+4576];
	add.s32 	%r595, %r594, %r589;
	min.s32 	%r596, %r593, %r595;
	st.shared.u32 	[%r13+8320], %r596;
	ld.shared.u32 	%r597, [%r13+16224];
	ld.shared.u32 	%r598, [%r10+16280];
	add.s32 	%r599, %r585, %r598;
	min.s32 	%r600, %r597, %r599;
	st.shared.u32 	[%r13+16224], %r600;
	ld.shared.u32 	%r601, [%r13+16328];
	ld.shared.u32 	%r602, [%r10+16280];
	add.s32 	%r603, %r590, %r602;
	min.s32 	%r604, %r601, %r603;
	st.shared.u32 	[%r13+16328], %r604;
	ld.shared.u32 	%r605, [%r13+16432];
	add.s32 	%r606, %r594, %r602;
	min.s32 	%r607, %r605, %r606;
	st.shared.u32 	[%r13+16432], %r607;
	bar.sync 	0;
	ld.shared.u32 	%r608, [%r13];
	ld.shared.u32 	%r609, [%r10+60];
	ld.shared.u32 	%r610, [%r24+4680];
	add.s32 	%r611, %r610, %r609;
	min.s32 	%r612, %r608, %r611;
	st.shared.u32 	[%r13], %r612;
	ld.shared.u32 	%r613, [%r13+104];
	ld.shared.u32 	%r614, [%r10+60];
	ld.shared.u32 	%r615, [%r24+4784];
	add.s32 	%r616, %r615, %r614;
	min.s32 	%r617, %r613, %r616;
	st.shared.u32 	[%r13+104], %r617;
	ld.shared.u32 	%r618, [%r13+208];
	ld.shared.u32 	%r619, [%r24+4888];
	add.s32 	%r620, %r619, %r614;
	min.s32 	%r621, %r618, %r620;
	st.shared.u32 	[%r13+208], %r621;
	ld.shared.u32 	%r622, [%r13+8112];
	ld.shared.u32 	%r623, [%r10+8172];
	ld.shared.u32 	%r624, [%r24+4680];
	add.s32 	%r625, %r624, %r623;
	min.s32 	%r626, %r622, %r625;
	st.shared.u32 	[%r13+8112], %r626;
	ld.shared.u32 	%r627, [%r13+8216];
	ld.shared.u32 	%r628, [%r10+8172];
	ld.shared.u32 	%r629, [%r24+4784];
	add.s32 	%r630, %r629, %r628;
	min.s32 	%r631, %r627, %r630;
	st.shared.u32 	[%r13+8216], %r631;
	ld.shared.u32 	%r632, [%r13+8320];
	ld.shared.u32 	%r633, [%r24+4888];
	add.s32 	%r634, %r633, %r628;
	min.s32 	%r635, %r632, %r634;
	st.shared.u32 	[%r13+8320], %r635;
	ld.shared.u32 	%r636, [%r13+16224];
	ld.shared.u32 	%r637, [%r10+16284];
	add.s32 	%r638, %r624, %r637;
	min.s32 	%r639, %r636, %r638;
	st.shared.u32 	[%r13+16224], %r639;
	ld.shared.u32 	%r640, [%r13+16328];
	ld.shared.u32 	%r641, [%r10+16284];
	add.s32 	%r642, %r629, %r641;
	min.s32 	%r643, %r640, %r642;
	st.shared.u32 	[%r13+16328], %r643;
	ld.shared.u32 	%r644, [%r13+16432];
	add.s32 	%r645, %r633, %r641;
	min.s32 	%r646, %r644, %r645;
	st.shared.u32 	[%r13+16432], %r646;
	bar.sync 	0;
	ld.shared.u32 	%r647, [%r13];
	ld.shared.u32 	%r648, [%r10+64];
	ld.shared.u32 	%r649, [%r24+4992];
	add.s32 	%r650, %r649, %r648;
	min.s32 	%r651, %r647, %r650;
	st.shared.u32 	[%r13], %r651;
	ld.shared.u32 	%r652, [%r13+104];
	ld.shared.u32 	%r653, [%r10+64];
	ld.shared.u32 	%r654, [%r24+5096];
	add.s32 	%r655, %r654, %r653;
	min.s32 	%r656, %r652, %r655;
	st.shared.u32 	[%r13+104], %r656;
	ld.shared.u32 	%r657, [%r13+208];
	ld.shared.u32 	%r658, [%r24+5200];
	add.s32 	%r659, %r658, %r653;
	min.s32 	%r660, %r657, %r659;
	st.shared.u32 	[%r13+208], %r660;
	ld.shared.u32 	%r661, [%r13+8112];
	ld.shared.u32 	%r662, [%r10+8176];
	ld.shared.u32 	%r663, [%r24+4992];
	add.s32 	%r664, %r663, %r662;
	min.s32 	%r665, %r661, %r664;
	st.shared.u32 	[%r13+8112], %r665;
	ld.shared.u32 	%r666, [%r13+8216];
	ld.shared.u32 	%r667, [%r10+8176];
	ld.shared.u32 	%r668, [%r24+5096];
	add.s32 	%r669, %r668, %r667;
	min.s32 	%r670, %r666, %r669;
	st.shared.u32 	[%r13+8216], %r670;
	ld.shared.u32 	%r671, [%r13+8320];
	ld.shared.u32 	%r672, [%r24+5200];
	add.s32 	%r673, %r672, %r667;
	min.s32 	%r674, %r671, %r673;
	st.shared.u32 	[%r13+8320], %r674;
	ld.shared.u32 	%r675, [%r13+16224];
	ld.shared.u32 	%r676, [%r10+16288];
	add.s32 	%r677, %r663, %r676;
	min.s32 	%r678, %r675, %r677;
	st.shared.u32 	[%r13+16224], %r678;
	ld.shared.u32 	%r679, [%r13+16328];
	ld.shared.u32 	%r680, [%r10+16288];
	add.s32 	%r681, %r668, %r680;
	min.s32 	%r682, %r679, %r681;
	st.shared.u32 	[%r13+16328], %r682;
	ld.shared.u32 	%r683, [%r13+16432];
	add.s32 	%r684, %r672, %r680;
	min.s32 	%r685, %r683, %r684;
	st.shared.u32 	[%r13+16432], %r685;
	bar.sync 	0;
	ld.shared.u32 	%r686, [%r13];
	ld.shared.u32 	%r687, [%r10+68];
	ld.shared.u32 	%r688, [%r24+5304];
	add.s32 	%r689, %r688, %r687;
	min.s32 	%r690, %r686, %r689;
	st.shared.u32 	[%r13], %r690;
	ld.shared.u32 	%r691, [%r13+104];
	ld.shared.u32 	%r692, [%r10+68];
	ld.shared.u32 	%r693, [%r24+5408];
	add.s32 	%r694, %r693, %r692;
	min.s32 	%r695, %r691, %r694;
	st.shared.u32 	[%r13+104], %r695;
	ld.shared.u32 	%r696, [%r13+208];
	ld.shared.u32 	%r697, [%r24+5512];
	add.s32 	%r698, %r697, %r692;
	min.s32 	%r699, %r696, %r698;
	st.shared.u32 	[%r13+208], %r699;
	ld.shared.u32 	%r700, [%r13+8112];
	ld.shared.u32 	%r701, [%r10+8180];
	ld.shared.u32 	%r702, [%r24+5304];
	add.s32 	%r703, %r702, %r701;
	min.s32 	%r704, %r700, %r703;
	st.shared.u32 	[%r13+8112], %r704;
	ld.shared.u32 	%r705, [%r13+8216];
	ld.shared.u32 	%r706, [%r10+8180];
	ld.shared.u32 	%r707, [%r24+5408];
	add.s32 	%r708, %r707, %r706;
	min.s32 	%r709, %r705, %r708;
	st.shared.u32 	[%r13+8216], %r709;
	ld.shared.u32 	%r710, [%r13+8320];
	ld.shared.u32 	%r711, [%r24+5512];
	add.s32 	%r712, %r711, %r706;
	min.s32 	%r713, %r710, %r712;
	st.shared.u32 	[%r13+8320], %r713;
	ld.shared.u32 	%r714, [%r13+16224];
	ld.shared.u32 	%r715, [%r10+16292];
	add.s32 	%r716, %r702, %r715;
	min.s32 	%r717, %r714, %r716;
	st.shared.u32 	[%r13+16224], %r717;
	ld.shared.u32 	%r718, [%r13+16328];
	ld.shared.u32 	%r719, [%r10+16292];
	add.s32 	%r720, %r707, %r719;
	min.s32 	%r721, %r718, %r720;
	st.shared.u32 	[%r13+16328], %r721;
	ld.shared.u32 	%r722, [%r13+16432];
	add.s32 	%r723, %r711, %r719;
	min.s32 	%r724, %r722, %r723;
	st.shared.u32 	[%r13+16432], %r724;
	bar.sync 	0;
	ld.shared.u32 	%r725, [%r13];
	ld.shared.u32 	%r726, [%r10+72];
	ld.shared.u32 	%r727, [%r24+5616];
	add.s32 	%r728, %r727, %r726;
	min.s32 	%r729, %r725, %r728;
	st.shared.u32 	[%r13], %r729;
	ld.shared.u32 	%r730, [%r13+104];
	ld.shared.u32 	%r731, [%r10+72];
	ld.shared.u32 	%r732, [%r24+5720];
	add.s32 	%r733, %r732, %r731;
	min.s32 	%r734, %r730, %r733;
	st.shared.u32 	[%r13+104], %r734;
	ld.shared.u32 	%r735, [%r13+208];
	ld.shared.u32 	%r736, [%r24+5824];
	add.s32 	%r737, %r736, %r731;
	min.s32 	%r738, %r735, %r737;
	st.shared.u32 	[%r13+208], %r738;
	ld.shared.u32 	%r739, [%r13+8112];
	ld.shared.u32 	%r740, [%r10+8184];
	ld.shared.u32 	%r741, [%r24+5616];
	add.s32 	%r742, %r741, %r740;
	min.s32 	%r743, %r739, %r742;
	st.shared.u32 	[%r13+8112], %r743;
	ld.shared.u32 	%r744, [%r13+8216];
	ld.shared.u32 	%r745, [%r10+8184];
	ld.shared.u32 	%r746, [%r24+5720];
	add.s32 	%r747, %r746, %r745;
	min.s32 	%r748, %r744, %r747;
	st.shared.u32 	[%r13+8216], %r748;
	ld.shared.u32 	%r749, [%r13+8320];
	ld.shared.u32 	%r750, [%r24+5824];
	add.s32 	%r751, %r750, %r745;
	min.s32 	%r752, %r749, %r751;
	st.shared.u32 	[%r13+8320], %r752;
	ld.shared.u32 	%r753, [%r13+16224];
	ld.shared.u32 	%r754, [%r10+16296];
	add.s32 	%r755, %r741, %r754;
	min.s32 	%r756, %r753, %r755;
	st.shared.u32 	[%r13+16224], %r756;
	ld.shared.u32 	%r757, [%r13+16328];
	ld.shared.u32 	%r758, [%r10+16296];
	add.s32 	%r759, %r746, %r758;
	min.s32 	%r760, %r757, %r759;
	st.shared.u32 	[%r13+16328], %r760;
	ld.shared.u32 	%r761, [%r13+16432];
	add.s32 	%r762, %r750, %r758;
	min.s32 	%r763, %r761, %r762;
	st.shared.u32 	[%r13+16432], %r763;
	bar.sync 	0;
	ld.shared.u32 	%r764, [%r13];
	ld.shared.u32 	%r765, [%r10+76];
	ld.shared.u32 	%r766, [%r24+5928];
	add.s32 	%r767, %r766, %r765;
	min.s32 	%r768, %r764, %r767;
	st.shared.u32 	[%r13], %r768;
	ld.shared.u32 	%r769, [%r13+104];
	ld.shared.u32 	%r770, [%r10+76];
	ld.shared.u32 	%r771, [%r24+6032];
	add.s32 	%r772, %r771, %r770;
	min.s32 	%r773, %r769, %r772;
	st.shared.u32 	[%r13+104], %r773;
	ld.shared.u32 	%r774, [%r13+208];
	ld.shared.u32 	%r775, [%r24+6136];
	add.s32 	%r776, %r775, %r770;
	min.s32 	%r777, %r774, %r776;
	st.shared.u32 	[%r13+208], %r777;
	ld.shared.u32 	%r778, [%r13+8112];
	ld.shared.u32 	%r779, [%r10+8188];
	ld.shared.u32 	%r780, [%r24+5928];
	add.s32 	%r781, %r780, %r779;
	min.s32 	%r782, %r778, %r781;
	st.shared.u32 	[%r13+8112], %r782;
	ld.shared.u32 	%r783, [%r13+8216];
	ld.shared.u32 	%r784, [%r10+8188];
	ld.shared.u32 	%r785, [%r24+6032];
	add.s32 	%r786, %r785, %r784;
	min.s32 	%r787, %r783, %r786;
	st.shared.u32 	[%r13+8216], %r787;
	ld.shared.u32 	%r788, [%r13+8320];
	ld.shared.u32 	%r789, [%r24+6136];
	add.s32 	%r790, %r789, %r784;
	min.s32 	%r791, %r788, %r790;
	st.shared.u32 	[%r13+8320], %r791;
	ld.shared.u32 	%r792, [%r13+16224];
	ld.shared.u32 	%r793, [%r10+16300];
	add.s32 	%r794, %r780, %r793;
	min.s32 	%r795, %r792, %r794;
	st.shared.u32 	[%r13+16224], %r795;
	ld.shared.u32 	%r796, [%r13+16328];
	ld.shared.u32 	%r797, [%r10+16300];
	add.s32 	%r798, %r785, %r797;
	min.s32 	%r799, %r796, %r798;
	st.shared.u32 	[%r13+16328], %r799;
	ld.shared.u32 	%r800, [%r13+16432];
	add.s32 	%r801, %r789, %r797;
	min.s32 	%r802, %r800, %r801;
	st.shared.u32 	[%r13+16432], %r802;
	bar.sync 	0;
	ld.shared.u32 	%r803, [%r13];
	ld.shared.u32 	%r804, [%r10+80];
	ld.shared.u32 	%r805, [%r24+6240];
	add.s32 	%r806, %r805, %r804;
	min.s32 	%r807, %r803, %r806;
	st.shared.u32 	[%r13], %r807;
	ld.shared.u32 	%r808, [%r13+104];
	ld.shared.u32 	%r809, [%r10+80];
	ld.shared.u32 	%r810, [%r24+6344];
	add.s32 	%r811, %r810, %r809;
	min.s32 	%r812, %r808, %r811;
	st.shared.u32 	[%r13+104], %r812;
	ld.shared.u32 	%r813, [%r13+208];
	ld.shared.u32 	%r814, [%r24+6448];
	add.s32 	%r815, %r814, %r809;
	min.s32 	%r816, %r813, %r815;
	st.shared.u32 	[%r13+208], %r816;
	ld.shared.u32 	%r817, [%r13+8112];
	ld.shared.u32 	%r818, [%r10+8192];
	ld.shared.u32 	%r819, [%r24+6240];
	add.s32 	%r820, %r819, %r818;
	min.s32 	%r821, %r817, %r820;
	st.shared.u32 	[%r13+8112], %r821;
	ld.shared.u32 	%r822, [%r13+8216];
	ld.shared.u32 	%r823, [%r10+8192];
	ld.shared.u32 	%r824, [%r24+6344];
	add.s32 	%r825, %r824, %r823;
	min.s32 	%r826, %r822, %r825;
	st.shared.u32 	[%r13+8216], %r826;
	ld.shared.u32 	%r827, [%r13+8320];
	ld.shared.u32 	%r828, [%r24+6448];
	add.s32 	%r829, %r828, %r823;
	min.s32 	%r830, %r827, %r829;
	st.shared.u32 	[%r13+8320], %r830;
	ld.shared.u32 	%r831, [%r13+16224];
	ld.shared.u32 	%r832, [%r10+16304];
	add.s32 	%r833, %r819, %r832;
	min.s32 	%r834, %r831, %r833;
	st.shared.u32 	[%r13+16224], %r834;
	ld.shared.u32 	%r835, [%r13+16328];
	ld.shared.u32 	%r836, [%r10+16304];
	add.s32 	%r837, %r824, %r836;
	min.s32 	%r838, %r835, %r837;
	st.shared.u32 	[%r13+16328], %r838;
	ld.shared.u32 	%r839, [%r13+16432];
	add.s32 	%r840, %r828, %r836;
	min.s32 	%r841, %r839, %r840;
	st.shared.u32 	[%r13+16432], %r841;
	bar.sync 	0;
	ld.shared.u32 	%r842, [%r13];
	ld.shared.u32 	%r843, [%r10+84];
	ld.shared.u32 	%r844, [%r24+6552];
	add.s32 	%r845, %r844, %r843;
	min.s32 	%r846, %r842, %r845;
	st.shared.u32 	[%r13], %r846;
	ld.shared.u32 	%r847, [%r13+104];
	ld.shared.u32 	%r848, [%r10+84];
	ld.shared.u32 	%r849, [%r24+6656];
	add.s32 	%r850, %r849, %r848;
	min.s32 	%r851, %r847, %r850;
	st.shared.u32 	[%r13+104], %r851;
	ld.shared.u32 	%r852, [%r13+208];
	ld.shared.u32 	%r853, [%r24+6760];
	add.s32 	%r854, %r853, %r848;
	min.s32 	%r855, %r852, %r854;
	st.shared.u32 	[%r13+208], %r855;
	ld.shared.u32 	%r856, [%r13+8112];
	ld.shared.u32 	%r857, [%r10+8196];
	ld.shared.u32 	%r858, [%r24+6552];
	add.s32 	%r859, %r858, %r857;
	min.s32 	%r860, %r856, %r859;
	st.shared.u32 	[%r13+8112], %r860;
	ld.shared.u32 	%r861, [%r13+8216];
	ld.shared.u32 	%r862, [%r10+8196];
	ld.shared.u32 	%r863, [%r24+6656];
	add.s32 	%r864, %r863, %r862;
	min.s32 	%r865, %r861, %r864;
	st.shared.u32 	[%r13+8216], %r865;
	ld.shared.u32 	%r866, [%r13+8320];
	ld.shared.u32 	%r867, [%r24+6760];
	add.s32 	%r868, %r867, %r862;
	min.s32 	%r869, %r866, %r868;
	st.shared.u32 	[%r13+8320], %r869;
	ld.shared.u32 	%r870, [%r13+16224];
	ld.shared.u32 	%r871, [%r10+16308];
	add.s32 	%r872, %r858, %r871;
	min.s32 	%r873, %r870, %r872;
	st.shared.u32 	[%r13+16224], %r873;
	ld.shared.u32 	%r874, [%r13+16328];
	ld.shared.u32 	%r875, [%r10+16308];
	add.s32 	%r876, %r863, %r875;
	min.s32 	%r877, %r874, %r876;
	st.shared.u32 	[%r13+16328], %r877;
	ld.shared.u32 	%r878, [%r13+16432];
	add.s32 	%r879, %r867, %r875;
	min.s32 	%r880, %r878, %r879;
	st.shared.u32 	[%r13+16432], %r880;
	bar.sync 	0;
	ld.shared.u32 	%r881, [%r13];
	ld.shared.u32 	%r882, [%r10+88];
	ld.shared.u32 	%r883, [%r24+6864];
	add.s32 	%r884, %r883, %r882;
	min.s32 	%r885, %r881, %r884;
	st.shared.u32 	[%r13], %r885;
	ld.shared.u32 	%r886, [%r13+104];
	ld.shared.u32 	%r887, [%r10+88];
	ld.shared.u32 	%r888, [%r24+6968];
	add.s32 	%r889, %r888, %r887;
	min.s32 	%r890, %r886, %r889;
	st.shared.u32 	[%r13+104], %r890;
	ld.shared.u32 	%r891, [%r13+208];
	ld.shared.u32 	%r892, [%r24+7072];
	add.s32 	%r893, %r892, %r887;
	min.s32 	%r894, %r891, %r893;
	st.shared.u32 	[%r13+208], %r894;
	ld.shared.u32 	%r895, [%r13+8112];
	ld.shared.u32 	%r896, [%r10+8200];
	ld.shared.u32 	%r897, [%r24+6864];
	add.s32 	%r898, %r897, %r896;
	min.s32 	%r899, %r895, %r898;
	st.shared.u32 	[%r13+8112], %r899;
	ld.shared.u32 	%r900, [%r13+8216];
	ld.shared.u32 	%r901, [%r10+8200];
	ld.shared.u32 	%r902, [%r24+6968];
	add.s32 	%r903, %r902, %r901;
	min.s32 	%r904, %r900, %r903;
	st.shared.u32 	[%r13+8216], %r904;
	ld.shared.u32 	%r905, [%r13+8320];
	ld.shared.u32 	%r906, [%r24+7072];
	add.s32 	%r907, %r906, %r901;
	min.s32 	%r908, %r905, %r907;
	st.shared.u32 	[%r13+8320], %r908;
	ld.shared.u32 	%r909, [%r13+16224];
	ld.shared.u32 	%r910, [%r10+16312];
	add.s32 	%r911, %r897, %r910;
	min.s32 	%r912, %r909, %r911;
	st.shared.u32 	[%r13+16224], %r912;
	ld.shared.u32 	%r913, [%r13+16328];
	ld.shared.u32 	%r914, [%r10+16312];
	add.s32 	%r915, %r902, %r914;
	min.s32 	%r916, %r913, %r915;
	st.shared.u32 	[%r13+16328], %r916;
	ld.shared.u32 	%r917, [%r13+16432];
	add.s32 	%r918, %r906, %r914;
	min.s32 	%r919, %r917, %r918;
	st.shared.u32 	[%r13+16432], %r919;
	bar.sync 	0;
	ld.shared.u32 	%r920, [%r13];
	ld.shared.u32 	%r921, [%r10+92];
	ld.shared.u32 	%r922, [%r24+7176];
	add.s32 	%r923, %r922, %r921;
	min.s32 	%r924, %r920, %r923;
	st.shared.u32 	[%r13], %r924;
	ld.shared.u32 	%r925, [%r13+104];
	ld.shared.u32 	%r926, [%r10+92];
	ld.shared.u32 	%r927, [%r24+7280];
	add.s32 	%r928, %r927, %r926;
	min.s32 	%r929, %r925, %r928;
	st.shared.u32 	[%r13+104], %r929;
	ld.shared.u32 	%r930, [%r13+208];
	ld.shared.u32 	%r931, [%r24+7384];
	add.s32 	%r932, %r931, %r926;
	min.s32 	%r933, %r930, %r932;
	st.shared.u32 	[%r13+208], %r933;
	ld.shared.u32 	%r934, [%r13+8112];
	ld.shared.u32 	%r935, [%r10+8204];
	ld.shared.u32 	%r936, [%r24+7176];
	add.s32 	%r937, %r936, %r935;
	min.s32 	%r938, %r934, %r937;
	st.shared.u32 	[%r13+8112], %r938;
	ld.shared.u32 	%r939, [%r13+8216];
	ld.shared.u32 	%r940, [%r10+8204];
	ld.shared.u32 	%r941, [%r24+7280];
	add.s32 	%r942, %r941, %r940;
	min.s32 	%r943, %r939, %r942;
	st.shared.u32 	[%r13+8216], %r943;
	ld.shared.u32 	%r944, [%r13+8320];
	ld.shared.u32 	%r945, [%r24+7384];
	add.s32 	%r946, %r945, %r940;
	min.s32 	%r947, %r944, %r946;
	st.shared.u32 	[%r13+8320], %r947;
	ld.shared.u32 	%r948, [%r13+16224];
	ld.shared.u32 	%r949, [%r10+16316];
	add.s32 	%r950, %r936, %r949;
	min.s32 	%r951, %r948, %r950;
	st.shared.u32 	[%r13+16224], %r951;
	ld.shared.u32 	%r952, [%r13+16328];
	ld.shared.u32 	%r953, [%r10+16316];
	add.s32 	%r954, %r941, %r953;
	min.s32 	%r955, %r952, %r954;
	st.shared.u32 	[%r13+16328], %r955;
	ld.shared.u32 	%r956, [%r13+16432];
	add.s32 	%r957, %r945, %r953;
	min.s32 	%r958, %r956, %r957;
	st.shared.u32 	[%r13+16432], %r958;
	bar.sync 	0;
	ld.shared.u32 	%r959, [%r13];
	ld.shared.u32 	%r960, [%r10+96];
	ld.shared.u32 	%r961, [%r24+7488];
	add.s32 	%r962, %r961, %r960;
	min.s32 	%r963, %r959, %r962;
	st.shared.u32 	[%r13], %r963;
	ld.shared.u32 	%r964, [%r13+104];
	ld.shared.u32 	%r965, [%r10+96];
	ld.shared.u32 	%r966, [%r24+7592];
	add.s32 	%r967, %r966, %r965;
	min.s32 	%r968, %r964, %r967;
	st.shared.u32 	[%r13+104], %r968;
	ld.shared.u32 	%r969, [%r13+208];
	ld.shared.u32 	%r970, [%r24+7696];
	add.s32 	%r971, %r970, %r965;
	min.s32 	%r972, %r969, %r971;
	st.shared.u32 	[%r13+208], %r972;
	ld.shared.u32 	%r973, [%r13+8112];
	ld.shared.u32 	%r974, [%r10+8208];
	ld.shared.u32 	%r975, [%r24+7488];
	add.s32 	%r976, %r975, %r974;
	min.s32 	%r977, %r973, %r976;
	st.shared.u32 	[%r13+8112], %r977;
	ld.shared.u32 	%r978, [%r13+8216];
	ld.shared.u32 	%r979, [%r10+8208];
	ld.shared.u32 	%r980, [%r24+7592];
	add.s32 	%r981, %r980, %r979;
	min.s32 	%r982, %r978, %r981;
	st.shared.u32 	[%r13+8216], %r982;
	ld.shared.u32 	%r983, [%r13+8320];
	ld.shared.u32 	%r984, [%r24+7696];
	add.s32 	%r985, %r984, %r979;
	min.s32 	%r986, %r983, %r985;
	st.shared.u32 	[%r13+8320], %r986;
	ld.shared.u32 	%r987, [%r13+16224];
	ld.shared.u32 	%r988, [%r10+16320];
	add.s32 	%r989, %r975, %r988;
	min.s32 	%r990, %r987, %r989;
	st.shared.u32 	[%r13+16224], %r990;
	ld.shared.u32 	%r991, [%r13+16328];
	ld.shared.u32 	%r992, [%r10+16320];
	add.s32 	%r993, %r980, %r992;
	min.s32 	%r994, %r991, %r993;
	st.shared.u32 	[%r13+16328], %r994;
	ld.shared.u32 	%r995, [%r13+16432];
	add.s32 	%r996, %r984, %r992;
	min.s32 	%r997, %r995, %r996;
	st.shared.u32 	[%r13+16432], %r997;
	bar.sync 	0;
	ld.shared.u32 	%r998, [%r13];
	ld.shared.u32 	%r999, [%r10+100];
	ld.shared.u32 	%r1000, [%r24+7800];
	add.s32 	%r1001, %r1000, %r999;
	min.s32 	%r1002, %r998, %r1001;
	st.shared.u32 	[%r13], %r1002;
	ld.shared.u32 	%r1003, [%r13+104];
	ld.shared.u32 	%r1004, [%r10+100];
	ld.shared.u32 	%r1005, [%r24+7904];
	add.s32 	%r1006, %r1005, %r1004;
	min.s32 	%r1007, %r1003, %r1006;
	st.shared.u32 	[%r13+104], %r1007;
	ld.shared.u32 	%r1008, [%r13+208];
	ld.shared.u32 	%r1009, [%r24+8008];
	add.s32 	%r1010, %r1009, %r1004;
	min.s32 	%r1011, %r1008, %r1010;
	st.shared.u32 	[%r13+208], %r1011;
	ld.shared.u32 	%r1012, [%r13+8112];
	ld.shared.u32 	%r1013, [%r10+8212];
	ld.shared.u32 	%r1014, [%r24+7800];
	add.s32 	%r1015, %r1014, %r1013;
	min.s32 	%r1016, %r1012, %r1015;
	st.shared.u32 	[%r13+8112], %r1016;
	ld.shared.u32 	%r1017, [%r13+8216];
	ld.shared.u32 	%r1018, [%r10+8212];
	ld.shared.u32 	%r1019, [%r24+7904];
	add.s32 	%r1020, %r1019, %r1018;
	min.s32 	%r1021, %r1017, %r1020;
	st.shared.u32 	[%r13+8216], %r1021;
	ld.shared.u32 	%r1022, [%r13+8320];
	ld.shared.u32 	%r1023, [%r24+8008];
	add.s32 	%r1024, %r1023, %r1018;
	min.s32 	%r1025, %r1022, %r1024;
	st.shared.u32 	[%r13+8320], %r1025;
	ld.shared.u32 	%r1026, [%r13+16224];
	ld.shared.u32 	%r1027, [%r10+16324];
	add.s32 	%r1028, %r1014, %r1027;
	min.s32 	%r1029, %r1026, %r1028;
	st.shared.u32 	[%r13+16224], %r1029;
	ld.shared.u32 	%r1030, [%r13+16328];
	ld.shared.u32 	%r1031, [%r10+16324];
	add.s32 	%r1032, %r1019, %r1031;
	min.s32 	%r1033, %r1030, %r1032;
	st.shared.u32 	[%r13+16328], %r1033;
	ld.shared.u32 	%r1034, [%r13+16432];
	add.s32 	%r1035, %r1023, %r1031;
	min.s32 	%r1036, %r1034, %r1035;
	st.shared.u32 	[%r13+16432], %r1036;
	bar.sync 	0;
	ld.shared.u32 	%r1037, [%r13];
	ld.shared.u32 	%r1038, [%r10+104];
	ld.shared.u32 	%r1039, [%r24+8112];
	add.s32 	%r1040, %r1039, %r1038;
	min.s32 	%r1041, %r1037, %r1040;
	st.shared.u32 	[%r13], %r1041;
	ld.shared.u32 	%r1042, [%r13+104];
	ld.shared.u32 	%r1043, [%r10+104];
	ld.shared.u32 	%r1044, [%r24+8216];
	add.s32 	%r1045, %r1044, %r1043;
	min.s32 	%r1046, %r1042, %r1045;
	st.shared.u32 	[%r13+104], %r1046;
	ld.shared.u32 	%r1047, [%r13+208];
	ld.shared.u32 	%r1048, [%r10+104];
	ld.shared.u32 	%r1049, [%r24+8320];
	add.s32 	%r1050, %r1049, %r1048;
	min.s32 	%r1051, %r1047, %r1050;
	st.shared.u32 	[%r13+208], %r1051;
	ld.shared.u32 	%r1052, [%r13+8112];
	ld.shared.u32 	%r1053, [%r10+8216];
	ld.shared.u32 	%r1054, [%r24+8112];
	add.s32 	%r1055, %r1054, %r1053;
	min.s32 	%r1056, %r1052, %r1055;
	st.shared.u32 	[%r13+8112], %r1056;
	ld.shared.u32 	%r1057, [%r13+8216];
	ld.shared.u32 	%r1058, [%r10+8216];
	ld.shared.u32 	%r1059, [%r24+8216];
	add.s32 	%r1060, %r1059, %r1058;
	min.s32 	%r1061, %r1057, %r1060;
	st.shared.u32 	[%r13+8216], %r1061;
	ld.shared.u32 	%r1062, [%r13+8320];
	ld.shared.u32 	%r1063, [%r10+8216];
	ld.shared.u32 	%r1064, [%r24+8320];
	add.s32 	%r1065, %r1064, %r1063;
	min.s32 	%r1066, %r1062, %r1065;
	st.shared.u32 	[%r13+8320], %r1066;
	ld.shared.u32 	%r1067, [%r13+16224];
	ld.shared.u32 	%r1068, [%r10+16328];
	ld.shared.u32 	%r1069, [%r24+8112];
	add.s32 	%r1070, %r1069, %r1068;
	min.s32 	%r1071, %r1067, %r1070;
	st.shared.u32 	[%r13+16224], %r1071;
	ld.shared.u32 	%r1072, [%r13+16328];
	ld.shared.u32 	%r1073, [%r10+16328];
	ld.shared.u32 	%r1074, [%r24+8216];
	add.s32 	%r1075, %r1074, %r1073;
	min.s32 	%r1076, %r1072, %r1075;
	st.shared.u32 	[%r13+16328], %r1076;
	ld.shared.u32 	%r1077, [%r13+16432];
	ld.shared.u32 	%r1078, [%r10+16328];
	ld.shared.u32 	%r1079, [%r24+8320];
	add.s32 	%r1080, %r1079, %r1078;
	min.s32 	%r1081, %r1077, %r1080;
	st.shared.u32 	[%r13+16432], %r1081;
	bar.sync 	0;
	ld.shared.u32 	%r1082, [%r13];
	ld.shared.u32 	%r1083, [%r10+108];
	ld.shared.u32 	%r1084, [%r24+8424];
	add.s32 	%r1085, %r1084, %r1083;
	min.s32 	%r1086, %r1082, %r1085;
	st.shared.u32 	[%r13], %r1086;
	ld.shared.u32 	%r1087, [%r13+104];
	ld.shared.u32 	%r1088, [%r10+108];
	ld.shared.u32 	%r1089, [%r24+8528];
	add.s32 	%r1090, %r1089, %r1088;
	min.s32 	%r1091, %r1087, %r1090;
	st.shared.u32 	[%r13+104], %r1091;
	ld.shared.u32 	%r1092, [%r13+208];
	ld.shared.u32 	%r1093, [%r10+108];
	ld.shared.u32 	%r1094, [%r24+8632];
	add.s32 	%r1095, %r1094, %r1093;
	min.s32 	%r1096, %r1092, %r1095;
	st.shared.u32 	[%r13+208], %r1096;
	ld.shared.u32 	%r1097, [%r13+8112];
	ld.shared.u32 	%r1098, [%r10+8220];
	ld.shared.u32 	%r1099, [%r24+8424];
	add.s32 	%r1100, %r1099, %r1098;
	min.s32 	%r1101, %r1097, %r1100;
	st.shared.u32 	[%r13+8112], %r1101;
	ld.shared.u32 	%r1102, [%r13+8216];
	ld.shared.u32 	%r1103, [%r10+8220];
	ld.shared.u32 	%r1104, [%r24+8528];
	add.s32 	%r1105, %r1104, %r1103;
	min.s32 	%r1106, %r1102, %r1105;
	st.shared.u32 	[%r13+8216], %r1106;
	ld.shared.u32 	%r1107, [%r13+8320];
	ld.shared.u32 	%r1108, [%r10+8220];
	ld.shared.u32 	%r1109, [%r24+8632];
	add.s32 	%r1110, %r1109, %r1108;
	min.s32 	%r1111, %r1107, %r1110;
	st.shared.u32 	[%r13+8320], %r1111;
	ld.shared.u32 	%r1112, [%r13+16224];
	ld.shared.u32 	%r1113, [%r10+16332];
	ld.shared.u32 	%r1114, [%r24+8424];
	add.s32 	%r1115, %r1114, %r1113;
	min.s32 	%r1116, %r1112, %r1115;
	st.shared.u32 	[%r13+16224], %r1116;
	ld.shared.u32 	%r1117, [%r13+16328];
	ld.shared.u32 	%r1118, [%r10+16332];
	ld.shared.u32 	%r1119, [%r24+8528];
	add.s32 	%r1120, %r1119, %r1118;
	min.s32 	%r1121, %r1117, %r1120;
	st.shared.u32 	[%r13+16328], %r1121;
	ld.shared.u32 	%r1122, [%r13+16432];
	ld.shared.u32 	%r1123, [%r10+16332];
	ld.shared.u32 	%r1124, [%r24+8632];
	add.s32 	%r1125, %r1124, %r1123;
	min.s32 	%r1126, %r1122, %r1125;
	st.shared.u32 	[%r13+16432], %r1126;
	bar.sync 	0;
	ld.shared.u32 	%r1127, [%r13];
	ld.shared.u32 	%r1128, [%r10+112];
	ld.shared.u32 	%r1129, [%r24+8736];
	add.s32 	%r1130, %r1129, %r1128;
	min.s32 	%r1131, %r1127, %r1130;
	st.shared.u32 	[%r13], %r1131;
	ld.shared.u32 	%r1132, [%r13+104];
	ld.shared.u32 	%r1133, [%r10+112];
	ld.shared.u32 	%r1134, [%r24+8840];
	add.s32 	%r1135, %r1134, %r1133;
	min.s32 	%r1136, %r1132, %r1135;
	st.shared.u32 	[%r13+104], %r1136;
	ld.shared.u32 	%r1137, [%r13+208];
	ld.shared.u32 	%r1138, [%r10+112];
	ld.shared.u32 	%r1139, [%r24+8944];
	add.s32 	%r1140, %r1139, %r1138;
	min.s32 	%r1141, %r1137, %r1140;
	st.shared.u32 	[%r13+208], %r1141;
	ld.shared.u32 	%r1142, [%r13+8112];
	ld.shared.u32 	%r1143, [%r10+8224];
	ld.shared.u32 	%r1144, [%r24+8736];
	add.s32 	%r1145, %r1144, %r1143;
	min.s32 	%r1146, %r1142, %r1145;
	st.shared.u32 	[%r13+8112], %r1146;
	ld.shared.u32 	%r1147, [%r13+8216];
	ld.shared.u32 	%r1148, [%r10+8224];
	ld.shared.u32 	%r1149, [%r24+8840];
	add.s32 	%r1150, %r1149, %r1148;
	min.s32 	%r1151, %r1147, %r1150;
	st.shared.u32 	[%r13+8216], %r1151;
	ld.shared.u32 	%r1152, [%r13+8320];
	ld.shared.u32 	%r1153, [%r10+8224];
	ld.shared.u32 	%r1154, [%r24+8944];
	add.s32 	%r1155, %r1154, %r1153;
	min.s32 	%r1156, %r1152, %r1155;
	st.shared.u32 	[%r13+8320], %r1156;
	ld.shared.u32 	%r1157, [%r13+16224];
	ld.shared.u32 	%r1158, [%r10+16336];
	ld.shared.u32 	%r1159, [%r24+8736];
	add.s32 	%r1160, %r1159, %r1158;
	min.s32 	%r1161, %r1157, %r1160;
	st.shared.u32 	[%r13+16224], %r1161;
	ld.shared.u32 	%r1162, [%r13+16328];
	ld.shared.u32 	%r1163, [%r10+16336];
	ld.shared.u32 	%r1164, [%r24+8840];
	add.s32 	%r1165, %r1164, %r1163;
	min.s32 	%r1166, %r1162, %r1165;
	st.shared.u32 	[%r13+16328], %r1166;
	ld.shared.u32 	%r1167, [%r13+16432];
	ld.shared.u32 	%r1168, [%r10+16336];
	ld.shared.u32 	%r1169, [%r24+8944];
	add.s32 	%r1170, %r1169, %r1168;
	min.s32 	%r1171, %r1167, %r1170;
	st.shared.u32 	[%r13+16432], %r1171;
	bar.sync 	0;
	ld.shared.u32 	%r1172, [%r13];
	ld.shared.u32 	%r1173, [%r10+116];
	ld.shared.u32 	%r1174, [%r24+9048];
	add.s32 	%r1175, %r1174, %r1173;
	min.s32 	%r1176, %r1172, %r1175;
	st.shared.u32 	[%r13], %r1176;
	ld.shared.u32 	%r1177, [%r13+104];
	ld.shared.u32 	%r1178, [%r10+116];
	ld.shared.u32 	%r1179, [%r24+9152];
	add.s32 	%r1180, %r1179, %r1178;
	min.s32 	%r1181, %r1177, %r1180;
	st.shared.u32 	[%r13+104], %r1181;
	ld.shared.u32 	%r1182, [%r13+208];
	ld.shared.u32 	%r1183, [%r10+116];
	ld.shared.u32 	%r1184, [%r24+9256];
	add.s32 	%r1185, %r1184, %r1183;
	min.s32 	%r1186, %r1182, %r1185;
	st.shared.u32 	[%r13+208], %r1186;
	ld.shared.u32 	%r1187, [%r13+8112];
	ld.shared.u32 	%r1188, [%r10+8228];
	ld.shared.u32 	%r1189, [%r24+9048];
	add.s32 	%r1190, %r1189, %r1188;
	min.s32 	%r1191, %r1187, %r1190;
	st.shared.u32 	[%r13+8112], %r1191;
	ld.shared.u32 	%r1192, [%r13+8216];
	ld.shared.u32 	%r1193, [%r10+8228];
	ld.shared.u32 	%r1194, [%r24+9152];
	add.s32 	%r1195, %r1194, %r1193;
	min.s32 	%r1196, %r1192, %r1195;
	st.shared.u32 	[%r13+8216], %r1196;
	ld.shared.u32 	%r1197, [%r13+8320];
	ld.shared.u32 	%r1198, [%r10+8228];
	ld.shared.u32 	%r1199, [%r24+9256];
	add.s32 	%r1200, %r1199, %r1198;
	min.s32 	%r1201, %r1197, %r1200;
	st.shared.u32 	[%r13+8320], %r1201;
	ld.shared.u32 	%r1202, [%r13+16224];
	ld.shared.u32 	%r1203, [%r10+16340];
	ld.shared.u32 	%r1204, [%r24+9048];
	add.s32 	%r1205, %r1204, %r1203;
	min.s32 	%r1206, %r1202, %r1205;
	st.shared.u32 	[%r13+16224], %r1206;
	ld.shared.u32 	%r1207, [%r13+16328];
	ld.shared.u32 	%r1208, [%r10+16340];
	ld.shared.u32 	%r1209, [%r24+9152];
	add.s32 	%r1210, %r1209, %r1208;
	min.s32 	%r1211, %r1207, %r1210;
	st.shared.u32 	[%r13+16328], %r1211;
	ld.shared.u32 	%r1212, [%r13+16432];
	ld.shared.u32 	%r1213, [%r10+16340];
	ld.shared.u32 	%r1214, [%r24+9256];
	add.s32 	%r1215, %r1214, %r1213;
	min.s32 	%r1216, %r1212, %r1215;
	st.shared.u32 	[%r13+16432], %r1216;
	bar.sync 	0;
	ld.shared.u32 	%r1217, [%r13];
	ld.shared.u32 	%r1218, [%r10+120];
	ld.shared.u32 	%r1219, [%r24+9360];
	add.s32 	%r1220, %r1219, %r1218;
	min.s32 	%r1221, %r1217, %r1220;
	st.shared.u32 	[%r13], %r1221;
	ld.shared.u32 	%r1222, [%r13+104];
	ld.shared.u32 	%r1223, [%r10+120];
	ld.shared.u32 	%r1224, [%r24+9464];
	add.s32 	%r1225, %r1224, %r1223;
	min.s32 	%r1226, %r1222, %r1225;
	st.shared.u32 	[%r13+104], %r1226;
	ld.shared.u32 	%r1227, [%r13+208];
	ld.shared.u32 	%r1228, [%r10+120];
	ld.shared.u32 	%r1229, [%r24+9568];
	add.s32 	%r1230, %r1229, %r1228;
	min.s32 	%r1231, %r1227, %r1230;
	st.shared.u32 	[%r13+208], %r1231;
	ld.shared.u32 	%r1232, [%r13+8112];
	ld.shared.u32 	%r1233, [%r10+8232];
	ld.shared.u32 	%r1234, [%r24+9360];
	add.s32 	%r1235, %r1234, %r1233;
	min.s32 	%r1236, %r1232, %r1235;
	st.shared.u32 	[%r13+8112], %r1236;
	ld.shared.u32 	%r1237, [%r13+8216];
	ld.shared.u32 	%r1238, [%r10+8232];
	ld.shared.u32 	%r1239, [%r24+9464];
	add.s32 	%r1240, %r1239, %r1238;
	min.s32 	%r1241, %r1237, %r1240;
	st.shared.u32 	[%r13+8216], %r1241;
	ld.shared.u32 	%r1242, [%r13+8320];
	ld.shared.u32 	%r1243, [%r10+8232];
	ld.shared.u32 	%r1244, [%r24+9568];
	add.s32 	%r1245, %r1244, %r1243;
	min.s32 	%r1246, %r1242, %r1245;
	st.shared.u32 	[%r13+8320], %r1246;
	ld.shared.u32 	%r1247, [%r13+16224];
	ld.shared.u32 	%r1248, [%r10+16344];
	ld.shared.u32 	%r1249, [%r24+9360];
	add.s32 	%r1250, %r1249, %r1248;
	min.s32 	%r1251, %r1247, %r1250;
	st.shared.u32 	[%r13+16224], %r1251;
	ld.shared.u32 	%r1252, [%r13+16328];
	ld.shared.u32 	%r1253, [%r10+16344];
	ld.shared.u32 	%r1254, [%r24+9464];
	add.s32 	%r1255, %r1254, %r1253;
	min.s32 	%r1256, %r1252, %r1255;
	st.shared.u32 	[%r13+16328], %r1256;
	ld.shared.u32 	%r1257, [%r13+16432];
	ld.shared.u32 	%r1258, [%r10+16344];
	ld.shared.u32 	%r1259, [%r24+9568];
	add.s32 	%r1260, %r1259, %r1258;
	min.s32 	%r1261, %r1257, %r1260;
	st.shared.u32 	[%r13+16432], %r1261;
	bar.sync 	0;
	ld.shared.u32 	%r1262, [%r13];
	ld.shared.u32 	%r1263, [%r10+124];
	ld.shared.u32 	%r1264, [%r24+9672];
	add.s32 	%r1265, %r1264, %r1263;
	min.s32 	%r1266, %r1262, %r1265;
	st.shared.u32 	[%r13], %r1266;
	ld.shared.u32 	%r1267, [%r13+104];
	ld.shared.u32 	%r1268, [%r10+124];
	ld.shared.u32 	%r1269, [%r24+9776];
	add.s32 	%r1270, %r1269, %r1268;
	min.s32 	%r1271, %r1267, %r1270;
	st.shared.u32 	[%r13+104], %r1271;
	ld.shared.u32 	%r1272, [%r13+208];
	ld.shared.u32 	%r1273, [%r10+124];
	ld.shared.u32 	%r1274, [%r24+9880];
	add.s32 	%r1275, %r1274, %r1273;
	min.s32 	%r1276, %r1272, %r1275;
	st.shared.u32 	[%r13+208], %r1276;
	ld.shared.u32 	%r1277, [%r13+8112];
	ld.shared.u32 	%r1278, [%r10+8236];
	ld.shared.u32 	%r1279, [%r24+9672];
	add.s32 	%r1280, %r1279, %r1278;
	min.s32 	%r1281, %r1277, %r1280;
	st.shared.u32 	[%r13+8112], %r1281;
	ld.shared.u32 	%r1282, [%r13+8216];
	ld.shared.u32 	%r1283, [%r10+8236];
	ld.shared.u32 	%r1284, [%r24+9776];
	add.s32 	%r1285, %r1284, %r1283;
	min.s32 	%r1286, %r1282, %r1285;
	st.shared.u32 	[%r13+8216], %r1286;
	ld.shared.u32 	%r1287, [%r13+8320];
	ld.shared.u32 	%r1288, [%r10+8236];
	ld.shared.u32 	%r1289, [%r24+9880];
	add.s32 	%r1290, %r1289, %r1288;
	min.s32 	%r1291, %r1287, %r1290;
	st.shared.u32 	[%r13+8320], %r1291;
	ld.shared.u32 	%r1292, [%r13+16224];
	ld.shared.u32 	%r1293, [%r10+16348];
	ld.shared.u32 	%r1294, [%r24+9672];
	add.s32 	%r1295, %r1294, %r1293;
	min.s32 	%r1296, %r1292, %r1295;
	st.shared.u32 	[%r13+16224], %r1296;
	ld.shared.u32 	%r1297, [%r13+16328];
	ld.shared.u32 	%r1298, [%r10+16348];
	ld.shared.u32 	%r1299, [%r24+9776];
	add.s32 	%r1300, %r1299, %r1298;
	min.s32 	%r1301, %r1297, %r1300;
	st.shared.u32 	[%r13+16328], %r1301;
	ld.shared.u32 	%r1302, [%r13+16432];
	ld.shared.u32 	%r1303, [%r10+16348];
	ld.shared.u32 	%r1304, [%r24+9880];
	add.s32 	%r1305, %r1304, %r1303;
	min.s32 	%r1306, %r1302, %r1305;
	st.shared.u32 	[%r13+16432], %r1306;
	bar.sync 	0;
	ld.shared.u32 	%r1307, [%r13];
	ld.shared.u32 	%r1308, [%r10+128];
	ld.shared.u32 	%r1309, [%r24+9984];
	add.s32 	%r1310, %r1309, %r1308;
	min.s32 	%r1311, %r1307, %r1310;
	st.shared.u32 	[%r13], %r1311;
	ld.shared.u32 	%r1312, [%r13+104];
	ld.shared.u32 	%r1313, [%r10+128];
	ld.shared.u32 	%r1314, [%r24+10088];
	add.s32 	%r1315, %r1314, %r1313;
	min.s32 	%r1316, %r1312, %r1315;
	st.shared.u32 	[%r13+104], %r1316;
	ld.shared.u32 	%r1317, [%r13+208];
	ld.shared.u32 	%r1318, [%r10+128];
	ld.shared.u32 	%r1319, [%r24+10192];
	add.s32 	%r1320, %r1319, %r1318;
	min.s32 	%r1321, %r1317, %r1320;
	st.shared.u32 	[%r13+208], %r1321;
	ld.shared.u32 	%r1322, [%r13+8112];
	ld.shared.u32 	%r1323, [%r10+8240];
	ld.shared.u32 	%r1324, [%r24+9984];
	add.s32 	%r1325, %r1324, %r1323;
	min.s32 	%r1326, %r1322, %r1325;
	st.shared.u32 	[%r13+8112], %r1326;
	ld.shared.u32 	%r1327, [%r13+8216];
	ld.shared.u32 	%r1328, [%r10+8240];
	ld.shared.u32 	%r1329, [%r24+10088];
	add.s32 	%r1330, %r1329, %r1328;
	min.s32 	%r1331, %r1327, %r1330;
	st.shared.u32 	[%r13+8216], %r1331;
	ld.shared.u32 	%r1332, [%r13+8320];
	ld.shared.u32 	%r1333, [%r10+8240];
	ld.shared.u32 	%r1334, [%r24+10192];
	add.s32 	%r1335, %r1334, %r1333;
	min.s32 	%r1336, %r1332, %r1335;
	st.shared.u32 	[%r13+8320], %r1336;
	ld.shared.u32 	%r1337, [%r13+16224];
	ld.shared.u32 	%r1338, [%r10+16352];
	ld.shared.u32 	%r1339, [%r24+9984];
	add.s32 	%r1340, %r1339, %r1338;
	min.s32 	%r1341, %r1337, %r1340;
	st.shared.u32 	[%r13+16224], %r1341;
	ld.shared.u32 	%r1342, [%r13+16328];
	ld.shared.u32 	%r1343, [%r10+16352];
	ld.shared.u32 	%r1344, [%r24+10088];
	add.s32 	%r1345, %r1344, %r1343;
	min.s32 	%r1346, %r1342, %r1345;
	st.shared.u32 	[%r13+16328], %r1346;
	ld.shared.u32 	%r1347, [%r13+16432];
	ld.shared.u32 	%r1348, [%r10+16352];
	ld.shared.u32 	%r1349, [%r24+10192];
	add.s32 	%r1350, %r1349, %r1348;
	min.s32 	%r1351, %r1347, %r1350;
	st.shared.u32 	[%r13+16432], %r1351;
	bar.sync 	0;
	ld.shared.u32 	%r1352, [%r13];
	ld.shared.u32 	%r1353, [%r10+132];
	ld.shared.u32 	%r1354, [%r24+10296];
	add.s32 	%r1355, %r1354, %r1353;
	min.s32 	%r1356, %r1352, %r1355;
	st.shared.u32 	[%r13], %r1356;
	ld.shared.u32 	%r1357, [%r13+104];
	ld.shared.u32 	%r1358, [%r10+132];
	ld.shared.u32 	%r1359, [%r24+10400];
	add.s32 	%r1360, %r1359, %r1358;
	min.s32 	%r1361, %r1357, %r1360;
	st.shared.u32 	[%r13+104], %r1361;
	ld.shared.u32 	%r1362, [%r13+208];
	ld.shared.u32 	%r1363, [%r10+132];
	ld.shared.u32 	%r1364, [%r24+10504];
	add.s32 	%r1365, %r1364, %r1363;
	min.s32 	%r1366, %r1362, %r1365;
	st.shared.u32 	[%r13+208], %r1366;
	ld.shared.u32 	%r1367, [%r13+8112];
	ld.shared.u32 	%r1368, [%r10+8244];
	ld.shared.u32 	%r1369, [%r24+10296];
	add.s32 	%r1370, %r1369, %r1368;
	min.s32 	%r1371, %r1367, %r1370;
	st.shared.u32 	[%r13+8112], %r1371;
	ld.shared.u32 	%r1372, [%r13+8216];
	ld.shared.u32 	%r1373, [%r10+8244];
	ld.shared.u32 	%r1374, [%r24+10400];
	add.s32 	%r1375, %r1374, %r1373;
	min.s32 	%r1376, %r1372, %r1375;
	st.shared.u32 	[%r13+8216], %r1376;
	ld.shared.u32 	%r1377, [%r13+8320];
	ld.shared.u32 	%r1378, [%r10+8244];
	ld.shared.u32 	%r1379, [%r24+10504];
	add.s32 	%r1380, %r1379, %r1378;
	min.s32 	%r1381, %r1377, %r1380;
	st.shared.u32 	[%r13+8320], %r1381;
	ld.shared.u32 	%r1382, [%r13+16224];
	ld.shared.u32 	%r1383, [%r10+16356];
	ld.shared.u32 	%r1384, [%r24+10296];
	add.s32 	%r1385, %r1384, %r1383;
	min.s32 	%r1386, %r1382, %r1385;
	st.shared.u32 	[%r13+16224], %r1386;
	ld.shared.u32 	%r1387, [%r13+16328];
	ld.shared.u32 	%r1388, [%r10+16356];
	ld.shared.u32 	%r1389, [%r24+10400];
	add.s32 	%r1390, %r1389, %r1388;
	min.s32 	%r1391, %r1387, %r1390;
	st.shared.u32 	[%r13+16328], %r1391;
	ld.shared.u32 	%r1392, [%r13+16432];
	ld.shared.u32 	%r1393, [%r10+16356];
	ld.shared.u32 	%r1394, [%r24+10504];
	add.s32 	%r1395, %r1394, %r1393;
	min.s32 	%r1396, %r1392, %r1395;
	st.shared.u32 	[%r13+16432], %r1396;
	bar.sync 	0;
	ld.shared.u32 	%r1397, [%r13];
	ld.shared.u32 	%r1398, [%r10+136];
	ld.shared.u32 	%r1399, [%r24+10608];
	add.s32 	%r1400, %r1399, %r1398;
	min.s32 	%r1401, %r1397, %r1400;
	st.shared.u32 	[%r13], %r1401;
	ld.shared.u32 	%r1402, [%r13+104];
	ld.shared.u32 	%r1403, [%r10+136];
	ld.shared.u32 	%r1404, [%r24+10712];
	add.s32 	%r1405, %r1404, %r1403;
	min.s32 	%r1406, %r1402, %r1405;
	st.shared.u32 	[%r13+104], %r1406;
	ld.shared.u32 	%r1407, [%r13+208];
	ld.shared.u32 	%r1408, [%r10+136];
	ld.shared.u32 	%r1409, [%r24+10816];
	add.s32 	%r1410, %r1409, %r1408;
	min.s32 	%r1411, %r1407, %r1410;
	st.shared.u32 	[%r13+208], %r1411;
	ld.shared.u32 	%r1412, [%r13+8112];
	ld.shared.u32 	%r1413, [%r10+8248];
	ld.shared.u32 	%r1414, [%r24+10608];
	add.s32 	%r1415, %r1414, %r1413;
	min.s32 	%r1416, %r1412, %r1415;
	st.shared.u32 	[%r13+8112], %r1416;
	ld.shared.u32 	%r1417, [%r13+8216];
	ld.shared.u32 	%r1418, [%r10+8248];
	ld.shared.u32 	%r1419, [%r24+10712];
	add.s32 	%r1420, %r1419, %r1418;
	min.s32 	%r1421, %r1417, %r1420;
	st.shared.u32 	[%r13+8216], %r1421;
	ld.shared.u32 	%r1422, [%r13+8320];
	ld.shared.u32 	%r1423, [%r10+8248];
	ld.shared.u32 	%r1424, [%r24+10816];
	add.s32 	%r1425, %r1424, %r1423;
	min.s32 	%r1426, %r1422, %r1425;
	st.shared.u32 	[%r13+8320], %r1426;
	ld.shared.u32 	%r1427, [%r13+16224];
	ld.shared.u32 	%r1428, [%r10+16360];
	ld.shared.u32 	%r1429, [%r24+10608];
	add.s32 	%r1430, %r1429, %r1428;
	min.s32 	%r1431, %r1427, %r1430;
	st.shared.u32 	[%r13+16224], %r1431;
	ld.shared.u32 	%r1432, [%r13+16328];
	ld.shared.u32 	%r1433, [%r10+16360];
	ld.shared.u32 	%r1434, [%r24+10712];
	add.s32 	%r1435, %r1434, %r1433;
	min.s32 	%r1436, %r1432, %r1435;
	st.shared.u32 	[%r13+16328], %r1436;
	ld.shared.u32 	%r1437, [%r13+16432];
	ld.shared.u32 	%r1438, [%r10+16360];
	ld.shared.u32 	%r1439, [%r24+10816];
	add.s32 	%r1440, %r1439, %r1438;
	min.s32 	%r1441, %r1437, %r1440;
	st.shared.u32 	[%r13+16432], %r1441;
	bar.sync 	0;
	ld.shared.u32 	%r1442, [%r13];
	ld.shared.u32 	%r1443, [%r10+140];
	ld.shared.u32 	%r1444, [%r24+10920];
	add.s32 	%r1445, %r1444, %r1443;
	min.s32 	%r1446, %r1442, %r1445;
	st.shared.u32 	[%r13], %r1446;
	ld.shared.u32 	%r1447, [%r13+104];
	ld.shared.u32 	%r1448, [%r10+140];
	ld.shared.u32 	%r1449, [%r24+11024];
	add.s32 	%r1450, %r1449, %r1448;
	min.s32 	%r1451, %r1447, %r1450;
	st.shared.u32 	[%r13+104], %r1451;
	ld.shared.u32 	%r1452, [%r13+208];
	ld.shared.u32 	%r1453, [%r10+140];
	ld.shared.u32 	%r1454, [%r24+11128];
	add.s32 	%r1455, %r1454, %r1453;
	min.s32 	%r1456, %r1452, %r1455;
	st.shared.u32 	[%r13+208], %r1456;
	ld.shared.u32 	%r1457, [%r13+8112];
	ld.shared.u32 	%r1458, [%r10+8252];
	ld.shared.u32 	%r1459, [%r24+10920];
	add.s32 	%r1460, %r1459, %r1458;
	min.s32 	%r1461, %r1457, %r1460;
	st.shared.u32 	[%r13+8112], %r1461;
	ld.shared.u32 	%r1462, [%r13+8216];
	ld.shared.u32 	%r1463, [%r10+8252];
	ld.shared.u32 	%r1464, [%r24+11024];
	add.s32 	%r1465, %r1464, %r1463;
	min.s32 	%r1466, %r1462, %r1465;
	st.shared.u32 	[%r13+8216], %r1466;
	ld.shared.u32 	%r1467, [%r13+8320];
	ld.shared.u32 	%r1468, [%r10+8252];
	ld.shared.u32 	%r1469, [%r24+11128];
	add.s32 	%r1470, %r1469, %r1468;
	min.s32 	%r1471, %r1467, %r1470;
	st.shared.u32 	[%r13+8320], %r1471;
	ld.shared.u32 	%r1472, [%r13+16224];
	ld.shared.u32 	%r1473, [%r10+16364];
	ld.shared.u32 	%r1474, [%r24+10920];
	add.s32 	%r1475, %r1474, %r1473;
	min.s32 	%r1476, %r1472, %r1475;
	st.shared.u32 	[%r13+16224], %r1476;
	ld.shared.u32 	%r1477, [%r13+16328];
	ld.shared.u32 	%r1478, [%r10+16364];
	ld.shared.u32 	%r1479, [%r24+11024];
	add.s32 	%r1480, %r1479, %r1478;
	min.s32 	%r1481, %r1477, %r1480;
	st.shared.u32 	[%r13+16328], %r1481;
	ld.shared.u32 	%r1482, [%r13+16432];
	ld.shared.u32 	%r1483, [%r10+16364];
	ld.shared.u32 	%r1484, [%r24+11128];
	add.s32 	%r1485, %r1484, %r1483;
	min.s32 	%r1486, %r1482, %r1485;
	st.shared.u32 	[%r13+16432], %r1486;
	bar.sync 	0;
	ld.shared.u32 	%r1487, [%r13];
	ld.shared.u32 	%r1488, [%r10+144];
	ld.shared.u32 	%r1489, [%r24+11232];
	add.s32 	%r1490, %r1489, %r1488;
	min.s32 	%r1491, %r1487, %r1490;
	st.shared.u32 	[%r13], %r1491;
	ld.shared.u32 	%r1492, [%r13+104];
	ld.shared.u32 	%r1493, [%r10+144];
	ld.shared.u32 	%r1494, [%r24+11336];
	add.s32 	%r1495, %r1494, %r1493;
	min.s32 	%r1496, %r1492, %r1495;
	st.shared.u32 	[%r13+104], %r1496;
	ld.shared.u32 	%r1497, [%r13+208];
	ld.shared.u32 	%r1498, [%r10+144];
	ld.shared.u32 	%r1499, [%r24+11440];
	add.s32 	%r1500, %r1499, %r1498;
	min.s32 	%r1501, %r1497, %r1500;
	st.shared.u32 	[%r13+208], %r1501;
	ld.shared.u32 	%r1502, [%r13+8112];
	ld.shared.u32 	%r1503, [%r10+8256];
	ld.shared.u32 	%r1504, [%r24+11232];
	add.s32 	%r1505, %r1504, %r1503;
	min.s32 	%r1506, %r1502, %r1505;
	st.shared.u32 	[%r13+8112], %r1506;
	ld.shared.u32 	%r1507, [%r13+8216];
	ld.shared.u32 	%r1508, [%r10+8256];
	ld.shared.u32 	%r1509, [%r24+11336];
	add.s32 	%r1510, %r1509, %r1508;
	min.s32 	%r1511, %r1507, %r1510;
	st.shared.u32 	[%r13+8216], %r1511;
	ld.shared.u32 	%r1512, [%r13+8320];
	ld.shared.u32 	%r1513, [%r10+8256];
	ld.shared.u32 	%r1514, [%r24+11440];
	add.s32 	%r1515, %r1514, %r1513;
	min.s32 	%r1516, %r1512, %r1515;
	st.shared.u32 	[%r13+8320], %r1516;
	ld.shared.u32 	%r1517, [%r13+16224];
	ld.shared.u32 	%r1518, [%r10+16368];
	ld.shared.u32 	%r1519, [%r24+11232];
	add.s32 	%r1520, %r1519, %r1518;
	min.s32 	%r1521, %r1517, %r1520;
	st.shared.u32 	[%r13+16224], %r1521;
	ld.shared.u32 	%r1522, [%r13+16328];
	ld.shared.u32 	%r1523, [%r10+16368];
	ld.shared.u32 	%r1524, [%r24+11336];
	add.s32 	%r1525, %r1524, %r1523;
	min.s32 	%r1526, %r1522, %r1525;
	st.shared.u32 	[%r13+16328], %r1526;
	ld.shared.u32 	%r1527, [%r13+16432];
	ld.shared.u32 	%r1528, [%r10+16368];
	ld.shared.u32 	%r1529, [%r24+11440];
	add.s32 	%r1530, %r1529, %r1528;
	min.s32 	%r1531, %r1527, %r1530;
	st.shared.u32 	[%r13+16432], %r1531;
	bar.sync 	0;
	ld.shared.u32 	%r1532, [%r13];
	ld.shared.u32 	%r1533, [%r10+148];
	ld.shared.u32 	%r1534, [%r24+11544];
	add.s32 	%r1535, %r1534, %r1533;
	min.s32 	%r1536, %r1532, %r1535;
	st.shared.u32 	[%r13], %r1536;
	ld.shared.u32 	%r1537, [%r13+104];
	ld.shared.u32 	%r1538, [%r10+148];
	ld.shared.u32 	%r1539, [%r24+11648];
	add.s32 	%r1540, %r1539, %r1538;
	min.s32 	%r1541, %r1537, %r1540;
	st.shared.u32 	[%r13+104], %r1541;
	ld.shared.u32 	%r1542, [%r13+208];
	ld.shared.u32 	%r1543, [%r10+148];
	ld.shared.u32 	%r1544, [%r24+11752];
	add.s32 	%r1545, %r1544, %r1543;
	min.s32 	%r1546, %r1542, %r1545;
	st.shared.u32 	[%r13+208], %r1546;
	ld.shared.u32 	%r1547, [%r13+8112];
	ld.shared.u32 	%r1548, [%r10+8260];
	ld.shared.u32 	%r1549, [%r24+11544];
	add.s32 	%r1550, %r1549, %r1548;
	min.s32 	%r1551, %r1547, %r1550;
	st.shared.u32 	[%r13+8112], %r1551;
	ld.shared.u32 	%r1552, [%r13+8216];
	ld.shared.u32 	%r1553, [%r10+8260];
	ld.shared.u32 	%r1554, [%r24+11648];
	add.s32 	%r1555, %r1554, %r1553;
	min.s32 	%r1556, %r1552, %r1555;
	st.shared.u32 	[%r13+8216], %r1556;
	ld.shared.u32 	%r1557, [%r13+8320];
	ld.shared.u32 	%r1558, [%r10+8260];
	ld.shared.u32 	%r1559, [%r24+11752];
	add.s32 	%r1560, %r1559, %r1558;
	min.s32 	%r1561, %r1557, %r1560;
	st.shared.u32 	[%r13+8320], %r1561;
	ld.shared.u32 	%r1562, [%r13+16224];
	ld.shared.u32 	%r1563, [%r10+16372];
	ld.shared.u32 	%r1564, [%r24+11544];
	add.s32 	%r1565, %r1564, %r1563;
	min.s32 	%r1566, %r1562, %r1565;
	st.shared.u32 	[%r13+16224], %r1566;
	ld.shared.u32 	%r1567, [%r13+16328];
	ld.shared.u32 	%r1568, [%r10+16372];
	ld.shared.u32 	%r1569, [%r24+11648];
	add.s32 	%r1570, %r1569, %r1568;
	min.s32 	%r1571, %r1567, %r1570;
	st.shared.u32 	[%r13+16328], %r1571;
	ld.shared.u32 	%r1572, [%r13+16432];
	ld.shared.u32 	%r1573, [%r10+16372];
	ld.shared.u32 	%r1574, [%r24+11752];
	add.s32 	%r1575, %r1574, %r1573;
	min.s32 	%r1576, %r1572, %r1575;
	st.shared.u32 	[%r13+16432], %r1576;
	bar.sync 	0;
	ld.shared.u32 	%r1577, [%r13];
	ld.shared.u32 	%r1578, [%r10+152];
	ld.shared.u32 	%r1579, [%r24+11856];
	add.s32 	%r1580, %r1579, %r1578;
	min.s32 	%r1581, %r1577, %r1580;
	st.shared.u32 	[%r13], %r1581;
	ld.shared.u32 	%r1582, [%r13+104];
	ld.shared.u32 	%r1583, [%r10+152];
	ld.shared.u32 	%r1584, [%r24+11960];
	add.s32 	%r1585, %r1584, %r1583;
	min.s32 	%r1586, %r1582, %r1585;
	st.shared.u32 	[%r13+104], %r1586;
	ld.shared.u32 	%r1587, [%r13+208];
	ld.shared.u32 	%r1588, [%r10+152];
	ld.shared.u32 	%r1589, [%r24+12064];
	add.s32 	%r1590, %r1589, %r1588;
	min.s32 	%r1591, %r1587, %r1590;
	st.shared.u32 	[%r13+208], %r1591;
	ld.shared.u32 	%r1592, [%r13+8112];
	ld.shared.u32 	%r1593, [%r10+8264];
	ld.shared.u32 	%r1594, [%r24+11856];
	add.s32 	%r1595, %r1594, %r1593;
	min.s32 	%r1596, %r1592, %r1595;
	st.shared.u32 	[%r13+8112], %r1596;
	ld.shared.u32 	%r1597, [%r13+8216];
	ld.shared.u32 	%r1598, [%r10+8264];
	ld.shared.u32 	%r1599, [%r24+11960];
	add.s32 	%r1600, %r1599, %r1598;
	min.s32 	%r1601, %r1597, %r1600;
	st.shared.u32 	[%r13+8216], %r1601;
	ld.shared.u32 	%r1602, [%r13+8320];
	ld.shared.u32 	%r1603, [%r10+8264];
	ld.shared.u32 	%r1604, [%r24+12064];
	add.s32 	%r1605, %r1604, %r1603;
	min.s32 	%r1606, %r1602, %r1605;
	st.shared.u32 	[%r13+8320], %r1606;
	ld.shared.u32 	%r1607, [%r13+16224];
	ld.shared.u32 	%r1608, [%r10+16376];
	ld.shared.u32 	%r1609, [%r24+11856];
	add.s32 	%r1610, %r1609, %r1608;
	min.s32 	%r1611, %r1607, %r1610;
	st.shared.u32 	[%r13+16224], %r1611;
	ld.shared.u32 	%r1612, [%r13+16328];
	ld.shared.u32 	%r1613, [%r10+16376];
	ld.shared.u32 	%r1614, [%r24+11960];
	add.s32 	%r1615, %r1614, %r1613;
	min.s32 	%r1616, %r1612, %r1615;
	st.shared.u32 	[%r13+16328], %r1616;
	ld.shared.u32 	%r1617, [%r13+16432];
	ld.shared.u32 	%r1618, [%r10+16376];
	ld.shared.u32 	%r1619, [%r24+12064];
	add.s32 	%r1620, %r1619, %r1618;
	min.s32 	%r1621, %r1617, %r1620;
	st.shared.u32 	[%r13+16432], %r1621;
	bar.sync 	0;
	ld.shared.u32 	%r1622, [%r13];
	ld.shared.u32 	%r1623, [%r10+156];
	ld.shared.u32 	%r1624, [%r24+12168];
	add.s32 	%r1625, %r1624, %r1623;
	min.s32 	%r1626, %r1622, %r1625;
	st.shared.u32 	[%r13], %r1626;
	ld.shared.u32 	%r1627, [%r13+104];
	ld.shared.u32 	%r1628, [%r10+156];
	ld.shared.u32 	%r1629, [%r24+12272];
	add.s32 	%r1630, %r1629, %r1628;
	min.s32 	%r1631, %r1627, %r1630;
	st.shared.u32 	[%r13+104], %r1631;
	ld.shared.u32 	%r1632, [%r13+208];
	ld.shared.u32 	%r1633, [%r10+156];
	ld.shared.u32 	%r1634, [%r24+12376];
	add.s32 	%r1635, %r1634, %r1633;
	min.s32 	%r1636, %r1632, %r1635;
	st.shared.u32 	[%r13+208], %r1636;
	ld.shared.u32 	%r1637, [%r13+8112];
	ld.shared.u32 	%r1638, [%r10+8268];
	ld.shared.u32 	%r1639, [%r24+12168];
	add.s32 	%r1640, %r1639, %r1638;
	min.s32 	%r1641, %r1637, %r1640;
	st.shared.u32 	[%r13+8112], %r1641;
	ld.shared.u32 	%r1642, [%r13+8216];
	ld.shared.u32 	%r1643, [%r10+8268];
	ld.shared.u32 	%r1644, [%r24+12272];
	add.s32 	%r1645, %r1644, %r1643;
	min.s32 	%r1646, %r1642, %r1645;
	st.shared.u32 	[%r13+8216], %r1646;
	ld.shared.u32 	%r1647, [%r13+8320];
	ld.shared.u32 	%r1648, [%r10+8268];
	ld.shared.u32 	%r1649, [%r24+12376];
	add.s32 	%r1650, %r1649, %r1648;
	min.s32 	%r1651, %r1647, %r1650;
	st.shared.u32 	[%r13+8320], %r1651;
	ld.shared.u32 	%r1652, [%r13+16224];
	ld.shared.u32 	%r1653, [%r10+16380];
	ld.shared.u32 	%r1654, [%r24+12168];
	add.s32 	%r1655, %r1654, %r1653;
	min.s32 	%r1656, %r1652, %r1655;
	st.shared.u32 	[%r13+16224], %r1656;
	ld.shared.u32 	%r1657, [%r13+16328];
	ld.shared.u32 	%r1658, [%r10+16380];
	ld.shared.u32 	%r1659, [%r24+12272];
	add.s32 	%r1660, %r1659, %r1658;
	min.s32 	%r1661, %r1657, %r1660;
	st.shared.u32 	[%r13+16328], %r1661;
	ld.shared.u32 	%r1662, [%r13+16432];
	ld.shared.u32 	%r1663, [%r10+16380];
	ld.shared.u32 	%r1664, [%r24+12376];
	add.s32 	%r1665, %r1664, %r1663;
	min.s32 	%r1666, %r1662, %r1665;
	st.shared.u32 	[%r13+16432], %r1666;
	bar.sync 	0;
	ld.shared.u32 	%r1667, [%r13];
	ld.shared.u32 	%r1668, [%r10+160];
	ld.shared.u32 	%r1669, [%r24+12480];
	add.s32 	%r1670, %r1669, %r1668;
	min.s32 	%r1671, %r1667, %r1670;
	st.shared.u32 	[%r13], %r1671;
	ld.shared.u32 	%r1672, [%r13+104];
	ld.shared.u32 	%r1673, [%r10+160];
	ld.shared.u32 	%r1674, [%r24+12584];
	add.s32 	%r1675, %r1674, %r1673;
	min.s32 	%r1676, %r1672, %r1675;
	st.shared.u32 	[%r13+104], %r1676;
	ld.shared.u32 	%r1677, [%r13+208];
	ld.shared.u32 	%r1678, [%r10+160];
	ld.shared.u32 	%r1679, [%r24+12688];
	add.s32 	%r1680, %r1679, %r1678;
	min.s32 	%r1681, %r1677, %r1680;
	st.shared.u32 	[%r13+208], %r1681;
	ld.shared.u32 	%r1682, [%r13+8112];
	ld.shared.u32 	%r1683, [%r10+8272];
	ld.shared.u32 	%r1684, [%r24+12480];
	add.s32 	%r1685, %r1684, %r1683;
	min.s32 	%r1686, %r1682, %r1685;
	st.shared.u32 	[%r13+8112], %r1686;
	ld.shared.u32 	%r1687, [%r13+8216];
	ld.shared.u32 	%r1688, [%r10+8272];
	ld.shared.u32 	%r1689, [%r24+12584];
	add.s32 	%r1690, %r1689, %r1688;
	min.s32 	%r1691, %r1687, %r1690;
	st.shared.u32 	[%r13+8216], %r1691;
	ld.shared.u32 	%r1692, [%r13+8320];
	ld.shared.u32 	%r1693, [%r10+8272];
	ld.shared.u32 	%r1694, [%r24+12688];
	add.s32 	%r1695, %r1694, %r1693;
	min.s32 	%r1696, %r1692, %r1695;
	st.shared.u32 	[%r13+8320], %r1696;
	ld.shared.u32 	%r1697, [%r13+16224];
	ld.shared.u32 	%r1698, [%r10+16384];
	ld.shared.u32 	%r1699, [%r24+12480];
	add.s32 	%r1700, %r1699, %r1698;
	min.s32 	%r1701, %r1697, %r1700;
	st.shared.u32 	[%r13+16224], %r1701;
	ld.shared.u32 	%r1702, [%r13+16328];
	ld.shared.u32 	%r1703, [%r10+16384];
	ld.shared.u32 	%r1704, [%r24+12584];
	add.s32 	%r1705, %r1704, %r1703;
	min.s32 	%r1706, %r1702, %r1705;
	st.shared.u32 	[%r13+16328], %r1706;
	ld.shared.u32 	%r1707, [%r13+16432];
	ld.shared.u32 	%r1708, [%r10+16384];
	ld.shared.u32 	%r1709, [%r24+12688];
	add.s32 	%r1710, %r1709, %r1708;
	min.s32 	%r1711, %r1707, %r1710;
	st.shared.u32 	[%r13+16432], %r1711;
	bar.sync 	0;
	ld.shared.u32 	%r1712, [%r13];
	ld.shared.u32 	%r1713, [%r10+164];
	ld.shared.u32 	%r1714, [%r24+12792];
	add.s32 	%r1715, %r1714, %r1713;
	min.s32 	%r1716, %r1712, %r1715;
	st.shared.u32 	[%r13], %r1716;
	ld.shared.u32 	%r1717, [%r13+104];
	ld.shared.u32 	%r1718, [%r10+164];
	ld.shared.u32 	%r1719, [%r24+12896];
	add.s32 	%r1720, %r1719, %r1718;
	min.s32 	%r1721, %r1717, %r1720;
	st.shared.u32 	[%r13+104], %r1721;
	ld.shared.u32 	%r1722, [%r13+208];
	ld.shared.u32 	%r1723, [%r10+164];
	ld.shared.u32 	%r1724, [%r24+13000];
	add.s32 	%r1725, %r1724, %r1723;
	min.s32 	%r1726, %r1722, %r1725;
	st.shared.u32 	[%r13+208], %r1726;
	ld.shared.u32 	%r1727, [%r13+8112];
	ld.shared.u32 	%r1728, [%r10+8276];
	ld.shared.u32 	%r1729, [%r24+12792];
	add.s32 	%r1730, %r1729, %r1728;
	min.s32 	%r1731, %r1727, %r1730;
	st.shared.u32 	[%r13+8112], %r1731;
	ld.shared.u32 	%r1732, [%r13+8216];
	ld.shared.u32 	%r1733, [%r10+8276];
	ld.shared.u32 	%r1734, [%r24+12896];
	add.s32 	%r1735, %r1734, %r1733;
	min.s32 	%r1736, %r1732, %r1735;
	st.shared.u32 	[%r13+8216], %r1736;
	ld.shared.u32 	%r1737, [%r13+8320];
	ld.shared.u32 	%r1738, [%r10+8276];
	ld.shared.u32 	%r1739, [%r24+13000];
	add.s32 	%r1740, %r1739, %r1738;
	min.s32 	%r1741, %r1737, %r1740;
	st.shared.u32 	[%r13+8320], %r1741;
	ld.shared.u32 	%r1742, [%r13+16224];
	ld.shared.u32 	%r1743, [%r10+16388];
	ld.shared.u32 	%r1744, [%r24+12792];
	add.s32 	%r1745, %r1744, %r1743;
	min.s32 	%r1746, %r1742, %r1745;
	st.shared.u32 	[%r13+16224], %r1746;
	ld.shared.u32 	%r1747, [%r13+16328];
	ld.shared.u32 	%r1748, [%r10+16388];
	ld.shared.u32 	%r1749, [%r24+12896];
	add.s32 	%r1750, %r1749, %r1748;
	min.s32 	%r1751, %r1747, %r1750;
	st.shared.u32 	[%r13+16328], %r1751;
	ld.shared.u32 	%r1752, [%r13+16432];
	ld.shared.u32 	%r1753, [%r10+16388];
	ld.shared.u32 	%r1754, [%r24+13000];
	add.s32 	%r1755, %r1754, %r1753;
	min.s32 	%r1756, %r1752, %r1755;
	st.shared.u32 	[%r13+16432], %r1756;
	bar.sync 	0;
	ld.shared.u32 	%r1757, [%r13];
	ld.shared.u32 	%r1758, [%r10+168];
	ld.shared.u32 	%r1759, [%r24+13104];
	add.s32 	%r1760, %r1759, %r1758;
	min.s32 	%r1761, %r1757, %r1760;
	st.shared.u32 	[%r13], %r1761;
	ld.shared.u32 	%r1762, [%r13+104];
	ld.shared.u32 	%r1763, [%r10+168];
	ld.shared.u32 	%r1764, [%r24+13208];
	add.s32 	%r1765, %r1764, %r1763;
	min.s32 	%r1766, %r1762, %r1765;
	st.shared.u32 	[%r13+104], %r1766;
	ld.shared.u32 	%r1767, [%r13+208];
	ld.shared.u32 	%r1768, [%r10+168];
	ld.shared.u32 	%r1769, [%r24+13312];
	add.s32 	%r1770, %r1769, %r1768;
	min.s32 	%r1771, %r1767, %r1770;
	st.shared.u32 	[%r13+208], %r1771;
	ld.shared.u32 	%r1772, [%r13+8112];
	ld.shared.u32 	%r1773, [%r10+8280];
	ld.shared.u32 	%r1774, [%r24+13104];
	add.s32 	%r1775, %r1774, %r1773;
	min.s32 	%r1776, %r1772, %r1775;
	st.shared.u32 	[%r13+8112], %r1776;
	ld.shared.u32 	%r1777, [%r13+8216];
	ld.shared.u32 	%r1778, [%r10+8280];
	ld.shared.u32 	%r1779, [%r24+13208];
	add.s32 	%r1780, %r1779, %r1778;
	min.s32 	%r1781, %r1777, %r1780;
	st.shared.u32 	[%r13+8216], %r1781;
	ld.shared.u32 	%r1782, [%r13+8320];
	ld.shared.u32 	%r1783, [%r10+8280];
	ld.shared.u32 	%r1784, [%r24+13312];
	add.s32 	%r1785, %r1784, %r1783;
	min.s32 	%r1786, %r1782, %r1785;
	st.shared.u32 	[%r13+8320], %r1786;
	ld.shared.u32 	%r1787, [%r13+16224];
	ld.shared.u32 	%r1788, [%r10+16392];
	ld.shared.u32 	%r1789, [%r24+13104];
	add.s32 	%r1790, %r1789, %r1788;
	min.s32 	%r1791, %r1787, %r1790;
	st.shared.u32 	[%r13+16224], %r1791;
	ld.shared.u32 	%r1792, [%r13+16328];
	ld.shared.u32 	%r1793, [%r10+16392];
	ld.shared.u32 	%r1794, [%r24+13208];
	add.s32 	%r1795, %r1794, %r1793;
	min.s32 	%r1796, %r1792, %r1795;
	st.shared.u32 	[%r13+16328], %r1796;
	ld.shared.u32 	%r1797, [%r13+16432];
	ld.shared.u32 	%r1798, [%r10+16392];
	ld.shared.u32 	%r1799, [%r24+13312];
	add.s32 	%r1800, %r1799, %r1798;
	min.s32 	%r1801, %r1797, %r1800;
	st.shared.u32 	[%r13+16432], %r1801;
	bar.sync 	0;
	ld.shared.u32 	%r1802, [%r13];
	ld.shared.u32 	%r1803, [%r10+172];
	ld.shared.u32 	%r1804, [%r24+13416];
	add.s32 	%r1805, %r1804, %r1803;
	min.s32 	%r1806, %r1802, %r1805;
	st.shared.u32 	[%r13], %r1806;
	ld.shared.u32 	%r1807, [%r13+104];
	ld.shared.u32 	%r1808, [%r10+172];
	ld.shared.u32 	%r1809, [%r24+13520];
	add.s32 	%r1810, %r1809, %r1808;
	min.s32 	%r1811, %r1807, %r1810;
	st.shared.u32 	[%r13+104], %r1811;
	ld.shared.u32 	%r1812, [%r13+208];
	ld.shared.u32 	%r1813, [%r10+172];
	ld.shared.u32 	%r1814, [%r24+13624];
	add.s32 	%r1815, %r1814, %r1813;
	min.s32 	%r1816, %r1812, %r1815;
	st.shared.u32 	[%r13+208], %r1816;
	ld.shared.u32 	%r1817, [%r13+8112];
	ld.shared.u32 	%r1818, [%r10+8284];
	ld.shared.u32 	%r1819, [%r24+13416];
	add.s32 	%r1820, %r1819, %r1818;
	min.s32 	%r1821, %r1817, %r1820;
	st.shared.u32 	[%r13+8112], %r1821;
	ld.shared.u32 	%r1822, [%r13+8216];
	ld.shared.u32 	%r1823, [%r10+8284];
	ld.shared.u32 	%r1824, [%r24+13520];
	add.s32 	%r1825, %r1824, %r1823;
	min.s32 	%r1826, %r1822, %r1825;
	st.shared.u32 	[%r13+8216], %r1826;
	ld.shared.u32 	%r1827, [%r13+8320];
	ld.shared.u32 	%r1828, [%r10+8284];
	ld.shared.u32 	%r1829, [%r24+13624];
	add.s32 	%r1830, %r1829, %r1828;
	min.s32 	%r1831, %r1827, %r1830;
	st.shared.u32 	[%r13+8320], %r1831;
	ld.shared.u32 	%r1832, [%r13+16224];
	ld.shared.u32 	%r1833, [%r10+16396];
	ld.shared.u32 	%r1834, [%r24+13416];
	add.s32 	%r1835, %r1834, %r1833;
	min.s32 	%r1836, %r1832, %r1835;
	st.shared.u32 	[%r13+16224], %r1836;
	ld.shared.u32 	%r1837, [%r13+16328];
	ld.shared.u32 	%r1838, [%r10+16396];
	ld.shared.u32 	%r1839, [%r24+13520];
	add.s32 	%r1840, %r1839, %r1838;
	min.s32 	%r1841, %r1837, %r1840;
	st.shared.u32 	[%r13+16328], %r1841;
	ld.shared.u32 	%r1842, [%r13+16432];
	ld.shared.u32 	%r1843, [%r10+16396];
	ld.shared.u32 	%r1844, [%r24+13624];
	add.s32 	%r1845, %r1844, %r1843;
	min.s32 	%r1846, %r1842, %r1845;
	st.shared.u32 	[%r13+16432], %r1846;
	bar.sync 	0;
	ld.shared.u32 	%r1847, [%r13];
	ld.shared.u32 	%r1848, [%r10+176];
	ld.shared.u32 	%r1849, [%r24+13728];
	add.s32 	%r1850, %r1849, %r1848;
	min.s32 	%r1851, %r1847, %r1850;
	st.shared.u32 	[%r13], %r1851;
	ld.shared.u32 	%r1852, [%r13+104];
	ld.shared.u32 	%r1853, [%r10+176];
	ld.shared.u32 	%r1854, [%r24+13832];
	add.s32 	%r1855, %r1854, %r1853;
	min.s32 	%r1856, %r1852, %r1855;
	st.shared.u32 	[%r13+104], %r1856;
	ld.shared.u32 	%r1857, [%r13+208];
	ld.shared.u32 	%r1858, [%r10+176];
	ld.shared.u32 	%r1859, [%r24+13936];
	add.s32 	%r1860, %r1859, %r1858;
	min.s32 	%r1861, %r1857, %r1860;
	st.shared.u32 	[%r13+208], %r1861;
	ld.shared.u32 	%r1862, [%r13+8112];
	ld.shared.u32 	%r1863, [%r10+8288];
	ld.shared.u32 	%r1864, [%r24+13728];
	add.s32 	%r1865, %r1864, %r1863;
	min.s32 	%r1866, %r1862, %r1865;
	st.shared.u32 	[%r13+8112], %r1866;
	ld.shared.u32 	%r1867, [%r13+8216];
	ld.shared.u32 	%r1868, [%r10+8288];
	ld.shared.u32 	%r1869, [%r24+13832];
	add.s32 	%r1870, %r1869, %r1868;
	min.s32 	%r1871, %r1867, %r1870;
	st.shared.u32 	[%r13+8216], %r1871;
	ld.shared.u32 	%r1872, [%r13+8320];
	ld.shared.u32 	%r1873, [%r10+8288];
	ld.shared.u32 	%r1874, [%r24+13936];
	add.s32 	%r1875, %r1874, %r1873;
	min.s32 	%r1876, %r1872, %r1875;
	st.shared.u32 	[%r13+8320], %r1876;
	ld.shared.u32 	%r1877, [%r13+16224];
	ld.shared.u32 	%r1878, [%r10+16400];
	ld.shared.u32 	%r1879, [%r24+13728];
	add.s32 	%r1880, %r1879, %r1878;
	min.s32 	%r1881, %r1877, %r1880;
	st.shared.u32 	[%r13+16224], %r1881;
	ld.shared.u32 	%r1882, [%r13+16328];
	ld.shared.u32 	%r1883, [%r10+16400];
	ld.shared.u32 	%r1884, [%r24+13832];
	add.s32 	%r1885, %r1884, %r1883;
	min.s32 	%r1886, %r1882, %r1885;
	st.shared.u32 	[%r13+16328], %r1886;
	ld.shared.u32 	%r1887, [%r13+16432];
	ld.shared.u32 	%r1888, [%r10+16400];
	ld.shared.u32 	%r1889, [%r24+13936];
	add.s32 	%r1890, %r1889, %r1888;
	min.s32 	%r1891, %r1887, %r1890;
	st.shared.u32 	[%r13+16432], %r1891;
	bar.sync 	0;
	ld.shared.u32 	%r1892, [%r13];
	ld.shared.u32 	%r1893, [%r10+180];
	ld.shared.u32 	%r1894, [%r24+14040];
	add.s32 	%r1895, %r1894, %r1893;
	min.s32 	%r1896, %r1892, %r1895;
	st.shared.u32 	[%r13], %r1896;
	ld.shared.u32 	%r1897, [%r13+104];
	ld.shared.u32 	%r1898, [%r10+180];
	ld.shared.u32 	%r1899, [%r24+14144];
	add.s32 	%r1900, %r1899, %r1898;
	min.s32 	%r1901, %r1897, %r1900;
	st.shared.u32 	[%r13+104], %r1901;
	ld.shared.u32 	%r1902, [%r13+208];
	ld.shared.u32 	%r1903, [%r10+180];
	ld.shared.u32 	%r1904, [%r24+14248];
	add.s32 	%r1905, %r1904, %r1903;
	min.s32 	%r1906, %r1902, %r1905;
	st.shared.u32 	[%r13+208], %r1906;
	ld.shared.u32 	%r1907, [%r13+8112];
	ld.shared.u32 	%r1908, [%r10+8292];
	ld.shared.u32 	%r1909, [%r24+14040];
	add.s32 	%r1910, %r1909, %r1908;
	min.s32 	%r1911, %r1907, %r1910;
	st.shared.u32 	[%r13+8112], %r1911;
	ld.shared.u32 	%r1912, [%r13+8216];
	ld.shared.u32 	%r1913, [%r10+8292];
	ld.shared.u32 	%r1914, [%r24+14144];
	add.s32 	%r1915, %r1914, %r1913;
	min.s32 	%r1916, %r1912, %r1915;
	st.shared.u32 	[%r13+8216], %r1916;
	ld.shared.u32 	%r1917, [%r13+8320];
	ld.shared.u32 	%r1918, [%r10+8292];
	ld.shared.u32 	%r1919, [%r24+14248];
	add.s32 	%r1920, %r1919, %r1918;
	min.s32 	%r1921, %r1917, %r1920;
	st.shared.u32 	[%r13+8320], %r1921;
	ld.shared.u32 	%r1922, [%r13+16224];
	ld.shared.u32 	%r1923, [%r10+16404];
	ld.shared.u32 	%r1924, [%r24+14040];
	add.s32 	%r1925, %r1924, %r1923;
	min.s32 	%r1926, %r1922, %r1925;
	st.shared.u32 	[%r13+16224], %r1926;
	ld.shared.u32 	%r1927, [%r13+16328];
	ld.shared.u32 	%r1928, [%r10+16404];
	ld.shared.u32 	%r1929, [%r24+14144];
	add.s32 	%r1930, %r1929, %r1928;
	min.s32 	%r1931, %r1927, %r1930;
	st.shared.u32 	[%r13+16328], %r1931;
	ld.shared.u32 	%r1932, [%r13+16432];
	ld.shared.u32 	%r1933, [%r10+16404];
	ld.shared.u32 	%r1934, [%r24+14248];
	add.s32 	%r1935, %r1934, %r1933;
	min.s32 	%r1936, %r1932, %r1935;
	st.shared.u32 	[%r13+16432], %r1936;
	bar.sync 	0;
	ld.shared.u32 	%r1937, [%r13];
	ld.shared.u32 	%r1938, [%r10+184];
	ld.shared.u32 	%r1939, [%r24+14352];
	add.s32 	%r1940, %r1939, %r1938;
	min.s32 	%r1941, %r1937, %r1940;
	st.shared.u32 	[%r13], %r1941;
	ld.shared.u32 	%r1942, [%r13+104];
	ld.shared.u32 	%r1943, [%r10+184];
	ld.shared.u32 	%r1944, [%r24+14456];
	add.s32 	%r1945, %r1944, %r1943;
	min.s32 	%r1946, %r1942, %r1945;
	st.shared.u32 	[%r13+104], %r1946;
	ld.shared.u32 	%r1947, [%r13+208];
	ld.shared.u32 	%r1948, [%r10+184];
	ld.shared.u32 	%r1949, [%r24+14560];
	add.s32 	%r1950, %r1949, %r1948;
	min.s32 	%r1951, %r1947, %r1950;
	st.shared.u32 	[%r13+208], %r1951;
	ld.shared.u32 	%r1952, [%r13+8112];
	ld.shared.u32 	%r1953, [%r10+8296];
	ld.shared.u32 	%r1954, [%r24+14352];
	add.s32 	%r1955, %r1954, %r1953;
	min.s32 	%r1956, %r1952, %r1955;
	st.shared.u32 	[%r13+8112], %r1956;
	ld.shared.u32 	%r1957, [%r13+8216];
	ld.shared.u32 	%r1958, [%r10+8296];
	ld.shared.u32 	%r1959, [%r24+14456];
	add.s32 	%r1960, %r1959, %r1958;
	min.s32 	%r1961, %r1957, %r1960;
	st.shared.u32 	[%r13+8216], %r1961;
	ld.shared.u32 	%r1962, [%r13+8320];
	ld.shared.u32 	%r1963, [%r10+8296];
	ld.shared.u32 	%r1964, [%r24+14560];
	add.s32 	%r1965, %r1964, %r1963;
	min.s32 	%r1966, %r1962, %r1965;
	st.shared.u32 	[%r13+8320], %r1966;
	ld.shared.u32 	%r1967, [%r13+16224];
	ld.shared.u32 	%r1968, [%r10+16408];
	ld.shared.u32 	%r1969, [%r24+14352];
	add.s32 	%r1970, %r1969, %r1968;
	min.s32 	%r1971, %r1967, %r1970;
	st.shared.u32 	[%r13+16224], %r1971;
	ld.shared.u32 	%r1972, [%r13+16328];
	ld.shared.u32 	%r1973, [%r10+16408];
	ld.shared.u32 	%r1974, [%r24+14456];
	add.s32 	%r1975, %r1974, %r1973;
	min.s32 	%r1976, %r1972, %r1975;
	st.shared.u32 	[%r13+16328], %r1976;
	ld.shared.u32 	%r1977, [%r13+16432];
	ld.shared.u32 	%r1978, [%r10+16408];
	ld.shared.u32 	%r1979, [%r24+14560];
	add.s32 	%r1980, %r1979, %r1978;
	min.s32 	%r1981, %r1977, %r1980;
	st.shared.u32 	[%r13+16432], %r1981;
	bar.sync 	0;
	ld.shared.u32 	%r1982, [%r13];
	ld.shared.u32 	%r1983, [%r10+188];
	ld.shared.u32 	%r1984, [%r24+14664];
	add.s32 	%r1985, %r1984, %r1983;
	min.s32 	%r1986, %r1982, %r1985;
	st.shared.u32 	[%r13], %r1986;
	ld.shared.u32 	%r1987, [%r13+104];
	ld.shared.u32 	%r1988, [%r10+188];
	ld.shared.u32 	%r1989, [%r24+14768];
	add.s32 	%r1990, %r1989, %r1988;
	min.s32 	%r1991, %r1987, %r1990;
	st.shared.u32 	[%r13+104], %r1991;
	ld.shared.u32 	%r1992, [%r13+208];
	ld.shared.u32 	%r1993, [%r10+188];
	ld.shared.u32 	%r1994, [%r24+14872];
	add.s32 	%r1995, %r1994, %r1993;
	min.s32 	%r1996, %r1992, %r1995;
	st.shared.u32 	[%r13+208], %r1996;
	ld.shared.u32 	%r1997, [%r13+8112];
	ld.shared.u32 	%r1998, [%r10+8300];
	ld.shared.u32 	%r1999, [%r24+14664];
	add.s32 	%r2000, %r1999, %r1998;
	min.s32 	%r2001, %r1997, %r2000;
	st.shared.u32 	[%r13+8112], %r2001;
	ld.shared.u32 	%r2002, [%r13+8216];
	ld.shared.u32 	%r2003, [%r10+8300];
	ld.shared.u32 	%r2004, [%r24+14768];
	add.s32 	%r2005, %r2004, %r2003;
	min.s32 	%r2006, %r2002, %r2005;
	st.shared.u32 	[%r13+8216], %r2006;
	ld.shared.u32 	%r2007, [%r13+8320];
	ld.shared.u32 	%r2008, [%r10+8300];
	ld.shared.u32 	%r2009, [%r24+14872];
	add.s32 	%r2010, %r2009, %r2008;
	min.s32 	%r2011, %r2007, %r2010;
	st.shared.u32 	[%r13+8320], %r2011;
	ld.shared.u32 	%r2012, [%r13+16224];
	ld.shared.u32 	%r2013, [%r10+16412];
	ld.shared.u32 	%r2014, [%r24+14664];
	add.s32 	%r2015, %r2014, %r2013;
	min.s32 	%r2016, %r2012, %r2015;
	st.shared.u32 	[%r13+16224], %r2016;
	ld.shared.u32 	%r2017, [%r13+16328];
	ld.shared.u32 	%r2018, [%r10+16412];
	ld.shared.u32 	%r2019, [%r24+14768];
	add.s32 	%r2020, %r2019, %r2018;
	min.s32 	%r2021, %r2017, %r2020;
	st.shared.u32 	[%r13+16328], %r2021;
	ld.shared.u32 	%r2022, [%r13+16432];
	ld.shared.u32 	%r2023, [%r10+16412];
	ld.shared.u32 	%r2024, [%r24+14872];
	add.s32 	%r2025, %r2024, %r2023;
	min.s32 	%r2026, %r2022, %r2025;
	st.shared.u32 	[%r13+16432], %r2026;
	bar.sync 	0;
	ld.shared.u32 	%r2027, [%r13];
	ld.shared.u32 	%r2028, [%r10+192];
	ld.shared.u32 	%r2029, [%r24+14976];
	add.s32 	%r2030, %r2029, %r2028;
	min.s32 	%r2031, %r2027, %r2030;
	st.shared.u32 	[%r13], %r2031;
	ld.shared.u32 	%r2032, [%r13+104];
	ld.shared.u32 	%r2033, [%r10+192];
	ld.shared.u32 	%r2034, [%r24+15080];
	add.s32 	%r2035, %r2034, %r2033;
	min.s32 	%r2036, %r2032, %r2035;
	st.shared.u32 	[%r13+104], %r2036;
	ld.shared.u32 	%r2037, [%r13+208];
	ld.shared.u32 	%r2038, [%r10+192];
	ld.shared.u32 	%r2039, [%r24+15184];
	add.s32 	%r2040, %r2039, %r2038;
	min.s32 	%r2041, %r2037, %r2040;
	st.shared.u32 	[%r13+208], %r2041;
	ld.shared.u32 	%r2042, [%r13+8112];
	ld.shared.u32 	%r2043, [%r10+8304];
	ld.shared.u32 	%r2044, [%r24+14976];
	add.s32 	%r2045, %r2044, %r2043;
	min.s32 	%r2046, %r2042, %r2045;
	st.shared.u32 	[%r13+8112], %r2046;
	ld.shared.u32 	%r2047, [%r13+8216];
	ld.shared.u32 	%r2048, [%r10+8304];
	ld.shared.u32 	%r2049, [%r24+15080];
	add.s32 	%r2050, %r2049, %r2048;
	min.s32 	%r2051, %r2047, %r2050;
	st.shared.u32 	[%r13+8216], %r2051;
	ld.shared.u32 	%r2052, [%r13+8320];
	ld.shared.u32 	%r2053, [%r10+8304];
	ld.shared.u32 	%r2054, [%r24+15184];
	add.s32 	%r2055, %r2054, %r2053;
	min.s32 	%r2056, %r2052, %r2055;
	st.shared.u32 	[%r13+8320], %r2056;
	ld.shared.u32 	%r2057, [%r13+16224];
	ld.shared.u32 	%r2058, [%r10+16416];
	ld.shared.u32 	%r2059, [%r24+14976];
	add.s32 	%r2060, %r2059, %r2058;
	min.s32 	%r2061, %r2057, %r2060;
	st.shared.u32 	[%r13+16224], %r2061;
	ld.shared.u32 	%r2062, [%r13+16328];
	ld.shared.u32 	%r2063, [%r10+16416];
	ld.shared.u32 	%r2064, [%r24+15080];
	add.s32 	%r2065, %r2064, %r2063;
	min.s32 	%r2066, %r2062, %r2065;
	st.shared.u32 	[%r13+16328], %r2066;
	ld.shared.u32 	%r2067, [%r13+16432];
	ld.shared.u32 	%r2068, [%r10+16416];
	ld.shared.u32 	%r2069, [%r24+15184];
	add.s32 	%r2070, %r2069, %r2068;
	min.s32 	%r2071, %r2067, %r2070;
	st.shared.u32 	[%r13+16432], %r2071;
	bar.sync 	0;
	ld.shared.u32 	%r2072, [%r13];
	ld.shared.u32 	%r2073, [%r10+196];
	ld.shared.u32 	%r2074, [%r24+15288];
	add.s32 	%r2075, %r2074, %r2073;
	min.s32 	%r2076, %r2072, %r2075;
	st.shared.u32 	[%r13], %r2076;
	ld.shared.u32 	%r2077, [%r13+104];
	ld.shared.u32 	%r2078, [%r10+196];
	ld.shared.u32 	%r2079, [%r24+15392];
	add.s32 	%r2080, %r2079, %r2078;
	min.s32 	%r2081, %r2077, %r2080;
	st.shared.u32 	[%r13+104], %r2081;
	ld.shared.u32 	%r2082, [%r13+208];
	ld.shared.u32 	%r2083, [%r10+196];
	ld.shared.u32 	%r2084, [%r24+15496];
	add.s32 	%r2085, %r2084, %r2083;
	min.s32 	%r2086, %r2082, %r2085;
	st.shared.u32 	[%r13+208], %r2086;
	ld.shared.u32 	%r2087, [%r13+8112];
	ld.shared.u32 	%r2088, [%r10+8308];
	ld.shared.u32 	%r2089, [%r24+15288];
	add.s32 	%r2090, %r2089, %r2088;
	min.s32 	%r2091, %r2087, %r2090;
	st.shared.u32 	[%r13+8112], %r2091;
	ld.shared.u32 	%r2092, [%r13+8216];
	ld.shared.u32 	%r2093, [%r10+8308];
	ld.shared.u32 	%r2094, [%r24+15392];
	add.s32 	%r2095, %r2094, %r2093;
	min.s32 	%r2096, %r2092, %r2095;
	st.shared.u32 	[%r13+8216], %r2096;
	ld.shared.u32 	%r2097, [%r13+8320];
	ld.shared.u32 	%r2098, [%r10+8308];
	ld.shared.u32 	%r2099, [%r24+15496];
	add.s32 	%r2100, %r2099, %r2098;
	min.s32 	%r2101, %r2097, %r2100;
	st.shared.u32 	[%r13+8320], %r2101;
	ld.shared.u32 	%r2102, [%r13+16224];
	ld.shared.u32 	%r2103, [%r10+16420];
	ld.shared.u32 	%r2104, [%r24+15288];
	add.s32 	%r2105, %r2104, %r2103;
	min.s32 	%r2106, %r2102, %r2105;
	st.shared.u32 	[%r13+16224], %r2106;
	ld.shared.u32 	%r2107, [%r13+16328];
	ld.shared.u32 	%r2108, [%r10+16420];
	ld.shared.u32 	%r2109, [%r24+15392];
	add.s32 	%r2110, %r2109, %r2108;
	min.s32 	%r2111, %r2107, %r2110;
	st.shared.u32 	[%r13+16328], %r2111;
	ld.shared.u32 	%r2112, [%r13+16432];
	ld.shared.u32 	%r2113, [%r10+16420];
	ld.shared.u32 	%r2114, [%r24+15496];
	add.s32 	%r2115, %r2114, %r2113;
	min.s32 	%r2116, %r2112, %r2115;
	st.shared.u32 	[%r13+16432], %r2116;
	bar.sync 	0;
	ld.shared.u32 	%r2117, [%r13];
	ld.shared.u32 	%r2118, [%r10+200];
	ld.shared.u32 	%r2119, [%r24+15600];
	add.s32 	%r2120, %r2119, %r2118;
	min.s32 	%r2121, %r2117, %r2120;
	st.shared.u32 	[%r13], %r2121;
	ld.shared.u32 	%r2122, [%r13+104];
	ld.shared.u32 	%r2123, [%r10+200];
	ld.shared.u32 	%r2124, [%r24+15704];
	add.s32 	%r2125, %r2124, %r2123;
	min.s32 	%r2126, %r2122, %r2125;
	st.shared.u32 	[%r13+104], %r2126;
	ld.shared.u32 	%r2127, [%r13+208];
	ld.shared.u32 	%r2128, [%r10+200];
	ld.shared.u32 	%r2129, [%r24+15808];
	add.s32 	%r2130, %r2129, %r2128;
	min.s32 	%r2131, %r2127, %r2130;
	st.shared.u32 	[%r13+208], %r2131;
	ld.shared.u32 	%r2132, [%r13+8112];
	ld.shared.u32 	%r2133, [%r10+8312];
	ld.shared.u32 	%r2134, [%r24+15600];
	add.s32 	%r2135, %r2134, %r2133;
	min.s32 	%r2136, %r2132, %r2135;
	st.shared.u32 	[%r13+8112], %r2136;
	ld.shared.u32 	%r2137, [%r13+8216];
	ld.shared.u32 	%r2138, [%r10+8312];
	ld.shared.u32 	%r2139, [%r24+15704];
	add.s32 	%r2140, %r2139, %r2138;
	min.s32 	%r2141, %r2137, %r2140;
	st.shared.u32 	[%r13+8216], %r2141;
	ld.shared.u32 	%r2142, [%r13+8320];
	ld.shared.u32 	%r2143, [%r10+8312];
	ld.shared.u32 	%r2144, [%r24+15808];
	add.s32 	%r2145, %r2144, %r2143;
	min.s32 	%r2146, %r2142, %r2145;
	st.shared.u32 	[%r13+8320], %r2146;
	ld.shared.u32 	%r2147, [%r13+16224];
	ld.shared.u32 	%r2148, [%r10+16424];
	ld.shared.u32 	%r2149, [%r24+15600];
	add.s32 	%r2150, %r2149, %r2148;
	min.s32 	%r2151, %r2147, %r2150;
	st.shared.u32 	[%r13+16224], %r2151;
	ld.shared.u32 	%r2152, [%r13+16328];
	ld.shared.u32 	%r2153, [%r10+16424];
	ld.shared.u32 	%r2154, [%r24+15704];
	add.s32 	%r2155, %r2154, %r2153;
	min.s32 	%r2156, %r2152, %r2155;
	st.shared.u32 	[%r13+16328], %r2156;
	ld.shared.u32 	%r2157, [%r13+16432];
	ld.shared.u32 	%r2158, [%r10+16424];
	ld.shared.u32 	%r2159, [%r24+15808];
	add.s32 	%r2160, %r2159, %r2158;
	min.s32 	%r2161, %r2157, %r2160;
	st.shared.u32 	[%r13+16432], %r2161;
	bar.sync 	0;
	ld.shared.u32 	%r2162, [%r13];
	ld.shared.u32 	%r2163, [%r10+204];
	ld.shared.u32 	%r2164, [%r24+15912];
	add.s32 	%r2165, %r2164, %r2163;
	min.s32 	%r2166, %r2162, %r2165;
	st.shared.u32 	[%r13], %r2166;
	ld.shared.u32 	%r2167, [%r13+104];
	ld.shared.u32 	%r2168, [%r10+204];
	ld.shared.u32 	%r2169, [%r24+16016];
	add.s32 	%r2170, %r2169, %r2168;
	min.s32 	%r2171, %r2167, %r2170;
	st.shared.u32 	[%r13+104], %r2171;
	ld.shared.u32 	%r2172, [%r13+208];
	ld.shared.u32 	%r2173, [%r10+204];
	ld.shared.u32 	%r2174, [%r24+16120];
	add.s32 	%r2175, %r2174, %r2173;
	min.s32 	%r2176, %r2172, %r2175;
	st.shared.u32 	[%r13+208], %r2176;
	ld.shared.u32 	%r2177, [%r13+8112];
	ld.shared.u32 	%r2178, [%r10+8316];
	ld.shared.u32 	%r2179, [%r24+15912];
	add.s32 	%r2180, %r2179, %r2178;
	min.s32 	%r2181, %r2177, %r2180;
	st.shared.u32 	[%r13+8112], %r2181;
	ld.shared.u32 	%r2182, [%r13+8216];
	ld.shared.u32 	%r2183, [%r10+8316];
	ld.shared.u32 	%r2184, [%r24+16016];
	add.s32 	%r2185, %r2184, %r2183;
	min.s32 	%r2186, %r2182, %r2185;
	st.shared.u32 	[%r13+8216], %r2186;
	ld.shared.u32 	%r2187, [%r13+8320];
	ld.shared.u32 	%r2188, [%r10+8316];
	ld.shared.u32 	%r2189, [%r24+16120];
	add.s32 	%r2190, %r2189, %r2188;
	min.s32 	%r2191, %r2187, %r2190;
	st.shared.u32 	[%r13+8320], %r2191;
	ld.shared.u32 	%r2192, [%r13+16224];
	ld.shared.u32 	%r2193, [%r10+16428];
	ld.shared.u32 	%r2194, [%r24+15912];
	add.s32 	%r2195, %r2194, %r2193;
	min.s32 	%r2196, %r2192, %r2195;
	st.shared.u32 	[%r13+16224], %r2196;
	ld.shared.u32 	%r2197, [%r13+16328];
	ld.shared.u32 	%r2198, [%r10+16428];
	ld.shared.u32 	%r2199, [%r24+16016];
	add.s32 	%r2200, %r2199, %r2198;
	min.s32 	%r2201, %r2197, %r2200;
	st.shared.u32 	[%r13+16328], %r2201;
	ld.shared.u32 	%r2202, [%r13+16432];
	ld.shared.u32 	%r2203, [%r10+16428];
	ld.shared.u32 	%r2204, [%r24+16120];
	add.s32 	%r2205, %r2204, %r2203;
	min.s32 	%r2206, %r2202, %r2205;
	st.shared.u32 	[%r13+16432], %r2206;
	bar.sync 	0;
	ld.shared.u32 	%r2207, [%r13];
	ld.shared.u32 	%r2208, [%r10+208];
	ld.shared.u32 	%r2209, [%r24+16224];
	add.s32 	%r2210, %r2209, %r2208;
	min.s32 	%r2211, %r2207, %r2210;
	st.shared.u32 	[%r13], %r2211;
	ld.shared.u32 	%r2212, [%r13+104];
	ld.shared.u32 	%r2213, [%r10+208];
	ld.shared.u32 	%r2214, [%r24+16328];
	add.s32 	%r2215, %r2214, %r2213;
	min.s32 	%r2216, %r2212, %r2215;
	st.shared.u32 	[%r13+104], %r2216;
	ld.shared.u32 	%r2217, [%r13+208];
	ld.shared.u32 	%r2218, [%r10+208];
	ld.shared.u32 	%r2219, [%r24+16432];
	add.s32 	%r2220, %r2219, %r2218;
	min.s32 	%r2221, %r2217, %r2220;
	st.shared.u32 	[%r13+208], %r2221;
	ld.shared.u32 	%r2222, [%r13+8112];
	ld.shared.u32 	%r2223, [%r10+8320];
	ld.shared.u32 	%r2224, [%r24+16224];
	add.s32 	%r2225, %r2224, %r2223;
	min.s32 	%r2226, %r2222, %r2225;
	st.shared.u32 	[%r13+8112], %r2226;
	ld.shared.u32 	%r2227, [%r13+8216];
	ld.shared.u32 	%r2228, [%r10+8320];
	ld.shared.u32 	%r2229, [%r24+16328];
	add.s32 	%r2230, %r2229, %r2228;
	min.s32 	%r2231, %r2227, %r2230;
	st.shared.u32 	[%r13+8216], %r2231;
	ld.shared.u32 	%r2232, [%r13+8320];
	ld.shared.u32 	%r2233, [%r10+8320];
	ld.shared.u32 	%r2234, [%r24+16432];
	add.s32 	%r2235, %r2234, %r2233;
	min.s32 	%r2236, %r2232, %r2235;
	st.shared.u32 	[%r13+8320], %r2236;
	ld.shared.u32 	%r2237, [%r13+16224];
	ld.shared.u32 	%r2238, [%r10+16432];
	ld.shared.u32 	%r2239, [%r24+16224];
	add.s32 	%r2240, %r2239, %r2238;
	min.s32 	%r2241, %r2237, %r2240;
	st.shared.u32 	[%r13+16224], %r2241;
	ld.shared.u32 	%r2242, [%r13+16328];
	ld.shared.u32 	%r2243, [%r10+16432];
	ld.shared.u32 	%r2244, [%r24+16328];
	add.s32 	%r2245, %r2244, %r2243;
	min.s32 	%r2246, %r2242, %r2245;
	st.shared.u32 	[%r13+16328], %r2246;
	ld.shared.u32 	%r2247, [%r13+16432];
	ld.shared.u32 	%r2248, [%r10+16432];
	ld.shared.u32 	%r2249, [%r24+16432];
	add.s32 	%r2250, %r2249, %r2248;
	min.s32 	%r2251, %r2247, %r2250;
	st.shared.u32 	[%r13+16432], %r2251;
	bar.sync 	0;
	ld.shared.u32 	%r2252, [%r13];
	ld.shared.u32 	%r2253, [%r10+212];
	ld.shared.u32 	%r2254, [%r24+16536];
	add.s32 	%r2255, %r2254, %r2253;
	min.s32 	%r2256, %r2252, %r2255;
	st.shared.u32 	[%r13], %r2256;
	ld.shared.u32 	%r2257, [%r13+104];
	ld.shared.u32 	%r2258, [%r10+212];
	ld.shared.u32 	%r2259, [%r24+16640];
	add.s32 	%r2260, %r2259, %r2258;
	min.s32 	%r2261, %r2257, %r2260;
	st.shared.u32 	[%r13+104], %r2261;
	ld.shared.u32 	%r2262, [%r13+208];
	ld.shared.u32 	%r2263, [%r10+212];
	ld.shared.u32 	%r2264, [%r24+16744];
	add.s32 	%r2265, %r2264, %r2263;
	min.s32 	%r2266, %r2262, %r2265;
	st.shared.u32 	[%r13+208], %r2266;
	ld.shared.u32 	%r2267, [%r13+8112];
	ld.shared.u32 	%r2268, [%r10+8324];
	ld.shared.u32 	%r2269, [%r24+16536];
	add.s32 	%r2270, %r2269, %r2268;
	min.s32 	%r2271, %r2267, %r2270;
	st.shared.u32 	[%r13+8112], %r2271;
	ld.shared.u32 	%r2272, [%r13+8216];
	ld.shared.u32 	%r2273, [%r10+8324];
	ld.shared.u32 	%r2274, [%r24+16640];
	add.s32 	%r2275, %r2274, %r2273;
	min.s32 	%r2276, %r2272, %r2275;
	st.shared.u32 	[%r13+8216], %r2276;
	ld.shared.u32 	%r2277, [%r13+8320];
	ld.shared.u32 	%r2278, [%r10+8324];
	ld.shared.u32 	%r2279, [%r24+16744];
	add.s32 	%r2280, %r2279, %r2278;
	min.s32 	%r2281, %r2277, %r2280;
	st.shared.u32 	[%r13+8320], %r2281;
	ld.shared.u32 	%r2282, [%r13+16224];
	ld.shared.u32 	%r2283, [%r10+16436];
	ld.shared.u32 	%r2284, [%r24+16536];
	add.s32 	%r2285, %r2284, %r2283;
	min.s32 	%r2286, %r2282, %r2285;
	st.shared.u32 	[%r13+16224], %r2286;
	ld.shared.u32 	%r2287, [%r13+16328];
	ld.shared.u32 	%r2288, [%r10+16436];
	ld.shared.u32 	%r2289, [%r24+16640];
	add.s32 	%r2290, %r2289, %r2288;
	min.s32 	%r2291, %r2287, %r2290;
	st.shared.u32 	[%r13+16328], %r2291;
	ld.shared.u32 	%r2292, [%r13+16432];
	ld.shared.u32 	%r2293, [%r10+16436];
	ld.shared.u32 	%r2294, [%r24+16744];
	add.s32 	%r2295, %r2294, %r2293;
	min.s32 	%r2296, %r2292, %r2295;
	st.shared.u32 	[%r13+16432], %r2296;
	bar.sync 	0;
	ld.shared.u32 	%r2297, [%r13];
	ld.shared.u32 	%r2298, [%r10+216];
	ld.shared.u32 	%r2299, [%r24+16848];
	add.s32 	%r2300, %r2299, %r2298;
	min.s32 	%r2301, %r2297, %r2300;
	st.shared.u32 	[%r13], %r2301;
	ld.shared.u32 	%r2302, [%r13+104];
	ld.shared.u32 	%r2303, [%r10+216];
	ld.shared.u32 	%r2304, [%r24+16952];
	add.s32 	%r2305, %r2304, %r2303;
	min.s32 	%r2306, %r2302, %r2305;
	st.shared.u32 	[%r13+104], %r2306;
	ld.shared.u32 	%r2307, [%r13+208];
	ld.shared.u32 	%r2308, [%r10+216];
	ld.shared.u32 	%r2309, [%r24+17056];
	add.s32 	%r2310, %r2309, %r2308;
	min.s32 	%r2311, %r2307, %r2310;
	st.shared.u32 	[%r13+208], %r2311;
	ld.shared.u32 	%r2312, [%r13+8112];
	ld.shared.u32 	%r2313, [%r10+8328];
	ld.shared.u32 	%r2314, [%r24+16848];
	add.s32 	%r2315, %r2314, %r2313;
	min.s32 	%r2316, %r2312, %r2315;
	st.shared.u32 	[%r13+8112], %r2316;
	ld.shared.u32 	%r2317, [%r13+8216];
	ld.shared.u32 	%r2318, [%r10+8328];
	ld.shared.u32 	%r2319, [%r24+16952];
	add.s32 	%r2320, %r2319, %r2318;
	min.s32 	%r2321, %r2317, %r2320;
	st.shared.u32 	[%r13+8216], %r2321;
	ld.shared.u32 	%r2322, [%r13+8320];
	ld.shared.u32 	%r2323, [%r10+8328];
	ld.shared.u32 	%r2324, [%r24+17056];
	add.s32 	%r2325, %r2324, %r2323;
	min.s32 	%r2326, %r2322, %r2325;
	st.shared.u32 	[%r13+8320], %r2326;
	ld.shared.u32 	%r2327, [%r13+16224];
	ld.shared.u32 	%r2328, [%r10+16440];
	ld.shared.u32 	%r2329, [%r24+16848];
	add.s32 	%r2330, %r2329, %r2328;
	min.s32 	%r2331, %r2327, %r2330;
	st.shared.u32 	[%r13+16224], %r2331;
	ld.shared.u32 	%r2332, [%r13+16328];
	ld.shared.u32 	%r2333, [%r10+16440];
	ld.shared.u32 	%r2334, [%r24+16952];
	add.s32 	%r2335, %r2334, %r2333;
	min.s32 	%r2336, %r2332, %r2335;
	st.shared.u32 	[%r13+16328], %r2336;
	ld.shared.u32 	%r2337, [%r13+16432];
	ld.shared.u32 	%r2338, [%r10+16440];
	ld.shared.u32 	%r2339, [%r24+17056];
	add.s32 	%r2340, %r2339, %r2338;
	min.s32 	%r2341, %r2337, %r2340;
	st.shared.u32 	[%r13+16432], %r2341;
	bar.sync 	0;
	ld.shared.u32 	%r2342, [%r13];
	ld.shared.u32 	%r2343, [%r10+220];
	ld.shared.u32 	%r2344, [%r24+17160];
	add.s32 	%r2345, %r2344, %r2343;
	min.s32 	%r2346, %r2342, %r2345;
	st.shared.u32 	[%r13], %r2346;
	ld.shared.u32 	%r2347, [%r13+104];
	ld.shared.u32 	%r2348, [%r10+220];
	ld.shared.u32 	%r2349, [%r24+17264];
	add.s32 	%r2350, %r2349, %r2348;
	min.s32 	%r2351, %r2347, %r2350;
	st.shared.u32 	[%r13+104], %r2351;
	ld.shared.u32 	%r2352, [%r13+208];
	ld.shared.u32 	%r2353, [%r10+220];
	ld.shared.u32 	%r2354, [%r24+17368];
	add.s32 	%r2355, %r2354, %r2353;
	min.s32 	%r2356, %r2352, %r2355;
	st.shared.u32 	[%r13+208], %r2356;
	ld.shared.u32 	%r2357, [%r13+8112];
	ld.shared.u32 	%r2358, [%r10+8332];
	ld.shared.u32 	%r2359, [%r24+17160];
	add.s32 	%r2360, %r2359, %r2358;
	min.s32 	%r2361, %r2357, %r2360;
	st.shared.u32 	[%r13+8112], %r2361;
	ld.shared.u32 	%r2362, [%r13+8216];
	ld.shared.u32 	%r2363, [%r10+8332];
	ld.shared.u32 	%r2364, [%r24+17264];
	add.s32 	%r2365, %r2364, %r2363;
	min.s32 	%r2366, %r2362, %r2365;
	st.shared.u32 	[%r13+8216], %r2366;
	ld.shared.u32 	%r2367, [%r13+8320];
	ld.shared.u32 	%r2368, [%r10+8332];
	ld.shared.u32 	%r2369, [%r24+17368];
	add.s32 	%r2370, %r2369, %r2368;
	min.s32 	%r2371, %r2367, %r2370;
	st.shared.u32 	[%r13+8320], %r2371;
	ld.shared.u32 	%r2372, [%r13+16224];
	ld.shared.u32 	%r2373, [%r10+16444];
	ld.shared.u32 	%r2374, [%r24+17160];
	add.s32 	%r2375, %r2374, %r2373;
	min.s32 	%r2376, %r2372, %r2375;
	st.shared.u32 	[%r13+16224], %r2376;
	ld.shared.u32 	%r2377, [%r13+16328];
	ld.shared.u32 	%r2378, [%r10+16444];
	ld.shared.u32 	%r2379, [%r24+17264];
	add.s32 	%r2380, %r2379, %r2378;
	min.s32 	%r2381, %r2377, %r2380;
	st.shared.u32 	[%r13+16328], %r2381;
	ld.shared.u32 	%r2382, [%r13+16432];
	ld.shared.u32 	%r2383, [%r10+16444];
	ld.shared.u32 	%r2384, [%r24+17368];
	add.s32 	%r2385, %r2384, %r2383;
	min.s32 	%r2386, %r2382, %r2385;
	st.shared.u32 	[%r13+16432], %r2386;
	bar.sync 	0;
	ld.shared.u32 	%r2387, [%r13];
	ld.shared.u32 	%r2388, [%r10+224];
	ld.shared.u32 	%r2389, [%r24+17472];
	add.s32 	%r2390, %r2389, %r2388;
	min.s32 	%r2391, %r2387, %r2390;
	st.shared.u32 	[%r13], %r2391;
	ld.shared.u32 	%r2392, [%r13+104];
	ld.shared.u32 	%r2393, [%r10+224];
	ld.shared.u32 	%r2394, [%r24+17576];
	add.s32 	%r2395, %r2394, %r2393;
	min.s32 	%r2396, %r2392, %r2395;
	st.shared.u32 	[%r13+104], %r2396;
	ld.shared.u32 	%r2397, [%r13+208];
	ld.shared.u32 	%r2398, [%r10+224];
	ld.shared.u32 	%r2399, [%r24+17680];
	add.s32 	%r2400, %r2399, %r2398;
	min.s32 	%r2401, %r2397, %r2400;
	st.shared.u32 	[%r13+208], %r2401;
	ld.shared.u32 	%r2402, [%r13+8112];
	ld.shared.u32 	%r2403, [%r10+8336];
	ld.shared.u32 	%r2404, [%r24+17472];
	add.s32 	%r2405, %r2404, %r2403;
	min.s32 	%r2406, %r2402, %r2405;
	st.shared.u32 	[%r13+8112], %r2406;
	ld.shared.u32 	%r2407, [%r13+8216];
	ld.shared.u32 	%r2408, [%r10+8336];
	ld.shared.u32 	%r2409, [%r24+17576];
	add.s32 	%r2410, %r2409, %r2408;
	min.s32 	%r2411, %r2407, %r2410;
	st.shared.u32 	[%r13+8216], %r2411;
	ld.shared.u32 	%r2412, [%r13+8320];
	ld.shared.u32 	%r2413, [%r10+8336];
	ld.shared.u32 	%r2414, [%r24+17680];
	add.s32 	%r2415, %r2414, %r2413;
	min.s32 	%r2416, %r2412, %r2415;
	st.shared.u32 	[%r13+8320], %r2416;
	ld.shared.u32 	%r2417, [%r13+16224];
	ld.shared.u32 	%r2418, [%r10+16448];
	ld.shared.u32 	%r2419, [%r24+17472];
	add.s32 	%r2420, %r2419, %r2418;
	min.s32 	%r2421, %r2417, %r2420;
	st.shared.u32 	[%r13+16224], %r2421;
	ld.shared.u32 	%r2422, [%r13+16328];
	ld.shared.u32 	%r2423, [%r10+16448];
	ld.shared.u32 	%r2424, [%r24+17576];
	add.s32 	%r2425, %r2424, %r2423;
	min.s32 	%r2426, %r2422, %r2425;
	st.shared.u32 	[%r13+16328], %r2426;
	ld.shared.u32 	%r2427, [%r13+16432];
	ld.shared.u32 	%r2428, [%r10+16448];
	ld.shared.u32 	%r2429, [%r24+17680];
	add.s32 	%r2430, %r2429, %r2428;
	min.s32 	%r2431, %r2427, %r2430;
	st.shared.u32 	[%r13+16432], %r2431;
	bar.sync 	0;
	ld.shared.u32 	%r2432, [%r13];
	ld.shared.u32 	%r2433, [%r10+228];
	ld.shared.u32 	%r2434, [%r24+17784];
	add.s32 	%r2435, %r2434, %r2433;
	min.s32 	%r2436, %r2432, %r2435;
	st.shared.u32 	[%r13], %r2436;
	ld.shared.u32 	%r2437, [%r13+104];
	ld.shared.u32 	%r2438, [%r10+228];
	ld.shared.u32 	%r2439, [%r24+17888];
	add.s32 	%r2440, %r2439, %r2438;
	min.s32 	%r2441, %r2437, %r2440;
	st.shared.u32 	[%r13+104], %r2441;
	ld.shared.u32 	%r2442, [%r13+208];
	ld.shared.u32 	%r2443, [%r10+228];
	ld.shared.u32 	%r2444, [%r24+17992];
	add.s32 	%r2445, %r2444, %r2443;
	min.s32 	%r2446, %r2442, %r2445;
	st.shared.u32 	[%r13+208], %r2446;
	ld.shared.u32 	%r2447, [%r13+8112];
	ld.shared.u32 	%r2448, [%r10+8340];
	ld.shared.u32 	%r2449, [%r24+17784];
	add.s32 	%r2450, %r2449, %r2448;
	min.s32 	%r2451, %r2447, %r2450;
	st.shared.u32 	[%r13+8112], %r2451;
	ld.shared.u32 	%r2452, [%r13+8216];
	ld.shared.u32 	%r2453, [%r10+8340];
	ld.shared.u32 	%r2454, [%r24+17888];
	add.s32 	%r2455, %r2454, %r2453;
	min.s32 	%r2456, %r2452, %r2455;
	st.shared.u32 	[%r13+8216], %r2456;
	ld.shared.u32 	%r2457, [%r13+8320];
	ld.shared.u32 	%r2458, [%r10+8340];
	ld.shared.u32 	%r2459, [%r24+17992];
	add.s32 	%r2460, %r2459, %r2458;
	min.s32 	%r2461, %r2457, %r2460;
	st.shared.u32 	[%r13+8320], %r2461;
	ld.shared.u32 	%r2462, [%r13+16224];
	ld.shared.u32 	%r2463, [%r10+16452];
	ld.shared.u32 	%r2464, [%r24+17784];
	add.s32 	%r2465, %r2464, %r2463;
	min.s32 	%r2466, %r2462, %r2465;
	st.shared.u32 	[%r13+16224], %r2466;
	ld.shared.u32 	%r2467, [%r13+16328];
	ld.shared.u32 	%r2468, [%r10+16452];
	ld.shared.u32 	%r2469, [%r24+17888];
	add.s32 	%r2470, %r2469, %r2468;
	min.s32 	%r2471, %r2467, %r2470;
	st.shared.u32 	[%r13+16328], %r2471;
	ld.shared.u32 	%r2472, [%r13+16432];
	ld.shared.u32 	%r2473, [%r10+16452];
	ld.shared.u32 	%r2474, [%r24+17992];
	add.s32 	%r2475, %r2474, %r2473;
	min.s32 	%r2476, %r2472, %r2475;
	st.shared.u32 	[%r13+16432], %r2476;
	bar.sync 	0;
	ld.shared.u32 	%r2477, [%r13];
	ld.shared.u32 	%r2478, [%r10+232];
	ld.shared.u32 	%r2479, [%r24+18096];
	add.s32 	%r2480, %r2479, %r2478;
	min.s32 	%r2481, %r2477, %r2480;
	st.shared.u32 	[%r13], %r2481;
	ld.shared.u32 	%r2482, [%r13+104];
	ld.shared.u32 	%r2483, [%r10+232];
	ld.shared.u32 	%r2484, [%r24+18200];
	add.s32 	%r2485, %r2484, %r2483;
	min.s32 	%r2486, %r2482, %r2485;
	st.shared.u32 	[%r13+104], %r2486;
	ld.shared.u32 	%r2487, [%r13+208];
	ld.shared.u32 	%r2488, [%r10+232];
	ld.shared.u32 	%r2489, [%r24+18304];
	add.s32 	%r2490, %r2489, %r2488;
	min.s32 	%r2491, %r2487, %r2490;
	st.shared.u32 	[%r13+208], %r2491;
	ld.shared.u32 	%r2492, [%r13+8112];
	ld.shared.u32 	%r2493, [%r10+8344];
	ld.shared.u32 	%r2494, [%r24+18096];
	add.s32 	%r2495, %r2494, %r2493;
	min.s32 	%r2496, %r2492, %r2495;
	st.shared.u32 	[%r13+8112], %r2496;
	ld.shared.u32 	%r2497, [%r13+8216];
	ld.shared.u32 	%r2498, [%r10+8344];
	ld.shared.u32 	%r2499, [%r24+18200];
	add.s32 	%r2500, %r2499, %r2498;
	min.s32 	%r2501, %r2497, %r2500;
	st.shared.u32 	[%r13+8216], %r2501;
	ld.shared.u32 	%r2502, [%r13+8320];
	ld.shared.u32 	%r2503, [%r10+8344];
	ld.shared.u32 	%r2504, [%r24+18304];
	add.s32 	%r2505, %r2504, %r2503;
	min.s32 	%r2506, %r2502, %r2505;
	st.shared.u32 	[%r13+8320], %r2506;
	ld.shared.u32 	%r2507, [%r13+16224];
	ld.shared.u32 	%r2508, [%r10+16456];
	ld.shared.u32 	%r2509, [%r24+18096];
	add.s32 	%r2510, %r2509, %r2508;
	min.s32 	%r2511, %r2507, %r2510;
	st.shared.u32 	[%r13+16224], %r2511;
	ld.shared.u32 	%r2512, [%r13+16328];
	ld.shared.u32 	%r2513, [%r10+16456];
	ld.shared.u32 	%r2514, [%r24+18200];
	add.s32 	%r2515, %r2514, %r2513;
	min.s32 	%r2516, %r2512, %r2515;
	st.shared.u32 	[%r13+16328], %r2516;
	ld.shared.u32 	%r2517, [%r13+16432];
	ld.shared.u32 	%r2518, [%r10+16456];
	ld.shared.u32 	%r2519, [%r24+18304];
	add.s32 	%r2520, %r2519, %r2518;
	min.s32 	%r2521, %r2517, %r2520;
	st.shared.u32 	[%r13+16432], %r2521;
	bar.sync 	0;
	ld.shared.u32 	%r2522, [%r13];
	ld.shared.u32 	%r2523, [%r10+236];
	ld.shared.u32 	%r2524, [%r24+18408];
	add.s32 	%r2525, %r2524, %r2523;
	min.s32 	%r2526, %r2522, %r2525;
	st.shared.u32 	[%r13], %r2526;
	ld.shared.u32 	%r2527, [%r13+104];
	ld.shared.u32 	%r2528, [%r10+236];
	ld.shared.u32 	%r2529, [%r24+18512];
	add.s32 	%r2530, %r2529, %r2528;
	min.s32 	%r2531, %r2527, %r2530;
	st.shared.u32 	[%r13+104], %r2531;
	ld.shared.u32 	%r2532, [%r13+208];
	ld.shared.u32 	%r2533, [%r10+236];
	ld.shared.u32 	%r2534, [%r24+18616];
	add.s32 	%r2535, %r2534, %r2533;
	min.s32 	%r2536, %r2532, %r2535;
	st.shared.u32 	[%r13+208], %r2536;
	ld.shared.u32 	%r2537, [%r13+8112];
	ld.shared.u32 	%r2538, [%r10+8348];
	ld.shared.u32 	%r2539, [%r24+18408];
	add.s32 	%r2540, %r2539, %r2538;
	min.s32 	%r2541, %r2537, %r2540;
	st.shared.u32 	[%r13+8112], %r2541;
	ld.shared.u32 	%r2542, [%r13+8216];
	ld.shared.u32 	%r2543, [%r10+8348];
	ld.shared.u32 	%r2544, [%r24+18512];
	add.s32 	%r2545, %r2544, %r2543;
	min.s32 	%r2546, %r2542, %r2545;
	st.shared.u32 	[%r13+8216], %r2546;
	ld.shared.u32 	%r2547, [%r13+8320];
	ld.shared.u32 	%r2548, [%r10+8348];
	ld.shared.u32 	%r2549, [%r24+18616];
	add.s32 	%r2550, %r2549, %r2548;
	min.s32 	%r2551, %r2547, %r2550;
	st.shared.u32 	[%r13+8320], %r2551;
	ld.shared.u32 	%r2552, [%r13+16224];
	ld.shared.u32 	%r2553, [%r10+16460];
	ld.shared.u32 	%r2554, [%r24+18408];
	add.s32 	%r2555, %r2554, %r2553;
	min.s32 	%r2556, %r2552, %r2555;
	st.shared.u32 	[%r13+16224], %r2556;
	ld.shared.u32 	%r2557, [%r13+16328];
	ld.shared.u32 	%r2558, [%r10+16460];
	ld.shared.u32 	%r2559, [%r24+18512];
	add.s32 	%r2560, %r2559, %r2558;
	min.s32 	%r2561, %r2557, %r2560;
	st.shared.u32 	[%r13+16328], %r2561;
	ld.shared.u32 	%r2562, [%r13+16432];
	ld.shared.u32 	%r2563, [%r10+16460];
	ld.shared.u32 	%r2564, [%r24+18616];
	add.s32 	%r2565, %r2564, %r2563;
	min.s32 	%r2566, %r2562, %r2565;
	st.shared.u32 	[%r13+16432], %r2566;
	bar.sync 	0;
	ld.shared.u32 	%r2567, [%r13];
	ld.shared.u32 	%r2568, [%r10+240];
	ld.shared.u32 	%r2569, [%r24+18720];
	add.s32 	%r2570, %r2569, %r2568;
	min.s32 	%r2571, %r2567, %r2570;
	st.shared.u32 	[%r13], %r2571;
	ld.shared.u32 	%r2572, [%r13+104];
	ld.shared.u32 	%r2573, [%r10+240];
	ld.shared.u32 	%r2574, [%r24+18824];
	add.s32 	%r2575, %r2574, %r2573;
	min.s32 	%r2576, %r2572, %r2575;
	st.shared.u32 	[%r13+104], %r2576;
	ld.shared.u32 	%r2577, [%r13+208];
	ld.shared.u32 	%r2578, [%r10+240];
	ld.shared.u32 	%r2579, [%r24+18928];
	add.s32 	%r2580, %r2579, %r2578;
	min.s32 	%r2581, %r2577, %r2580;
	st.shared.u32 	[%r13+208], %r2581;
	ld.shared.u32 	%r2582, [%r13+8112];
	ld.shared.u32 	%r2583, [%r10+8352];
	ld.shared.u32 	%r2584, [%r24+18720];
	add.s32 	%r2585, %r2584, %r2583;
	min.s32 	%r2586, %r2582, %r2585;
	st.shared.u32 	[%r13+8112], %r2586;
	ld.shared.u32 	%r2587, [%r13+8216];
	ld.shared.u32 	%r2588, [%r10+8352];
	ld.shared.u32 	%r2589, [%r24+18824];
	add.s32 	%r2590, %r2589, %r2588;
	min.s32 	%r2591, %r2587, %r2590;
	st.shared.u32 	[%r13+8216], %r2591;
	ld.shared.u32 	%r2592, [%r13+8320];
	ld.shared.u32 	%r2593, [%r10+8352];
	ld.shared.u32 	%r2594, [%r24+18928];
	add.s32 	%r2595, %r2594, %r2593;
	min.s32 	%r2596, %r2592, %r2595;
	st.shared.u32 	[%r13+8320], %r2596;
	ld.shared.u32 	%r2597, [%r13+16224];
	ld.shared.u32 	%r2598, [%r10+16464];
	ld.shared.u32 	%r2599, [%r24+18720];
	add.s32 	%r2600, %r2599, %r2598;
	min.s32 	%r2601, %r2597, %r2600;
	st.shared.u32 	[%r13+16224], %r2601;
	ld.shared.u32 	%r2602, [%r13+16328];
	ld.shared.u32 	%r2603, [%r10+16464];
	ld.shared.u32 	%r2604, [%r24+18824];
	add.s32 	%r2605, %r2604, %r2603;
	min.s32 	%r2606, %r2602, %r2605;
	st.shared.u32 	[%r13+16328], %r2606;
	ld.shared.u32 	%r2607, [%r13+16432];
	ld.shared.u32 	%r2608, [%r10+16464];
	ld.shared.u32 	%r2609, [%r24+18928];
	add.s32 	%r2610, %r2609, %r2608;
	min.s32 	%r2611, %r2607, %r2610;
	st.shared.u32 	[%r13+16432], %r2611;
	bar.sync 	0;
	ld.shared.u32 	%r2612, [%r13];
	ld.shared.u32 	%r2613, [%r10+244];
	ld.shared.u32 	%r2614, [%r24+19032];
	add.s32 	%r2615, %r2614, %r2613;
	min.s32 	%r2616, %r2612, %r2615;
	st.shared.u32 	[%r13], %r2616;
	ld.shared.u32 	%r2617, [%r13+104];
	ld.shared.u32 	%r2618, [%r10+244];
	ld.shared.u32 	%r2619, [%r24+19136];
	add.s32 	%r2620, %r2619, %r2618;
	min.s32 	%r2621, %r2617, %r2620;
	st.shared.u32 	[%r13+104], %r2621;
	ld.shared.u32 	%r2622, [%r13+208];
	ld.shared.u32 	%r2623, [%r10+244];
	ld.shared.u32 	%r2624, [%r24+19240];
	add.s32 	%r2625, %r2624, %r2623;
	min.s32 	%r2626, %r2622, %r2625;
	st.shared.u32 	[%r13+208], %r2626;
	ld.shared.u32 	%r2627, [%r13+8112];
	ld.shared.u32 	%r2628, [%r10+8356];
	ld.shared.u32 	%r2629, [%r24+19032];
	add.s32 	%r2630, %r2629, %r2628;
	min.s32 	%r2631, %r2627, %r2630;
	st.shared.u32 	[%r13+8112], %r2631;
	ld.shared.u32 	%r2632, [%r13+8216];
	ld.shared.u32 	%r2633, [%r10+8356];
	ld.shared.u32 	%r2634, [%r24+19136];
	add.s32 	%r2635, %r2634, %r2633;
	min.s32 	%r2636, %r2632, %r2635;
	st.shared.u32 	[%r13+8216], %r2636;
	ld.shared.u32 	%r2637, [%r13+8320];
	ld.shared.u32 	%r2638, [%r10+8356];
	ld.shared.u32 	%r2639, [%r24+19240];
	add.s32 	%r2640, %r2639, %r2638;
	min.s32 	%r2641, %r2637, %r2640;
	st.shared.u32 	[%r13+8320], %r2641;
	ld.shared.u32 	%r2642, [%r13+16224];
	ld.shared.u32 	%r2643, [%r10+16468];
	ld.shared.u32 	%r2644, [%r24+19032];
	add.s32 	%r2645, %r2644, %r2643;
	min.s32 	%r2646, %r2642, %r2645;
	st.shared.u32 	[%r13+16224], %r2646;
	ld.shared.u32 	%r2647, [%r13+16328];
	ld.shared.u32 	%r2648, [%r10+16468];
	ld.shared.u32 	%r2649, [%r24+19136];
	add.s32 	%r2650, %r2649, %r2648;
	min.s32 	%r2651, %r2647, %r2650;
	st.shared.u32 	[%r13+16328], %r2651;
	ld.shared.u32 	%r2652, [%r13+16432];
	ld.shared.u32 	%r2653, [%r10+16468];
	ld.shared.u32 	%r2654, [%r24+19240];
	add.s32 	%r2655, %r2654, %r2653;
	min.s32 	%r2656, %r2652, %r2655;
	st.shared.u32 	[%r13+16432], %r2656;
	bar.sync 	0;
	ld.shared.u32 	%r2657, [%r13];
	ld.shared.u32 	%r2658, [%r10+248];
	ld.shared.u32 	%r2659, [%r24+19344];
	add.s32 	%r2660, %r2659, %r2658;
	min.s32 	%r2661, %r2657, %r2660;
	st.shared.u32 	[%r13], %r2661;
	ld.shared.u32 	%r2662, [%r13+104];
	ld.shared.u32 	%r2663, [%r10+248];
	ld.shared.u32 	%r2664, [%r24+19448];
	add.s32 	%r2665, %r2664, %r2663;
	min.s32 	%r2666, %r2662, %r2665;
	st.shared.u32 	[%r13+104], %r2666;
	ld.shared.u32 	%r2667, [%r13+208];
	ld.shared.u32 	%r2668, [%r10+248];
	ld.shared.u32 	%r2669, [%r24+19552];
	add.s32 	%r2670, %r2669, %r2668;
	min.s32 	%r2671, %r2667, %r2670;
	st.shared.u32 	[%r13+208], %r2671;
	ld.shared.u32 	%r2672, [%r13+8112];
	ld.shared.u32 	%r2673, [%r10+8360];
	ld.shared.u32 	%r2674, [%r24+19344];
	add.s32 	%r2675, %r2674, %r2673;
	min.s32 	%r2676, %r2672, %r2675;
	st.shared.u32 	[%r13+8112], %r2676;
	ld.shared.u32 	%r2677, [%r13+8216];
	ld.shared.u32 	%r2678, [%r10+8360];
	ld.shared.u32 	%r2679, [%r24+19448];
	add.s32 	%r2680, %r2679, %r2678;
	min.s32 	%r2681, %r2677, %r2680;
	st.shared.u32 	[%r13+8216], %r2681;
	ld.shared.u32 	%r2682, [%r13+8320];
	ld.shared.u32 	%r2683, [%r10+8360];
	ld.shared.u32 	%r2684, [%r24+19552];
	add.s32 	%r2685, %r2684, %r2683;
	min.s32 	%r2686, %r2682, %r2685;
	st.shared.u32 	[%r13+8320], %r2686;
	ld.shared.u32 	%r2687, [%r13+16224];
	ld.shared.u32 	%r2688, [%r10+16472];
	ld.shared.u32 	%r2689, [%r24+19344];
	add.s32 	%r2690, %r2689, %r2688;
	min.s32 	%r2691, %r2687, %r2690;
	st.shared.u32 	[%r13+16224], %r2691;
	ld.shared.u32 	%r2692, [%r13+16328];
	ld.shared.u32 	%r2693, [%r10+16472];
	ld.shared.u32 	%r2694, [%r24+19448];
	add.s32 	%r2695, %r2694, %r2693;
	min.s32 	%r2696, %r2692, %r2695;
	st.shared.u32 	[%r13+16328], %r2696;
	ld.shared.u32 	%r2697, [%r13+16432];
	ld.shared.u32 	%r2698, [%r10+16472];
	ld.shared.u32 	%r2699, [%r24+19552];
	add.s32 	%r2700, %r2699, %r2698;
	min.s32 	%r2701, %r2697, %r2700;
	st.shared.u32 	[%r13+16432], %r2701;
	bar.sync 	0;
	ld.shared.u32 	%r2702, [%r13];
	ld.shared.u32 	%r2703, [%r10+252];
	ld.shared.u32 	%r2704, [%r24+19656];
	add.s32 	%r2705, %r2704, %r2703;
	min.s32 	%r2706, %r2702, %r2705;
	st.shared.u32 	[%r13], %r2706;
	ld.shared.u32 	%r2707, [%r13+104];
	ld.shared.u32 	%r2708, [%r10+252];
	ld.shared.u32 	%r2709, [%r24+19760];
	add.s32 	%r2710, %r2709, %r2708;
	min.s32 	%r2711, %r2707, %r2710;
	st.shared.u32 	[%r13+104], %r2711;
	ld.shared.u32 	%r2712, [%r13+208];
	ld.shared.u32 	%r2713, [%r10+252];
	ld.shared.u32 	%r2714, [%r24+19864];
	add.s32 	%r2715, %r2714, %r2713;
	min.s32 	%r2716, %r2712, %r2715;
	st.shared.u32 	[%r13+208], %r2716;
	ld.shared.u32 	%r2717, [%r13+8112];
	ld.shared.u32 	%r2718, [%r10+8364];
	ld.shared.u32 	%r2719, [%r24+19656];
	add.s32 	%r2720, %r2719, %r2718;
	min.s32 	%r2721, %r2717, %r2720;
	st.shared.u32 	[%r13+8112], %r2721;
	ld.shared.u32 	%r2722, [%r13+8216];
	ld.shared.u32 	%r2723, [%r10+8364];
	ld.shared.u32 	%r2724, [%r24+19760];
	add.s32 	%r2725, %r2724, %r2723;
	min.s32 	%r2726, %r2722, %r2725;
	st.shared.u32 	[%r13+8216], %r2726;
	ld.shared.u32 	%r2727, [%r13+8320];
	ld.shared.u32 	%r2728, [%r10+8364];
	ld.shared.u32 	%r2729, [%r24+19864];
	add.s32 	%r2730, %r2729, %r2728;
	min.s32 	%r2731, %r2727, %r2730;
	st.shared.u32 	[%r13+8320], %r2731;
	ld.shared.u32 	%r2732, [%r13+16224];
	ld.shared.u32 	%r2733, [%r10+16476];
	ld.shared.u32 	%r2734, [%r24+19656];
	add.s32 	%r2735, %r2734, %r2733;
	min.s32 	%r2736, %r2732, %r2735;
	st.shared.u32 	[%r13+16224], %r2736;
	ld.shared.u32 	%r2737, [%r13+16328];
	ld.shared.u32 	%r2738, [%r10+16476];
	ld.shared.u32 	%r2739, [%r24+19760];
	add.s32 	%r2740, %r2739, %r2738;
	min.s32 	%r2741, %r2737, %r2740;
	st.shared.u32 	[%r13+16328], %r2741;
	ld.shared.u32 	%r2742, [%r13+16432];
	ld.shared.u32 	%r2743, [%r10+16476];
	ld.shared.u32 	%r2744, [%r24+19864];
	add.s32 	%r2745, %r2744, %r2743;
	min.s32 	%r2746, %r2742, %r2745;
	st.shared.u32 	[%r13+16432], %r2746;
	bar.sync 	0;
	ld.shared.u32 	%r2747, [%r13];
	ld.shared.u32 	%r2748, [%r10+256];
	ld.shared.u32 	%r2749, [%r24+19968];
	add.s32 	%r2750, %r2749, %r2748;
	min.s32 	%r2751, %r2747, %r2750;
	st.shared.u32 	[%r13], %r2751;
	ld.shared.u32 	%r2752, [%r13+104];
	ld.shared.u32 	%r2753, [%r10+256];
	ld.shared.u32 	%r2754, [%r24+20072];
	add.s32 	%r2755, %r2754, %r2753;
	min.s32 	%r2756, %r2752, %r2755;
	st.shared.u32 	[%r13+104], %r2756;
	ld.shared.u32 	%r2757, [%r13+208];
	ld.shared.u32 	%r2758, [%r10+256];
	ld.shared.u32 	%r2759, [%r24+20176];
	add.s32 	%r2760, %r2759, %r2758;
	min.s32 	%r2761, %r2757, %r2760;
	st.shared.u32 	[%r13+208], %r2761;
	ld.shared.u32 	%r2762, [%r13+8112];
	ld.shared.u32 	%r2763, [%r10+8368];
	ld.shared.u32 	%r2764, [%r24+19968];
	add.s32 	%r2765, %r2764, %r2763;
	min.s32 	%r2766, %r2762, %r2765;
	st.shared.u32 	[%r13+8112], %r2766;
	ld.shared.u32 	%r2767, [%r13+8216];
	ld.shared.u32 	%r2768, [%r10+8368];
	ld.shared.u32 	%r2769, [%r24+20072];
	add.s32 	%r2770, %r2769, %r2768;
	min.s32 	%r2771, %r2767, %r2770;
	st.shared.u32 	[%r13+8216], %r2771;
	ld.shared.u32 	%r2772, [%r13+8320];
	ld.shared.u32 	%r2773, [%r10+8368];
	ld.shared.u32 	%r2774, [%r24+20176];
	add.s32 	%r2775, %r2774, %r2773;
	min.s32 	%r2776, %r2772, %r2775;
	st.shared.u32 	[%r13+8320], %r2776;
	ld.shared.u32 	%r2777, [%r13+16224];
	ld.shared.u32 	%r2778, [%r10+16480];
	ld.shared.u32 	%r2779, [%r24+19968];
	add.s32 	%r2780, %r2779, %r2778;
	min.s32 	%r2781, %r2777, %r2780;
	st.shared.u32 	[%r13+16224], %r2781;
	ld.shared.u32 	%r2782, [%r13+16328];
	ld.shared.u32 	%r2783, [%r10+16480];
	ld.shared.u32 	%r2784, [%r24+20072];
	add.s32 	%r2785, %r2784, %r2783;
	min.s32 	%r2786, %r2782, %r2785;
	st.shared.u32 	[%r13+16328], %r2786;
	ld.shared.u32 	%r2787, [%r13+16432];
	ld.shared.u32 	%r2788, [%r10+16480];
	ld.shared.u32 	%r2789, [%r24+20176];
	add.s32 	%r2790, %r2789, %r2788;
	min.s32 	%r2791, %r2787, %r2790;
	st.shared.u32 	[%r13+16432], %r2791;
	bar.sync 	0;
	ld.shared.u32 	%r2792, [%r13];
	ld.shared.u32 	%r2793, [%r10+260];
	ld.shared.u32 	%r2794, [%r24+20280];
	add.s32 	%r2795, %r2794, %r2793;
	min.s32 	%r2796, %r2792, %r2795;
	st.shared.u32 	[%r13], %r2796;
	ld.shared.u32 	%r2797, [%r13+104];
	ld.shared.u32 	%r2798, [%r10+260];
	ld.shared.u32 	%r2799, [%r24+20384];
	add.s32 	%r2800, %r2799, %r2798;
	min.s32 	%r2801, %r2797, %r2800;
	st.shared.u32 	[%r13+104], %r2801;
	ld.shared.u32 	%r2802, [%r13+208];
	ld.shared.u32 	%r2803, [%r10+260];
	ld.shared.u32 	%r2804, [%r24+20488];
	add.s32 	%r2805, %r2804, %r2803;
	min.s32 	%r2806, %r2802, %r2805;
	st.shared.u32 	[%r13+208], %r2806;
	ld.shared.u32 	%r2807, [%r13+8112];
	ld.shared.u32 	%r2808, [%r10+8372];
	ld.shared.u32 	%r2809, [%r24+20280];
	add.s32 	%r2810, %r2809, %r2808;
	min.s32 	%r2811, %r2807, %r2810;
	st.shared.u32 	[%r13+8112], %r2811;
	ld.shared.u32 	%r2812, [%r13+8216];
	ld.shared.u32 	%r2813, [%r10+8372];
	ld.shared.u32 	%r2814, [%r24+20384];
	add.s32 	%r2815, %r2814, %r2813;
	min.s32 	%r2816, %r2812, %r2815;
	st.shared.u32 	[%r13+8216], %r2816;
	ld.shared.u32 	%r2817, [%r13+8320];
	ld.shared.u32 	%r2818, [%r10+8372];
	ld.shared.u32 	%r2819, [%r24+20488];
	add.s32 	%r2820, %r2819, %r2818;
	min.s32 	%r2821, %r2817, %r2820;
	st.shared.u32 	[%r13+8320], %r2821;
	ld.shared.u32 	%r2822, [%r13+16224];
	ld.shared.u32 	%r2823, [%r10+16484];
	ld.shared.u32 	%r2824, [%r24+20280];
	add.s32 	%r2825, %r2824, %r2823;
	min.s32 	%r2826, %r2822, %r2825;
	st.shared.u32 	[%r13+16224], %r2826;
	ld.shared.u32 	%r2827, [%r13+16328];
	ld.shared.u32 	%r2828, [%r10+16484];
	ld.shared.u32 	%r2829, [%r24+20384];
	add.s32 	%r2830, %r2829, %r2828;
	min.s32 	%r2831, %r2827, %r2830;
	st.shared.u32 	[%r13+16328], %r2831;
	ld.shared.u32 	%r2832, [%r13+16432];
	ld.shared.u32 	%r2833, [%r10+16484];
	ld.shared.u32 	%r2834, [%r24+20488];
	add.s32 	%r2835, %r2834, %r2833;
	min.s32 	%r2836, %r2832, %r2835;
	st.shared.u32 	[%r13+16432], %r2836;
	bar.sync 	0;
	ld.shared.u32 	%r2837, [%r13];
	ld.shared.u32 	%r2838, [%r10+264];
	ld.shared.u32 	%r2839, [%r24+20592];
	add.s32 	%r2840, %r2839, %r2838;
	min.s32 	%r2841, %r2837, %r2840;
	st.shared.u32 	[%r13], %r2841;
	ld.shared.u32 	%r2842, [%r13+104];
	ld.shared.u32 	%r2843, [%r10+264];
	ld.shared.u32 	%r2844, [%r24+20696];
	add.s32 	%r2845, %r2844, %r2843;
	min.s32 	%r2846, %r2842, %r2845;
	st.shared.u32 	[%r13+104], %r2846;
	ld.shared.u32 	%r2847, [%r13+208];
	ld.shared.u32 	%r2848, [%r10+264];
	ld.shared.u32 	%r2849, [%r24+20800];
	add.s32 	%r2850, %r2849, %r2848;
	min.s32 	%r2851, %r2847, %r2850;
	st.shared.u32 	[%r13+208], %r2851;
	ld.shared.u32 	%r2852, [%r13+8112];
	ld.shared.u32 	%r2853, [%r10+8376];
	ld.shared.u32 	%r2854, [%r24+20592];
	add.s32 	%r2855, %r2854, %r2853;
	min.s32 	%r2856, %r2852, %r2855;
	st.shared.u32 	[%r13+8112], %r2856;
	ld.shared.u32 	%r2857, [%r13+8216];
	ld.shared.u32 	%r2858, [%r10+8376];
	ld.shared.u32 	%r2859, [%r24+20696];
	add.s32 	%r2860, %r2859, %r2858;
	min.s32 	%r2861, %r2857, %r2860;
	st.shared.u32 	[%r13+8216], %r2861;
	ld.shared.u32 	%r2862, [%r13+8320];
	ld.shared.u32 	%r2863, [%r10+8376];
	ld.shared.u32 	%r2864, [%r24+20800];
	add.s32 	%r2865, %r2864, %r2863;
	min.s32 	%r2866, %r2862, %r2865;
	st.shared.u32 	[%r13+8320], %r2866;
	ld.shared.u32 	%r2867, [%r13+16224];
	ld.shared.u32 	%r2868, [%r10+16488];
	ld.shared.u32 	%r2869, [%r24+20592];
	add.s32 	%r2870, %r2869, %r2868;
	min.s32 	%r2871, %r2867, %r2870;
	st.shared.u32 	[%r13+16224], %r2871;
	ld.shared.u32 	%r2872, [%r13+16328];
	ld.shared.u32 	%r2873, [%r10+16488];
	ld.shared.u32 	%r2874, [%r24+20696];
	add.s32 	%r2875, %r2874, %r2873;
	min.s32 	%r2876, %r2872, %r2875;
	st.shared.u32 	[%r13+16328], %r2876;
	ld.shared.u32 	%r2877, [%r13+16432];
	ld.shared.u32 	%r2878, [%r10+16488];
	ld.shared.u32 	%r2879, [%r24+20800];
	add.s32 	%r2880, %r2879, %r2878;
	min.s32 	%r2881, %r2877, %r2880;
	st.shared.u32 	[%r13+16432], %r2881;
	bar.sync 	0;
	ld.shared.u32 	%r2882, [%r13];
	ld.shared.u32 	%r2883, [%r10+268];
	ld.shared.u32 	%r2884, [%r24+20904];
	add.s32 	%r2885, %r2884, %r2883;
	min.s32 	%r2886, %r2882, %r2885;
	st.shared.u32 	[%r13], %r2886;
	ld.shared.u32 	%r2887, [%r13+104];
	ld.shared.u32 	%r2888, [%r10+268];
	ld.shared.u32 	%r2889, [%r24+21008];
	add.s32 	%r2890, %r2889, %r2888;
	min.s32 	%r2891, %r2887, %r2890;
	st.shared.u32 	[%r13+104], %r2891;
	ld.shared.u32 	%r2892, [%r13+208];
	ld.shared.u32 	%r2893, [%r10+268];
	ld.shared.u32 	%r2894, [%r24+21112];
	add.s32 	%r2895, %r2894, %r2893;
	min.s32 	%r2896, %r2892, %r2895;
	st.shared.u32 	[%r13+208], %r2896;
	ld.shared.u32 	%r2897, [%r13+8112];
	ld.shared.u32 	%r2898, [%r10+8380];
	ld.shared.u32 	%r2899, [%r24+20904];
	add.s32 	%r2900, %r2899, %r2898;
	min.s32 	%r2901, %r2897, %r2900;
	st.shared.u32 	[%r13+8112], %r2901;
	ld.shared.u32 	%r2902, [%r13+8216];
	ld.shared.u32 	%r2903, [%r10+8380];
	ld.shared.u32 	%r2904, [%r24+21008];
	add.s32 	%r2905, %r2904, %r2903;
	min.s32 	%r2906, %r2902, %r2905;
	st.shared.u32 	[%r13+8216], %r2906;
	ld.shared.u32 	%r2907, [%r13+8320];
	ld.shared.u32 	%r2908, [%r10+8380];
	ld.shared.u32 	%r2909, [%r24+21112];
	add.s32 	%r2910, %r2909, %r2908;
	min.s32 	%r2911, %r2907, %r2910;
	st.shared.u32 	[%r13+8320], %r2911;
	ld.shared.u32 	%r2912, [%r13+16224];
	ld.shared.u32 	%r2913, [%r10+16492];
	ld.shared.u32 	%r2914, [%r24+20904];
	add.s32 	%r2915, %r2914, %r2913;
	min.s32 	%r2916, %r2912, %r2915;
	st.shared.u32 	[%r13+16224], %r2916;
	ld.shared.u32 	%r2917, [%r13+16328];
	ld.shared.u32 	%r2918, [%r10+16492];
	ld.shared.u32 	%r2919, [%r24+21008];
	add.s32 	%r2920, %r2919, %r2918;
	min.s32 	%r2921, %r2917, %r2920;
	st.shared.u32 	[%r13+16328], %r2921;
	ld.shared.u32 	%r2922, [%r13+16432];
	ld.shared.u32 	%r2923, [%r10+16492];
	ld.shared.u32 	%r2924, [%r24+21112];
	add.s32 	%r2925, %r2924, %r2923;
	min.s32 	%r2926, %r2922, %r2925;
	st.shared.u32 	[%r13+16432], %r2926;
	bar.sync 	0;
	ld.shared.u32 	%r2927, [%r13];
	ld.shared.u32 	%r2928, [%r10+272];
	ld.shared.u32 	%r2929, [%r24+21216];
	add.s32 	%r2930, %r2929, %r2928;
	min.s32 	%r2931, %r2927, %r2930;
	st.shared.u32 	[%r13], %r2931;
	ld.shared.u32 	%r2932, [%r13+104];
	ld.shared.u32 	%r2933, [%r10+272];
	ld.shared.u32 	%r2934, [%r24+21320];
	add.s32 	%r2935, %r2934, %r2933;
	min.s32 	%r2936, %r2932, %r2935;
	st.shared.u32 	[%r13+104], %r2936;
	ld.shared.u32 	%r2937, [%r13+208];
	ld.shared.u32 	%r2938, [%r10+272];
	ld.shared.u32 	%r2939, [%r24+21424];
	add.s32 	%r2940, %r2939, %r2938;
	min.s32 	%r2941, %r2937, %r2940;
	st.shared.u32 	[%r13+208], %r2941;
	ld.shared.u32 	%r2942, [%r13+8112];
	ld.shared.u32 	%r2943, [%r10+8384];
	ld.shared.u32 	%r2944, [%r24+21216];
	add.s32 	%r2945, %r2944, %r2943;
	min.s32 	%r2946, %r2942, %r2945;
	st.shared.u32 	[%r13+8112], %r2946;
	ld.shared.u32 	%r2947, [%r13+8216];
	ld.shared.u32 	%r2948, [%r10+8384];
	ld.shared.u32 	%r2949, [%r24+21320];
	add.s32 	%r2950, %r2949, %r2948;
	min.s32 	%r2951, %r2947, %r2950;
	st.shared.u32 	[%r13+8216], %r2951;
	ld.shared.u32 	%r2952, [%r13+8320];
	ld.shared.u32 	%r2953, [%r10+8384];
	ld.shared.u32 	%r2954, [%r24+21424];
	add.s32 	%r2955, %r2954, %r2953;
	min.s32 	%r2956, %r2952, %r2955;
	st.shared.u32 	[%r13+8320], %r2956;
	ld.shared.u32 	%r2957, [%r13+16224];
	ld.shared.u32 	%r2958, [%r10+16496];
	ld.shared.u32 	%r2959, [%r24+21216];
	add.s32 	%r2960, %r2959, %r2958;
	min.s32 	%r2961, %r2957, %r2960;
	st.shared.u32 	[%r13+16224], %r2961;
	ld.shared.u32 	%r2962, [%r13+16328];
	ld.shared.u32 	%r2963, [%r10+16496];
	ld.shared.u32 	%r2964, [%r24+21320];
	add.s32 	%r2965, %r2964, %r2963;
	min.s32 	%r2966, %r2962, %r2965;
	st.shared.u32 	[%r13+16328], %r2966;
	ld.shared.u32 	%r2967, [%r13+16432];
	ld.shared.u32 	%r2968, [%r10+16496];
	ld.shared.u32 	%r2969, [%r24+21424];
	add.s32 	%r2970, %r2969, %r2968;
	min.s32 	%r2971, %r2967, %r2970;
	st.shared.u32 	[%r13+16432], %r2971;
	bar.sync 	0;
	ld.shared.u32 	%r2972, [%r13];
	ld.shared.u32 	%r2973, [%r10+276];
	ld.shared.u32 	%r2974, [%r24+21528];
	add.s32 	%r2975, %r2974, %r2973;
	min.s32 	%r2976, %r2972, %r2975;
	st.shared.u32 	[%r13], %r2976;
	ld.shared.u32 	%r2977, [%r13+104];
	ld.shared.u32 	%r2978, [%r10+276];
	ld.shared.u32 	%r2979, [%r24+21632];
	add.s32 	%r2980, %r2979, %r2978;
	min.s32 	%r2981, %r2977, %r2980;
	st.shared.u32 	[%r13+104], %r2981;
	ld.shared.u32 	%r2982, [%r13+208];
	ld.shared.u32 	%r2983, [%r10+276];
	ld.shared.u32 	%r2984, [%r24+21736];
	add.s32 	%r2985, %r2984, %r2983;
	min.s32 	%r2986, %r2982, %r2985;
	st.shared.u32 	[%r13+208], %r2986;
	ld.shared.u32 	%r2987, [%r13+8112];
	ld.shared.u32 	%r2988, [%r10+8388];
	ld.shared.u32 	%r2989, [%r24+21528];
	add.s32 	%r2990, %r2989, %r2988;
	min.s32 	%r2991, %r2987, %r2990;
	st.shared.u32 	[%r13+8112], %r2991;
	ld.shared.u32 	%r2992, [%r13+8216];
	ld.shared.u32 	%r2993, [%r10+8388];
	ld.shared.u32 	%r2994, [%r24+21632];
	add.s32 	%r2995, %r2994, %r2993;
	min.s32 	%r2996, %r2992, %r2995;
	st.shared.u32 	[%r13+8216], %r2996;
	ld.shared.u32 	%r2997, [%r13+8320];
	ld.shared.u32 	%r2998, [%r10+8388];
	ld.shared.u32 	%r2999, [%r24+21736];
	add.s32 	%r3000, %r2999, %r2998;
	min.s32 	%r3001, %r2997, %r3000;
	st.shared.u32 	[%r13+8320], %r3001;
	ld.shared.u32 	%r3002, [%r13+16224];
	ld.shared.u32 	%r3003, [%r10+16500];
	ld.shared.u32 	%r3004, [%r24+21528];
	add.s32 	%r3005, %r3004, %r3003;
	min.s32 	%r3006, %r3002, %r3005;
	st.shared.u32 	[%r13+16224], %r3006;
	ld.shared.u32 	%r3007, [%r13+16328];
	ld.shared.u32 	%r3008, [%r10+16500];
	ld.shared.u32 	%r3009, [%r24+21632];
	add.s32 	%r3010, %r3009, %r3008;
	min.s32 	%r3011, %r3007, %r3010;
	st.shared.u32 	[%r13+16328], %r3011;
	ld.shared.u32 	%r3012, [%r13+16432];
	ld.shared.u32 	%r3013, [%r10+16500];
	ld.shared.u32 	%r3014, [%r24+21736];
	add.s32 	%r3015, %r3014, %r3013;
	min.s32 	%r3016, %r3012, %r3015;
	st.shared.u32 	[%r13+16432], %r3016;
	bar.sync 	0;
	ld.shared.u32 	%r3017, [%r13];
	ld.shared.u32 	%r3018, [%r10+280];
	ld.shared.u32 	%r3019, [%r24+21840];
	add.s32 	%r3020, %r3019, %r3018;
	min.s32 	%r3021, %r3017, %r3020;
	st.shared.u32 	[%r13], %r3021;
	ld.shared.u32 	%r3022, [%r13+104];
	ld.shared.u32 	%r3023, [%r10+280];
	ld.shared.u32 	%r3024, [%r24+21944];
	add.s32 	%r3025, %r3024, %r3023;
	min.s32 	%r3026, %r3022, %r3025;
	st.shared.u32 	[%r13+104], %r3026;
	ld.shared.u32 	%r3027, [%r13+208];
	ld.shared.u32 	%r3028, [%r10+280];
	ld.shared.u32 	%r3029, [%r24+22048];
	add.s32 	%r3030, %r3029, %r3028;
	min.s32 	%r3031, %r3027, %r3030;
	st.shared.u32 	[%r13+208], %r3031;
	ld.shared.u32 	%r3032, [%r13+8112];
	ld.shared.u32 	%r3033, [%r10+8392];
	ld.shared.u32 	%r3034, [%r24+21840];
	add.s32 	%r3035, %r3034, %r3033;
	min.s32 	%r3036, %r3032, %r3035;
	st.shared.u32 	[%r13+8112], %r3036;
	ld.shared.u32 	%r3037, [%r13+8216];
	ld.shared.u32 	%r3038, [%r10+8392];
	ld.shared.u32 	%r3039, [%r24+21944];
	add.s32 	%r3040, %r3039, %r3038;
	min.s32 	%r3041, %r3037, %r3040;
	st.shared.u32 	[%r13+8216], %r3041;
	ld.shared.u32 	%r3042, [%r13+8320];
	ld.shared.u32 	%r3043, [%r10+8392];
	ld.shared.u32 	%r3044, [%r24+22048];
	add.s32 	%r3045, %r3044, %r3043;
	min.s32 	%r3046, %r3042, %r3045;
	st.shared.u32 	[%r13+8320], %r3046;
	ld.shared.u32 	%r3047, [%r13+16224];
	ld.shared.u32 	%r3048, [%r10+16504];
	ld.shared.u32 	%r3049, [%r24+21840];
	add.s32 	%r3050, %r3049, %r3048;
	min.s32 	%r3051, %r3047, %r3050;
	st.shared.u32 	[%r13+16224], %r3051;
	ld.shared.u32 	%r3052, [%r13+16328];
	ld.shared.u32 	%r3053, [%r10+16504];
	ld.shared.u32 	%r3054, [%r24+21944];
	add.s32 	%r3055, %r3054, %r3053;
	min.s32 	%r3056, %r3052, %r3055;
	st.shared.u32 	[%r13+16328], %r3056;
	ld.shared.u32 	%r3057, [%r13+16432];
	ld.shared.u32 	%r3058, [%r10+16504];
	ld.shared.u32 	%r3059, [%r24+22048];
	add.s32 	%r3060, %r3059, %r3058;
	min.s32 	%r3061, %r3057, %r3060;
	st.shared.u32 	[%r13+16432], %r3061;
	bar.sync 	0;
	ld.shared.u32 	%r3062, [%r13];
	ld.shared.u32 	%r3063, [%r10+284];
	ld.shared.u32 	%r3064, [%r24+22152];
	add.s32 	%r3065, %r3064, %r3063;
	min.s32 	%r3066, %r3062, %r3065;
	st.shared.u32 	[%r13], %r3066;
	ld.shared.u32 	%r3067, [%r13+104];
	ld.shared.u32 	%r3068, [%r10+284];
	ld.shared.u32 	%r3069, [%r24+22256];
	add.s32 	%r3070, %r3069, %r3068;
	min.s32 	%r3071, %r3067, %r3070;
	st.shared.u32 	[%r13+104], %r3071;
	ld.shared.u32 	%r3072, [%r13+208];
	ld.shared.u32 	%r3073, [%r10+284];
	ld.shared.u32 	%r3074, [%r24+22360];
	add.s32 	%r3075, %r3074, %r3073;
	min.s32 	%r3076, %r3072, %r3075;
	st.shared.u32 	[%r13+208], %r3076;
	ld.shared.u32 	%r3077, [%r13+8112];
	ld.shared.u32 	%r3078, [%r10+8396];
	ld.shared.u32 	%r3079, [%r24+22152];
	add.s32 	%r3080, %r3079, %r3078;
	min.s32 	%r3081, %r3077, %r3080;
	st.shared.u32 	[%r13+8112], %r3081;
	ld.shared.u32 	%r3082, [%r13+8216];
	ld.shared.u32 	%r3083, [%r10+8396];
	ld.shared.u32 	%r3084, [%r24+22256];
	add.s32 	%r3085, %r3084, %r3083;
	min.s32 	%r3086, %r3082, %r3085;
	st.shared.u32 	[%r13+8216], %r3086;
	ld.shared.u32 	%r3087, [%r13+8320];
	ld.shared.u32 	%r3088, [%r10+8396];
	ld.shared.u32 	%r3089, [%r24+22360];
	add.s32 	%r3090, %r3089, %r3088;
	min.s32 	%r3091, %r3087, %r3090;
	st.shared.u32 	[%r13+8320], %r3091;
	ld.shared.u32 	%r3092, [%r13+16224];
	ld.shared.u32 	%r3093, [%r10+16508];
	ld.shared.u32 	%r3094, [%r24+22152];
	add.s32 	%r3095, %r3094, %r3093;
	min.s32 	%r3096, %r3092, %r3095;
	st.shared.u32 	[%r13+16224], %r3096;
	ld.shared.u32 	%r3097, [%r13+16328];
	ld.shared.u32 	%r3098, [%r10+16508];
	ld.shared.u32 	%r3099, [%r24+22256];
	add.s32 	%r3100, %r3099, %r3098;
	min.s32 	%r3101, %r3097, %r3100;
	st.shared.u32 	[%r13+16328], %r3101;
	ld.shared.u32 	%r3102, [%r13+16432];
	ld.shared.u32 	%r3103, [%r10+16508];
	ld.shared.u32 	%r3104, [%r24+22360];
	add.s32 	%r3105, %r3104, %r3103;
	min.s32 	%r3106, %r3102, %r3105;
	st.shared.u32 	[%r13+16432], %r3106;
	bar.sync 	0;
	ld.shared.u32 	%r3107, [%r13];
	ld.shared.u32 	%r3108, [%r10+288];
	ld.shared.u32 	%r3109, [%r24+22464];
	add.s32 	%r3110, %r3109, %r3108;
	min.s32 	%r3111, %r3107, %r3110;
	st.shared.u32 	[%r13], %r3111;
	ld.shared.u32 	%r3112, [%r13+104];
	ld.shared.u32 	%r3113, [%r10+288];
	ld.shared.u32 	%r3114, [%r24+22568];
	add.s32 	%r3115, %r3114, %r3113;
	min.s32 	%r3116, %r3112, %r3115;
	st.shared.u32 	[%r13+104], %r3116;
	ld.shared.u32 	%r3117, [%r13+208];
	ld.shared.u32 	%r3118, [%r10+288];
	ld.shared.u32 	%r3119, [%r24+22672];
	add.s32 	%r3120, %r3119, %r3118;
	min.s32 	%r3121, %r3117, %r3120;
	st.shared.u32 	[%r13+208], %r3121;
	ld.shared.u32 	%r3122, [%r13+8112];
	ld.shared.u32 	%r3123, [%r10+8400];
	ld.shared.u32 	%r3124, [%r24+22464];
	add.s32 	%r3125, %r3124, %r3123;
	min.s32 	%r3126, %r3122, %r3125;
	st.shared.u32 	[%r13+8112], %r3126;
	ld.shared.u32 	%r3127, [%r13+8216];
	ld.shared.u32 	%r3128, [%r10+8400];
	ld.shared.u32 	%r3129, [%r24+22568];
	add.s32 	%r3130, %r3129, %r3128;
	min.s32 	%r3131, %r3127, %r3130;
	st.shared.u32 	[%r13+8216], %r3131;
	ld.shared.u32 	%r3132, [%r13+8320];
	ld.shared.u32 	%r3133, [%r10+8400];
	ld.shared.u32 	%r3134, [%r24+22672];
	add.s32 	%r3135, %r3134, %r3133;
	min.s32 	%r3136, %r3132, %r3135;
	st.shared.u32 	[%r13+8320], %r3136;
	ld.shared.u32 	%r3137, [%r13+16224];
	ld.shared.u32 	%r3138, [%r10+16512];
	ld.shared.u32 	%r3139, [%r24+22464];
	add.s32 	%r3140, %r3139, %r3138;
	min.s32 	%r3141, %r3137, %r3140;
	st.shared.u32 	[%r13+16224], %r3141;
	ld.shared.u32 	%r3142, [%r13+16328];
	ld.shared.u32 	%r3143, [%r10+16512];
	ld.shared.u32 	%r3144, [%r24+22568];
	add.s32 	%r3145, %r3144, %r3143;
	min.s32 	%r3146, %r3142, %r3145;
	st.shared.u32 	[%r13+16328], %r3146;
	ld.shared.u32 	%r3147, [%r13+16432];
	ld.shared.u32 	%r3148, [%r10+16512];
	ld.shared.u32 	%r3149, [%r24+22672];
	add.s32 	%r3150, %r3149, %r3148;
	min.s32 	%r3151, %r3147, %r3150;
	st.shared.u32 	[%r13+16432], %r3151;
	bar.sync 	0;
	ld.shared.u32 	%r3152, [%r13];
	ld.shared.u32 	%r3153, [%r10+292];
	ld.shared.u32 	%r3154, [%r24+22776];
	add.s32 	%r3155, %r3154, %r3153;
	min.s32 	%r3156, %r3152, %r3155;
	st.shared.u32 	[%r13], %r3156;
	ld.shared.u32 	%r3157, [%r13+104];
	ld.shared.u32 	%r3158, [%r10+292];
	ld.shared.u32 	%r3159, [%r24+22880];
	add.s32 	%r3160, %r3159, %r3158;
	min.s32 	%r3161, %r3157, %r3160;
	st.shared.u32 	[%r13+104], %r3161;
	ld.shared.u32 	%r3162, [%r13+208];
	ld.shared.u32 	%r3163, [%r10+292];
	ld.shared.u32 	%r3164, [%r24+22984];
	add.s32 	%r3165, %r3164, %r3163;
	min.s32 	%r3166, %r3162, %r3165;
	st.shared.u32 	[%r13+208], %r3166;
	ld.shared.u32 	%r3167, [%r13+8112];
	ld.shared.u32 	%r3168, [%r10+8404];
	ld.shared.u32 	%r3169, [%r24+22776];
	add.s32 	%r3170, %r3169, %r3168;
	min.s32 	%r3171, %r3167, %r3170;
	st.shared.u32 	[%r13+8112], %r3171;
	ld.shared.u32 	%r3172, [%r13+8216];
	ld.shared.u32 	%r3173, [%r10+8404];
	ld.shared.u32 	%r3174, [%r24+22880];
	add.s32 	%r3175, %r3174, %r3173;
	min.s32 	%r3176, %r3172, %r3175;
	st.shared.u32 	[%r13+8216], %r3176;
	ld.shared.u32 	%r3177, [%r13+8320];
	ld.shared.u32 	%r3178, [%r10+8404];
	ld.shared.u32 	%r3179, [%r24+22984];
	add.s32 	%r3180, %r3179, %r3178;
	min.s32 	%r3181, %r3177, %r3180;
	st.shared.u32 	[%r13+8320], %r3181;
	ld.shared.u32 	%r3182, [%r13+16224];
	ld.shared.u32 	%r3183, [%r10+16516];
	ld.shared.u32 	%r3184, [%r24+22776];
	add.s32 	%r3185, %r3184, %r3183;
	min.s32 	%r3186, %r3182, %r3185;
	st.shared.u32 	[%r13+16224], %r3186;
	ld.shared.u32 	%r3187, [%r13+16328];
	ld.shared.u32 	%r3188, [%r10+16516];
	ld.shared.u32 	%r3189, [%r24+22880];
	add.s32 	%r3190, %r3189, %r3188;
	min.s32 	%r3191, %r3187, %r3190;
	st.shared.u32 	[%r13+16328], %r3191;
	ld.shared.u32 	%r3192, [%r13+16432];
	ld.shared.u32 	%r3193, [%r10+16516];
	ld.shared.u32 	%r3194, [%r24+22984];
	add.s32 	%r3195, %r3194, %r3193;
	min.s32 	%r3196, %r3192, %r3195;
	st.shared.u32 	[%r13+16432], %r3196;
	bar.sync 	0;
	ld.shared.u32 	%r3197, [%r13];
	ld.shared.u32 	%r3198, [%r10+296];
	ld.shared.u32 	%r3199, [%r24+23088];
	add.s32 	%r3200, %r3199, %r3198;
	min.s32 	%r3201, %r3197, %r3200;
	st.shared.u32 	[%r13], %r3201;
	ld.shared.u32 	%r3202, [%r13+104];
	ld.shared.u32 	%r3203, [%r10+296];
	ld.shared.u32 	%r3204, [%r24+23192];
	add.s32 	%r3205, %r3204, %r3203;
	min.s32 	%r3206, %r3202, %r3205;
	st.shared.u32 	[%r13+104], %r3206;
	ld.shared.u32 	%r3207, [%r13+208];
	ld.shared.u32 	%r3208, [%r10+296];
	ld.shared.u32 	%r3209, [%r24+23296];
	add.s32 	%r3210, %r3209, %r3208;
	min.s32 	%r3211, %r3207, %r3210;
	st.shared.u32 	[%r13+208], %r3211;
	ld.shared.u32 	%r3212, [%r13+8112];
	ld.shared.u32 	%r3213, [%r10+8408];
	ld.shared.u32 	%r3214, [%r24+23088];
	add.s32 	%r3215, %r3214, %r3213;
	min.s32 	%r3216, %r3212, %r3215;
	st.shared.u32 	[%r13+8112], %r3216;
	ld.shared.u32 	%r3217, [%r13+8216];
	ld.shared.u32 	%r3218, [%r10+8408];
	ld.shared.u32 	%r3219, [%r24+23192];
	add.s32 	%r3220, %r3219, %r3218;
	min.s32 	%r3221, %r3217, %r3220;
	st.shared.u32 	[%r13+8216], %r3221;
	ld.shared.u32 	%r3222, [%r13+8320];
	ld.shared.u32 	%r3223, [%r10+8408];
	ld.shared.u32 	%r3224, [%r24+23296];
	add.s32 	%r3225, %r3224, %r3223;
	min.s32 	%r3226, %r3222, %r3225;
	st.shared.u32 	[%r13+8320], %r3226;
	ld.shared.u32 	%r3227, [%r13+16224];
	ld.shared.u32 	%r3228, [%r10+16520];
	ld.shared.u32 	%r3229, [%r24+23088];
	add.s32 	%r3230, %r3229, %r3228;
	min.s32 	%r3231, %r3227, %r3230;
	st.shared.u32 	[%r13+16224], %r3231;
	ld.shared.u32 	%r3232, [%r13+16328];
	ld.shared.u32 	%r3233, [%r10+16520];
	ld.shared.u32 	%r3234, [%r24+23192];
	add.s32 	%r3235, %r3234, %r3233;
	min.s32 	%r3236, %r3232, %r3235;
	st.shared.u32 	[%r13+16328], %r3236;
	ld.shared.u32 	%r3237, [%r13+16432];
	ld.shared.u32 	%r3238, [%r10+16520];
	ld.shared.u32 	%r3239, [%r24+23296];
	add.s32 	%r3240, %r3239, %r3238;
	min.s32 	%r3241, %r3237, %r3240;
	st.shared.u32 	[%r13+16432], %r3241;
	bar.sync 	0;
	ld.shared.u32 	%r3242, [%r13];
	ld.shared.u32 	%r3243, [%r10+300];
	ld.shared.u32 	%r3244, [%r24+23400];
	add.s32 	%r3245, %r3244, %r3243;
	min.s32 	%r3246, %r3242, %r3245;
	st.shared.u32 	[%r13], %r3246;
	ld.shared.u32 	%r3247, [%r13+104];
	ld.shared.u32 	%r3248, [%r10+300];
	ld.shared.u32 	%r3249, [%r24+23504];
	add.s32 	%r3250, %r3249, %r3248;
	min.s32 	%r3251, %r3247, %r3250;
	st.shared.u32 	[%r13+104], %r3251;
	ld.shared.u32 	%r3252, [%r13+208];
	ld.shared.u32 	%r3253, [%r10+300];
	ld.shared.u32 	%r3254, [%r24+23608];
	add.s32 	%r3255, %r3254, %r3253;
	min.s32 	%r3256, %r3252, %r3255;
	st.shared.u32 	[%r13+208], %r3256;
	ld.shared.u32 	%r3257, [%r13+8112];
	ld.shared.u32 	%r3258, [%r10+8412];
	ld.shared.u32 	%r3259, [%r24+23400];
	add.s32 	%r3260, %r3259, %r3258;
	min.s32 	%r3261, %r3257, %r3260;
	st.shared.u32 	[%r13+8112], %r3261;
	ld.shared.u32 	%r3262, [%r13+8216];
	ld.shared.u32 	%r3263, [%r10+8412];
	ld.shared.u32 	%r3264, [%r24+23504];
	add.s32 	%r3265, %r3264, %r3263;
	min.s32 	%r3266, %r3262, %r3265;
	st.shared.u32 	[%r13+8216], %r3266;
	ld.shared.u32 	%r3267, [%r13+8320];
	ld.shared.u32 	%r3268, [%r10+8412];
	ld.shared.u32 	%r3269, [%r24+23608];
	add.s32 	%r3270, %r3269, %r3268;
	min.s32 	%r3271, %r3267, %r3270;
	st.shared.u32 	[%r13+8320], %r3271;
	ld.shared.u32 	%r3272, [%r13+16224];
	ld.shared.u32 	%r3273, [%r10+16524];
	ld.shared.u32 	%r3274, [%r24+23400];
	add.s32 	%r3275, %r3274, %r3273;
	min.s32 	%r3276, %r3272, %r3275;
	st.shared.u32 	[%r13+16224], %r3276;
	ld.shared.u32 	%r3277, [%r13+16328];
	ld.shared.u32 	%r3278, [%r10+16524];
	ld.shared.u32 	%r3279, [%r24+23504];
	add.s32 	%r3280, %r3279, %r3278;
	min.s32 	%r3281, %r3277, %r3280;
	st.shared.u32 	[%r13+16328], %r3281;
	ld.shared.u32 	%r3282, [%r13+16432];
	ld.shared.u32 	%r3283, [%r10+16524];
	ld.shared.u32 	%r3284, [%r24+23608];
	add.s32 	%r3285, %r3284, %r3283;
	min.s32 	%r3286, %r3282, %r3285;
	st.shared.u32 	[%r13+16432], %r3286;
	bar.sync 	0;
	ld.shared.u32 	%r3287, [%r13];
	ld.shared.u32 	%r3288, [%r10+304];
	ld.shared.u32 	%r3289, [%r24+23712];
	add.s32 	%r3290, %r3289, %r3288;
	min.s32 	%r3291, %r3287, %r3290;
	st.shared.u32 	[%r13], %r3291;
	ld.shared.u32 	%r3292, [%r13+104];
	ld.shared.u32 	%r3293, [%r10+304];
	ld.shared.u32 	%r3294, [%r24+23816];
	add.s32 	%r3295, %r3294, %r3293;
	min.s32 	%r3296, %r3292, %r3295;
	st.shared.u32 	[%r13+104], %r3296;
	ld.shared.u32 	%r3297, [%r13+208];
	ld.shared.u32 	%r3298, [%r10+304];
	ld.shared.u32 	%r3299, [%r24+23920];
	add.s32 	%r3300, %r3299, %r3298;
	min.s32 	%r3301, %r3297, %r3300;
	st.shared.u32 	[%r13+208], %r3301;
	ld.shared.u32 	%r3302, [%r13+8112];
	ld.shared.u32 	%r3303, [%r10+8416];
	ld.shared.u32 	%r3304, [%r24+23712];
	add.s32 	%r3305, %r3304, %r3303;
	min.s32 	%r3306, %r3302, %r3305;
	st.shared.u32 	[%r13+8112], %r3306;
	ld.shared.u32 	%r3307, [%r13+8216];
	ld.shared.u32 	%r3308, [%r10+8416];
	ld.shared.u32 	%r3309, [%r24+23816];
	add.s32 	%r3310, %r3309, %r3308;
	min.s32 	%r3311, %r3307, %r3310;
	st.shared.u32 	[%r13+8216], %r3311;
	ld.shared.u32 	%r3312, [%r13+8320];
	ld.shared.u32 	%r3313, [%r10+8416];
	ld.shared.u32 	%r3314, [%r24+23920];
	add.s32 	%r3315, %r3314, %r3313;
	min.s32 	%r3316, %r3312, %r3315;
	st.shared.u32 	[%r13+8320], %r3316;
	ld.shared.u32 	%r3317, [%r13+16224];
	ld.shared.u32 	%r3318, [%r10+16528];
	ld.shared.u32 	%r3319, [%r24+23712];
	add.s32 	%r3320, %r3319, %r3318;
	min.s32 	%r3321, %r3317, %r3320;
	st.shared.u32 	[%r13+16224], %r3321;
	ld.shared.u32 	%r3322, [%r13+16328];
	ld.shared.u32 	%r3323, [%r10+16528];
	ld.shared.u32 	%r3324, [%r24+23816];
	add.s32 	%r3325, %r3324, %r3323;
	min.s32 	%r3326, %r3322, %r3325;
	st.shared.u32 	[%r13+16328], %r3326;
	ld.shared.u32 	%r3327, [%r13+16432];
	ld.shared.u32 	%r3328, [%r10+16528];
	ld.shared.u32 	%r3329, [%r24+23920];
	add.s32 	%r3330, %r3329, %r3328;
	min.s32 	%r3331, %r3327, %r3330;
	st.shared.u32 	[%r13+16432], %r3331;
	bar.sync 	0;
	ld.shared.u32 	%r3332, [%r13];
	ld.shared.u32 	%r3333, [%r10+308];
	ld.shared.u32 	%r3334, [%r24+24024];
	add.s32 	%r3335, %r3334, %r3333;
	min.s32 	%r3336, %r3332, %r3335;
	st.shared.u32 	[%r13], %r3336;
	ld.shared.u32 	%r3337, [%r13+104];
	ld.shared.u32 	%r3338, [%r10+308];
	ld.shared.u32 	%r3339, [%r24+24128];
	add.s32 	%r3340, %r3339, %r3338;
	min.s32 	%r3341, %r3337, %r3340;
	st.shared.u32 	[%r13+104], %r3341;
	ld.shared.u32 	%r3342, [%r13+208];
	ld.shared.u32 	%r3343, [%r10+308];
	ld.shared.u32 	%r3344, [%r24+24232];
	add.s32 	%r3345, %r3344, %r3343;
	min.s32 	%r3346, %r3342, %r3345;
	st.shared.u32 	[%r13+208], %r3346;
	ld.shared.u32 	%r3347, [%r13+8112];
	ld.shared.u32 	%r3348, [%r10+8420];
	ld.shared.u32 	%r3349, [%r24+24024];
	add.s32 	%r3350, %r3349, %r3348;
	min.s32 	%r3351, %r3347, %r3350;
	st.shared.u32 	[%r13+8112], %r3351;
	ld.shared.u32 	%r3352, [%r13+8216];
	ld.shared.u32 	%r3353, [%r10+8420];
	ld.shared.u32 	%r3354, [%r24+24128];
	add.s32 	%r3355, %r3354, %r3353;
	min.s32 	%r3356, %r3352, %r3355;
	st.shared.u32 	[%r13+8216], %r3356;
	ld.shared.u32 	%r3357, [%r13+8320];
	ld.shared.u32 	%r3358, [%r10+8420];
	ld.shared.u32 	%r3359, [%r24+24232];
	add.s32 	%r3360, %r3359, %r3358;
	min.s32 	%r3361, %r3357, %r3360;
	st.shared.u32 	[%r13+8320], %r3361;
	ld.shared.u32 	%r3362, [%r13+16224];
	ld.shared.u32 	%r3363, [%r10+16532];
	ld.shared.u32 	%r3364, [%r24+24024];
	add.s32 	%r3365, %r3364, %r3363;
	min.s32 	%r3366, %r3362, %r3365;
	st.shared.u32 	[%r13+16224], %r3366;
	ld.shared.u32 	%r3367, [%r13+16328];
	ld.shared.u32 	%r3368, [%r10+16532];
	ld.shared.u32 	%r3369, [%r24+24128];
	add.s32 	%r3370, %r3369, %r3368;
	min.s32 	%r3371, %r3367, %r3370;
	st.shared.u32 	[%r13+16328], %r3371;
	ld.shared.u32 	%r3372, [%r13+16432];
	ld.shared.u32 	%r3373, [%r10+16532];
	ld.shared.u32 	%r3374, [%r24+24232];
	add.s32 	%r3375, %r3374, %r3373;
	min.s32 	%r3376, %r3372, %r3375;
	st.shared.u32 	[%r13+16432], %r3376;
	bar.sync 	0;
	ld.shared.u32 	%r3377, [%r13];
	st.global.u32 	[%rd4], %r3377;
	ld.shared.u32 	%r3378, [%r13+104];
	st.global.u32 	[%rd4+104], %r3378;
	ld.shared.u32 	%r3379, [%r13+208];
	st.global.u32 	[%rd4+208], %r3379;
	ld.shared.u32 	%r3380, [%r13+8112];
	st.global.u32 	[%rd4+8112], %r3380;
	ld.shared.u32 	%r3381, [%r13+8216];
	st.global.u32 	[%rd4+8216], %r3381;
	ld.shared.u32 	%r3382, [%r13+8320];
	st.global.u32 	[%rd4+8320], %r3382;
	ld.shared.u32 	%r3383, [%r13+16224];
	st.global.u32 	[%rd4+16224], %r3383;
	ld.shared.u32 	%r3384, [%r13+16328];
	st.global.u32 	[%rd4+16328], %r3384;
	ld.shared.u32 	%r3385, [%r13+16432];
	st.global.u32 	[%rd4+16432], %r3385;
	ret;

}
	// .globl	_Z11proc_2_globILi3ELi26ELi78EEvPiiiii
.visible .entry _Z11proc_2_globILi3ELi26ELi78EEvPiiiii(
	.param .u64 .ptr .align 1 _Z11proc_2_globILi3ELi26ELi78EEvPiiiii_param_0,
	.param .u32 _Z11proc_2_globILi3ELi26ELi78EEvPiiiii_param_1,
	.param .u32 _Z11proc_2_globILi3ELi26ELi78EEvPiiiii_param_2,
	.param .u32 _Z11proc_2_globILi3ELi26ELi78EEvPiiiii_param_3,
	.param .u32 _Z11proc_2_globILi3ELi26ELi78EEvPiiiii_param_4
)
{
	.reg .pred 	%p<4>;
	.reg .b32 	%r<6025>;
	.reg .b64 	%rd<13>;
	// demoted variable
	.shared .align 4 .b8 _ZZ11proc_2_globILi3ELi26ELi78EEvPiiiiiE6k_k_sm[24336];
	// demoted variable
	.shared .align 4 .b8 _ZZ11proc_2_globILi3ELi26ELi78EEvPiiiiiE2sm[24336];
	ld.param.u64 	%rd1, [_Z11proc_2_globILi3ELi26ELi78EEvPiiiii_param_0];
	ld.param.u32 	%r3, [_Z11proc_2_globILi3ELi26ELi78EEvPiiiii_param_2];
	ld.param.u32 	%r4, [_Z11proc_2_globILi3ELi26ELi78EEvPiiiii_param_3];
	ld.param.u32 	%r5, [_Z11proc_2_globILi3ELi26ELi78EEvPiiiii_param_4];
	cvta.to.global.u64 	%rd2, %rd1;
	mov.u32 	%r6, %tid.y;
	mov.u32 	%r7, %tid.x;
	mul.lo.s32 	%r1, %r5, %r3;
	add.s32 	%r8, %r1, %r3;
	mad.lo.s32 	%r9, %r8, %r4, %r7;
	mad.lo.s32 	%r10, %r6, 78, %r9;
	mov.u32 	%r11, _ZZ11proc_2_globILi3ELi26ELi78EEvPiiiiiE6k_k_sm;
	mad.lo.s32 	%r12, %r6, 312, %r11;
	mul.wide.s32 	%rd3, %r10, 4;
	add.s64 	%rd4, %rd2, %rd3;
	ld.global.u32 	%r13, [%rd4];
	shl.b32 	%r14, %r7, 2;
	add.s32 	%r15, %r12, %r14;
	st.shared.u32 	[%r15], %r13;
	ld.global.u32 	%r16, [%rd4+104];
	st.shared.u32 	[%r15+104], %r16;
	ld.global.u32 	%r17, [%rd4+208];
	st.shared.u32 	[%r15+208], %r17;
	ld.global.u32 	%r18, [%rd4+8112];
	st.shared.u32 	[%r15+8112], %r18;
	ld.global.u32 	%r19, [%rd4+8216];
	st.shared.u32 	[%r15+8216], %r19;
	ld.global.u32 	%r20, [%rd4+8320];
	st.shared.u32 	[%r15+8320], %r20;
	ld.global.u32 	%r21, [%rd4+16224];
	st.shared.u32 	[%r15+16224], %r21;
	ld.global.u32 	%r22, [%rd4+16328];
	st.shared.u32 	[%r15+16328], %r22;
	ld.global.u32 	%r23, [%rd4+16432];
	st.shared.u32 	[%r15+16432], %r23;
	mov.u32 	%r24, %ctaid.y;
	setp.eq.s32 	%p1, %r24, 0;
	@%p1 bra 	$L__BB5_2;
	ld.param.u32 	%r6022, [_Z11proc_2_globILi3ELi26ELi78EEvPiiiii_param_2];
	ld.param.u32 	%r6020, [_Z11proc_2_globILi3ELi26ELi78EEvPiiiii_param_1];
	ld.param.u64 	%rd11, [_Z11proc_2_globILi3ELi26ELi78EEvPiiiii_param_0];
	mul.lo.s32 	%r26, %r6, 312;
	add.s32 	%r28, %r11, %r26;
	mov.u32 	%r29, %ctaid.x;
	add.s32 	%r30, %r6020, %r29;
	setp.ge.s32 	%p2, %r30, %r6022;
	selp.u32 	%r31, 1, 0, %p2;
	add.s32 	%r32, %r30, %r31;
	add.s32 	%r33, %r1, %r32;
	mad.lo.s32 	%r35, %r33, %r4, %r7;
	mad.lo.s32 	%r36, %r6, 78, %r35;
	mov.u32 	%r37, _ZZ11proc_2_globILi3ELi26ELi78EEvPiiiiiE2sm;
	cvta.to.global.u64 	%rd5, %rd11;
	mul.wide.s32 	%rd6, %r36, 4;
	add.s64 	%rd7, %rd5, %rd6;
	ld.global.u32 	%r38, [%rd7];
	add.s32 	%r40, %r37, %r14;
	add.s32 	%r41, %r40, %r26;
	st.shared.u32 	[%r41], %r38;
	ld.global.u32 	%r42, [%rd7+104];
	st.shared.u32 	[%r41+104], %r42;
	ld.global.u32 	%r43, [%rd7+208];
	st.shared.u32 	[%r41+208], %r43;
	ld.global.u32 	%r44, [%rd7+8112];
	st.shared.u32 	[%r41+8112], %r44;
	ld.global.u32 	%r45, [%rd7+8216];
	st.shared.u32 	[%r41+8216], %r45;
	ld.global.u32 	%r46, [%rd7+8320];
	st.shared.u32 	[%r41+8320], %r46;
	ld.global.u32 	%r47, [%rd7+16224];
	st.shared.u32 	[%r41+16224], %r47;
	ld.global.u32 	%r48, [%rd7+16328];
	st.shared.u32 	[%r41+16328], %r48;
	ld.global.u32 	%r49, [%rd7+16432];
	st.shared.u32 	[%r41+16432], %r49;
	bar.sync 	0;
	ld.shared.u32 	%r50, [%r28];
	ld.shared.u32 	%r51, [%r41];
	ld.shared.u32 	%r52, [%r40];
	add.s32 	%r53, %r52, %r50;
	min.s32 	%r54, %r51, %r53;
	st.shared.u32 	[%r41], %r54;
	ld.shared.u32 	%r55, [%r41+104];
	ld.shared.u32 	%r56, [%r40+104];
	add.s32 	%r57, %r56, %r50;
	min.s32 	%r58, %r55, %r57;
	st.shared.u32 	[%r41+104], %r58;
	ld.shared.u32 	%r59, [%r41+208];
	ld.shared.u32 	%r60, [%r40+208];
	add.s32 	%r61, %r60, %r50;
	min.s32 	%r62, %r59, %r61;
	st.shared.u32 	[%r41+208], %r62;
	ld.shared.u32 	%r63, [%r28+8112];
	ld.shared.u32 	%r64, [%r41+8112];
	ld.shared.u32 	%r65, [%r40];
	add.s32 	%r66, %r65, %r63;
	min.s32 	%r67, %r64, %r66;
	st.shared.u32 	[%r41+8112], %r67;
	ld.shared.u32 	%r68, [%r41+8216];
	ld.shared.u32 	%r69, [%r40+104];
	add.s32 	%r70, %r69, %r63;
	min.s32 	%r71, %r68, %r70;
	st.shared.u32 	[%r41+8216], %r71;
	ld.shared.u32 	%r72, [%r41+8320];
	ld.shared.u32 	%r73, [%r40+208];
	add.s32 	%r74, %r73, %r63;
	min.s32 	%r75, %r72, %r74;
	st.shared.u32 	[%r41+8320], %r75;
	ld.shared.u32 	%r76, [%r28+16224];
	ld.shared.u32 	%r77, [%r41+16224];
	add.s32 	%r78, %r65, %r76;
	min.s32 	%r79, %r77, %r78;
	st.shared.u32 	[%r41+16224], %r79;
	ld.shared.u32 	%r80, [%r41+16328];
	add.s32 	%r81, %r69, %r76;
	min.s32 	%r82, %r80, %r81;
	st.shared.u32 	[%r41+16328], %r82;
	ld.shared.u32 	%r83, [%r41+16432];
	add.s32 	%r84, %r73, %r76;
	min.s32 	%r85, %r83, %r84;
	st.shared.u32 	[%r41+16432], %r85;
	bar.sync 	0;
	ld.shared.u32 	%r86, [%r28+4];
	ld.shared.u32 	%r87, [%r41];
	ld.shared.u32 	%r88, [%r40+312];
	add.s32 	%r89, %r88, %r86;
	min.s32 	%r90, %r87, %r89;
	st.shared.u32 	[%r41], %r90;
	ld.shared.u32 	%r91, [%r41+104];
	ld.shared.u32 	%r92, [%r40+416];
	add.s32 	%r93, %r92, %r86;
	min.s32 	%r94, %r91, %r93;
	st.shared.u32 	[%r41+104], %r94;
	ld.shared.u32 	%r95, [%r41+208];
	ld.shared.u32 	%r96, [%r40+520];
	add.s32 	%r97, %r96, %r86;
	min.s32 	%r98, %r95, %r97;
	st.shared.u32 	[%r41+208], %r98;
	ld.shared.u32 	%r99, [%r28+8116];
	ld.shared.u32 	%r100, [%r41+8112];
	ld.shared.u32 	%r101, [%r40+312];
	add.s32 	%r102, %r101, %r99;
	min.s32 	%r103, %r100, %r102;
	st.shared.u32 	[%r41+8112], %r103;
	ld.shared.u32 	%r104, [%r41+8216];
	ld.shared.u32 	%r105, [%r40+416];
	add.s32 	%r106, %r105, %r99;
	min.s32 	%r107, %r104, %r106;
	st.shared.u32 	[%r41+8216], %r107;
	ld.shared.u32 	%r108, [%r41+8320];
	ld.shared.u32 	%r109, [%r40+520];
	add.s32 	%r110, %r109, %r99;
	min.s32 	%r111, %r108, %r110;
	st.shared.u32 	[%r41+8320], %r111;
	ld.shared.u32 	%r112, [%r28+16228];
	ld.shared.u32 	%r113, [%r41+16224];
	add.s32 	%r114, %r101, %r112;
	min.s32 	%r115, %r113, %r114;
	st.shared.u32 	[%r41+16224], %r115;
	ld.shared.u32 	%r116, [%r41+16328];
	add.s32 	%r117, %r105, %r112;
	min.s32 	%r118, %r116, %r117;
	st.shared.u32 	[%r41+16328], %r118;
	ld.shared.u32 	%r119, [%r41+16432];
	add.s32 	%r120, %r109, %r112;
	min.s32 	%r121, %r119, %r120;
	st.shared.u32 	[%r41+16432], %r121;
	bar.sync 	0;
	ld.shared.u32 	%r122, [%r28+8];
	ld.shared.u32 	%r123, [%r41];
	ld.shared.u32 	%r124, [%r40+624];
	add.s32 	%r125, %r124, %r122;
	min.s32 	%r126, %r123, %r125;
	st.shared.u32 	[%r41], %r126;
	ld.shared.u32 	%r127, [%r41+104];
	ld.shared.u32 	%r128, [%r40+728];
	add.s32 	%r129, %r128, %r122;
	min.s32 	%r130, %r127, %r129;
	st.shared.u32 	[%r41+104], %r130;
	ld.shared.u32 	%r131, [%r41+208];
	ld.shared.u32 	%r132, [%r40+832];
	add.s32 	%r133, %r132, %r122;
	min.s32 	%r134, %r131, %r133;
	st.shared.u32 	[%r41+208], %r134;
	ld.shared.u32 	%r135, [%r28+8120];
	ld.shared.u32 	%r136, [%r41+8112];
	ld.shared.u32 	%r137, [%r40+624];
	add.s32 	%r138, %r137, %r135;
	min.s32 	%r139, %r136, %r138;
	st.shared.u32 	[%r41+8112], %r139;
	ld.shared.u32 	%r140, [%r41+8216];
	ld.shared.u32 	%r141, [%r40+728];
	add.s32 	%r142, %r141, %r135;
	min.s32 	%r143, %r140, %r142;
	st.shared.u32 	[%r41+8216], %r143;
	ld.shared.u32 	%r144, [%r41+8320];
	ld.shared.u32 	%r145, [%r40+832];
	add.s32 	%r146, %r145, %r135;
	min.s32 	%r147, %r144, %r146;
	st.shared.u32 	[%r41+8320], %r147;
	ld.shared.u32 	%r148, [%r28+16232];
	ld.shared.u32 	%r149, [%r41+16224];
	add.s32 	%r150, %r137, %r148;
	min.s32 	%r151, %r149, %r150;
	st.shared.u32 	[%r41+16224], %r151;
	ld.shared.u32 	%r152, [%r41+16328];
	add.s32 	%r153, %r141, %r148;
	min.s32 	%r154, %r152, %r153;
	st.shared.u32 	[%r41+16328], %r154;
	ld.shared.u32 	%r155, [%r41+16432];
	add.s32 	%r156, %r145, %r148;
	min.s32 	%r157, %r155, %r156;
	st.shared.u32 	[%r41+16432], %r157;
	bar.sync 	0;
	ld.shared.u32 	%r158, [%r28+12];
	ld.shared.u32 	%r159, [%r41];
	ld.shared.u32 	%r160, [%r40+936];
	add.s32 	%r161, %r160, %r158;
	min.s32 	%r162, %r159, %r161;
	st.shared.u32 	[%r41], %r162;
	ld.shared.u32 	%r163, [%r41+104];
	ld.shared.u32 	%r164, [%r40+1040];
	add.s32 	%r165, %r164, %r158;
	min.s32 	%r166, %r163, %r165;
	st.shared.u32 	[%r41+104], %r166;
	ld.shared.u32 	%r167, [%r41+208];
	ld.shared.u32 	%r168, [%r40+1144];
	add.s32 	%r169, %r168, %r158;
	min.s32 	%r170, %r167, %r169;
	st.shared.u32 	[%r41+208], %r170;
	ld.shared.u32 	%r171, [%r28+8124];
	ld.shared.u32 	%r172, [%r41+8112];
	ld.shared.u32 	%r173, [%r40+936];
	add.s32 	%r174, %r173, %r171;
	min.s32 	%r175, %r172, %r174;
	st.shared.u32 	[%r41+8112], %r175;
	ld.shared.u32 	%r176, [%r41+8216];
	ld.shared.u32 	%r177, [%r40+1040];
	add.s32 	%r178, %r177, %r171;
	min.s32 	%r179, %r176, %r178;
	st.shared.u32 	[%r41+8216], %r179;
	ld.shared.u32 	%r180, [%r41+8320];
	ld.shared.u32 	%r181, [%r40+1144];
	add.s32 	%r182, %r181, %r171;
	min.s32 	%r183, %r180, %r182;
	st.shared.u32 	[%r41+8320], %r183;
	ld.shared.u32 	%r184, [%r28+16236];
	ld.shared.u32 	%r185, [%r41+16224];
	add.s32 	%r186, %r173, %r184;
	min.s32 	%r187, %r185, %r186;
	st.shared.u32 	[%r41+16224], %r187;
	ld.shared.u32 	%r188, [%r41+16328];
	add.s32 	%r189, %r177, %r184;
	min.s32 	%r190, %r188, %r189;
	st.shared.u32 	[%r41+16328], %r190;
	ld.shared.u32 	%r191, [%r41+16432];
	add.s32 	%r192, %r181, %r184;
	min.s32 	%r193, %r191, %r192;
	st.shared.u32 	[%r41+16432], %r193;
	bar.sync 	0;
	ld.shared.u32 	%r194, [%r28+16];
	ld.shared.u32 	%r195, [%r41];
	ld.shared.u32 	%r196, [%r40+1248];
	add.s32 	%r197, %r196, %r194;
	min.s32 	%r198, %r195, %r197;
	st.shared.u32 	[%r41], %r198;
	ld.shared.u32 	%r199, [%r41+104];
	ld.shared.u32 	%r200, [%r40+1352];
	add.s32 	%r201, %r200, %r194;
	min.s32 	%r202, %r199, %r201;
	st.shared.u32 	[%r41+104], %r202;
	ld.shared.u32 	%r203, [%r41+208];
	ld.shared.u32 	%r204, [%r40+1456];
	add.s32 	%r205, %r204, %r194;
	min.s32 	%r206, %r203, %r205;
	st.shared.u32 	[%r41+208], %r206;
	ld.shared.u32 	%r207, [%r28+8128];
	ld.shared.u32 	%r208, [%r41+8112];
	ld.shared.u32 	%r209, [%r40+1248];
	add.s32 	%r210, %r209, %r207;
	min.s32 	%r211, %r208, %r210;
	st.shared.u32 	[%r41+8112], %r211;
	ld.shared.u32 	%r212, [%r41+8216];
	ld.shared.u32 	%r213, [%r40+1352];
	add.s32 	%r214, %r213, %r207;
	min.s32 	%r215, %r212, %r214;
	st.shared.u32 	[%r41+8216], %r215;
	ld.shared.u32 	%r216, [%r41+8320];
	ld.shared.u32 	%r217, [%r40+1456];
	add.s32 	%r218, %r217, %r207;
	min.s32 	%r219, %r216, %r218;
	st.shared.u32 	[%r41+8320], %r219;
	ld.shared.u32 	%r220, [%r28+16240];
	ld.shared.u32 	%r221, [%r41+16224];
	add.s32 	%r222, %r209, %r220;
	min.s32 	%r223, %r221, %r222;
	st.shared.u32 	[%r41+16224], %r223;
	ld.shared.u32 	%r224, [%r41+16328];
	add.s32 	%r225, %r213, %r220;
	min.s32 	%r226, %r224, %r225;
	st.shared.u32 	[%r41+16328], %r226;
	ld.shared.u32 	%r227, [%r41+16432];
	add.s32 	%r228, %r217, %r220;
	min.s32 	%r229, %r227, %r228;
	st.shared.u32 	[%r41+16432], %r229;
	bar.sync 	0;
	ld.shared.u32 	%r230, [%r28+20];
	ld.shared.u32 	%r231, [%r41];
	ld.shared.u32 	%r232, [%r40+1560];
	add.s32 	%r233, %r232, %r230;
	min.s32 	%r234, %r231, %r233;
	st.shared.u32 	[%r41], %r234;
	ld.shared.u32 	%r235, [%r41+104];
	ld.shared.u32 	%r236, [%r40+1664];
	add.s32 	%r237, %r236, %r230;
	min.s32 	%r238, %r235, %r237;
	st.shared.u32 	[%r41+104], %r238;
	ld.shared.u32 	%r239, [%r41+208];
	ld.shared.u32 	%r240, [%r40+1768];
	add.s32 	%r241, %r240, %r230;
	min.s32 	%r242, %r239, %r241;
	st.shared.u32 	[%r41+208], %r242;
	ld.shared.u32 	%r243, [%r28+8132];
	ld.shared.u32 	%r244, [%r41+8112];
	ld.shared.u32 	%r245, [%r40+1560];
	add.s32 	%r246, %r245, %r243;
	min.s32 	%r247, %r244, %r246;
	st.shared.u32 	[%r41+8112], %r247;
	ld.shared.u32 	%r248, [%r41+8216];
	ld.shared.u32 	%r249, [%r40+1664];
	add.s32 	%r250, %r249, %r243;
	min.s32 	%r251, %r248, %r250;
	st.shared.u32 	[%r41+8216], %r251;
	ld.shared.u32 	%r252, [%r41+8320];
	ld.shared.u32 	%r253, [%r40+1768];
	add.s32 	%r254, %r253, %r243;
	min.s32 	%r255, %r252, %r254;
	st.shared.u32 	[%r41+8320], %r255;
	ld.shared.u32 	%r256, [%r28+16244];
	ld.shared.u32 	%r257, [%r41+16224];
	add.s32 	%r258, %r245, %r256;
	min.s32 	%r259, %r257, %r258;
	st.shared.u32 	[%r41+16224], %r259;
	ld.shared.u32 	%r260, [%r41+16328];
	add.s32 	%r261, %r249, %r256;
	min.s32 	%r262, %r260, %r261;
	st.shared.u32 	[%r41+16328], %r262;
	ld.shared.u32 	%r263, [%r41+16432];
	add.s32 	%r264, %r253, %r256;
	min.s32 	%r265, %r263, %r264;
	st.shared.u32 	[%r41+16432], %r265;
	bar.sync 	0;
	ld.shared.u32 	%r266, [%r28+24];
	ld.shared.u32 	%r267, [%r41];
	ld.shared.u32 	%r268, [%r40+1872];
	add.s32 	%r269, %r268, %r266;
	min.s32 	%r270, %r267, %r269;
	st.shared.u32 	[%r41], %r270;
	ld.shared.u32 	%r271, [%r41+104];
	ld.shared.u32 	%r272, [%r40+1976];
	add.s32 	%r273, %r272, %r266;
	min.s32 	%r274, %r271, %r273;
	st.shared.u32 	[%r41+104], %r274;
	ld.shared.u32 	%r275, [%r41+208];
	ld.shared.u32 	%r276, [%r40+2080];
	add.s32 	%r277, %r276, %r266;
	min.s32 	%r278, %r275, %r277;
	st.shared.u32 	[%r41+208], %r278;
	ld.shared.u32 	%r279, [%r28+8136];
	ld.shared.u32 	%r280, [%r41+8112];
	ld.shared.u32 	%r281, [%r40+1872];
	add.s32 	%r282, %r281, %r279;
	min.s32 	%r283, %r280, %r282;
	st.shared.u32 	[%r41+8112], %r283;
	ld.shared.u32 	%r284, [%r41+8216];
	ld.shared.u32 	%r285, [%r40+1976];
	add.s32 	%r286, %r285, %r279;
	min.s32 	%r287, %r284, %r286;
	st.shared.u32 	[%r41+8216], %r287;
	ld.shared.u32 	%r288, [%r41+8320];
	ld.shared.u32 	%r289, [%r40+2080];
	add.s32 	%r290, %r289, %r279;
	min.s32 	%r291, %r288, %r290;
	st.shared.u32 	[%r41+8320], %r291;
	ld.shared.u32 	%r292, [%r28+16248];
	ld.shared.u32 	%r293, [%r41+16224];
	add.s32 	%r294, %r281, %r292;
	min.s32 	%r295, %r293, %r294;
	st.shared.u32 	[%r41+16224], %r295;
	ld.shared.u32 	%r296, [%r41+16328];
	add.s32 	%r297, %r285, %r292;
	min.s32 	%r298, %r296, %r297;
	st.shared.u32 	[%r41+16328], %r298;
	ld.shared.u32 	%r299, [%r41+16432];
	add.s32 	%r300, %r289, %r292;
	min.s32 	%r301, %r299, %r300;
	st.shared.u32 	[%r41+16432], %r301;
	bar.sync 	0;
	ld.shared.u32 	%r302, [%r28+28];
	ld.shared.u32 	%r303, [%r41];
	ld.shared.u32 	%r304, [%r40+2184];
	add.s32 	%r305, %r304, %r302;
	min.s32 	%r306, %r303, %r305;
	st.shared.u32 	[%r41], %r306;
	ld.shared.u32 	%r307, [%r41+104];
	ld.shared.u32 	%r308, [%r40+2288];
	add.s32 	%r309, %r308, %r302;
	min.s32 	%r310, %r307, %r309;
	st.shared.u32 	[%r41+104], %r310;
	ld.shared.u32 	%r311, [%r41+208];
	ld.shared.u32 	%r312, [%r40+2392];
	add.s32 	%r313, %r312, %r302;
	min.s32 	%r314, %r311, %r313;
	st.shared.u32 	[%r41+208], %r314;
	ld.shared.u32 	%r315, [%r28+8140];
	ld.shared.u32 	%r316, [%r41+8112];
	ld.shared.u32 	%r317, [%r40+2184];
	add.s32 	%r318, %r317, %r315;
	min.s32 	%r319, %r316, %r318;
	st.shared.u32 	[%r41+8112], %r319;
	ld.shared.u32 	%r320, [%r41+8216];
	ld.shared.u32 	%r321, [%r40+2288];
	add.s32 	%r322, %r321, %r315;
	min.s32 	%r323, %r320, %r322;
	st.shared.u32 	[%r41+8216], %r323;
	ld.shared.u32 	%r324, [%r41+8320];
	ld.shared.u32 	%r325, [%r40+2392];
	add.s32 	%r326, %r325, %r315;
	min.s32 	%r327, %r324, %r326;
	st.shared.u32 	[%r41+8320], %r327;
	ld.shared.u32 	%r328, [%r28+16252];
	ld.shared.u32 	%r329, [%r41+16224];
	add.s32 	%r330, %r317, %r328;
	min.s32 	%r331, %r329, %r330;
	st.shared.u32 	[%r41+16224], %r331;
	ld.shared.u32 	%r332, [%r41+16328];
	add.s32 	%r333, %r321, %r328;
	min.s32 	%r334, %r332, %r333;
	st.shared.u32 	[%r41+16328], %r334;
	ld.shared.u32 	%r335, [%r41+16432];
	add.s32 	%r336, %r325, %r328;
	min.s32 	%r337, %r335, %r336;
	st.shared.u32 	[%r41+16432], %r337;
	bar.sync 	0;
	ld.shared.u32 	%r338, [%r28+32];
	ld.shared.u32 	%r339, [%r41];
	ld.shared.u32 	%r340, [%r40+2496];
	add.s32 	%r341, %r340, %r338;
	min.s32 	%r342, %r339, %r341;
	st.shared.u32 	[%r41], %r342;
	ld.shared.u32 	%r343, [%r41+104];
	ld.shared.u32 	%r344, [%r40+2600];
	add.s32 	%r345, %r344, %r338;
	min.s32 	%r346, %r343, %r345;
	st.shared.u32 	[%r41+104], %r346;
	ld.shared.u32 	%r347, [%r41+208];
	ld.shared.u32 	%r348, [%r40+2704];
	add.s32 	%r349, %r348, %r338;
	min.s32 	%r350, %r347, %r349;
	st.shared.u32 	[%r41+208], %r350;
	ld.shared.u32 	%r351, [%r28+8144];
	ld.shared.u32 	%r352, [%r41+8112];
	ld.shared.u32 	%r353, [%r40+2496];
	add.s32 	%r354, %r353, %r351;
	min.s32 	%r355, %r352, %r354;
	st.shared.u32 	[%r41+8112], %r355;
	ld.shared.u32 	%r356, [%r41+8216];
	ld.shared.u32 	%r357, [%r40+2600];
	add.s32 	%r358, %r357, %r351;
	min.s32 	%r359, %r356, %r358;
	st.shared.u32 	[%r41+8216], %r359;
	ld.shared.u32 	%r360, [%r41+8320];
	ld.shared.u32 	%r361, [%r40+2704];
	add.s32 	%r362, %r361, %r351;
	min.s32 	%r363, %r360, %r362;
	st.shared.u32 	[%r41+8320], %r363;
	ld.shared.u32 	%r364, [%r28+16256];
	ld.shared.u32 	%r365, [%r41+16224];
	add.s32 	%r366, %r353, %r364;
	min.s32 	%r367, %r365, %r366;
	st.shared.u32 	[%r41+16224], %r367;
	ld.shared.u32 	%r368, [%r41+16328];
	add.s32 	%r369, %r357, %r364;
	min.s32 	%r370, %r368, %r369;
	st.shared.u32 	[%r41+16328], %r370;
	ld.shared.u32 	%r371, [%r41+16432];
	add.s32 	%r372, %r361, %r364;
	min.s32 	%r373, %r371, %r372;
	st.shared.u32 	[%r41+16432], %r373;
	bar.sync 	0;
	ld.shared.u32 	%r374, [%r28+36];
	ld.shared.u32 	%r375, [%r41];
	ld.shared.u32 	%r376, [%r40+2808];
	add.s32 	%r377, %r376, %r374;
	min.s32 	%r378, %r375, %r377;
	st.shared.u32 	[%r41], %r378;
	ld.shared.u32 	%r379, [%r41+104];
	ld.shared.u32 	%r380, [%r40+2912];
	add.s32 	%r381, %r380, %r374;
	min.s32 	%r382, %r379, %r381;
	st.shared.u32 	[%r41+104], %r382;
	ld.shared.u32 	%r383, [%r41+208];
	ld.shared.u32 	%r384, [%r40+3016];
	add.s32 	%r385, %r384, %r374;
	min.s32 	%r386, %r383, %r385;
	st.shared.u32 	[%r41+208], %r386;
	ld.shared.u32 	%r387, [%r28+8148];
	ld.shared.u32 	%r388, [%r41+8112];
	ld.shared.u32 	%r389, [%r40+2808];
	add.s32 	%r390, %r389, %r387;
	min.s32 	%r391, %r388, %r390;
	st.shared.u32 	[%r41+8112], %r391;
	ld.shared.u32 	%r392, [%r41+8216];
	ld.shared.u32 	%r393, [%r40+2912];
	add.s32 	%r394, %r393, %r387;
	min.s32 	%r395, %r392, %r394;
	st.shared.u32 	[%r41+8216], %r395;
	ld.shared.u32 	%r396, [%r41+8320];
	ld.shared.u32 	%r397, [%r40+3016];
	add.s32 	%r398, %r397, %r387;
	min.s32 	%r399, %r396, %r398;
	st.shared.u32 	[%r41+8320], %r399;
	ld.shared.u32 	%r400, [%r28+16260];
	ld.shared.u32 	%r401, [%r41+16224];
	add.s32 	%r402, %r389, %r400;
	min.s32 	%r403, %r401, %r402;
	st.shared.u32 	[%r41+16224], %r403;
	ld.shared.u32 	%r404, [%r41+16328];
	add.s32 	%r405, %r393, %r400;
	min.s32 	%r406, %r404, %r405;
	st.shared.u32 	[%r41+16328], %r406;
	ld.shared.u32 	%r407, [%r41+16432];
	add.s32 	%r408, %r397, %r400;
	min.s32 	%r409, %r407, %r408;
	st.shared.u32 	[%r41+16432], %r409;
	bar.sync 	0;
	ld.shared.u32 	%r410, [%r28+40];
	ld.shared.u32 	%r411, [%r41];
	ld.shared.u32 	%r412, [%r40+3120];
	add.s32 	%r413, %r412, %r410;
	min.s32 	%r414, %r411, %r413;
	st.shared.u32 	[%r41], %r414;
	ld.shared.u32 	%r415, [%r41+104];
	ld.shared.u32 	%r416, [%r40+3224];
	add.s32 	%r417, %r416, %r410;
	min.s32 	%r418, %r415, %r417;
	st.shared.u32 	[%r41+104], %r418;
	ld.shared.u32 	%r419, [%r41+208];
	ld.shared.u32 	%r420, [%r40+3328];
	add.s32 	%r421, %r420, %r410;
	min.s32 	%r422, %r419, %r421;
	st.shared.u32 	[%r41+208], %r422;
	ld.shared.u32 	%r423, [%r28+8152];
	ld.shared.u32 	%r424, [%r41+8112];
	ld.shared.u32 	%r425, [%r40+3120];
	add.s32 	%r426, %r425, %r423;
	min.s32 	%r427, %r424, %r426;
	st.shared.u32 	[%r41+8112], %r427;
	ld.shared.u32 	%r428, [%r41+8216];
	ld.shared.u32 	%r429, [%r40+3224];
	add.s32 	%r430, %r429, %r423;
	min.s32 	%r431, %r428, %r430;
	st.shared.u32 	[%r41+8216], %r431;
	ld.shared.u32 	%r432, [%r41+8320];
	ld.shared.u32 	%r433, [%r40+3328];
	add.s32 	%r434, %r433, %r423;
	min.s32 	%r435, %r432, %r434;
	st.shared.u32 	[%r41+8320], %r435;
	ld.shared.u32 	%r436, [%r28+16264];
	ld.shared.u32 	%r437, [%r41+16224];
	add.s32 	%r438, %r425, %r436;
	min.s32 	%r439, %r437, %r438;
	st.shared.u32 	[%r41+16224], %r439;
	ld.shared.u32 	%r440, [%r41+16328];
	add.s32 	%r441, %r429, %r436;
	min.s32 	%r442, %r440, %r441;
	st.shared.u32 	[%r41+16328], %r442;
	ld.shared.u32 	%r443, [%r41+16432];
	add.s32 	%r444, %r433, %r436;
	min.s32 	%r445, %r443, %r444;
	st.shared.u32 	[%r41+16432], %r445;
	bar.sync 	0;
	ld.shared.u32 	%r446, [%r28+44];
	ld.shared.u32 	%r447, [%r41];
	ld.shared.u32 	%r448, [%r40+3432];
	add.s32 	%r449, %r448, %r446;
	min.s32 	%r450, %r447, %r449;
	st.shared.u32 	[%r41], %r450;
	ld.shared.u32 	%r451, [%r41+104];
	ld.shared.u32 	%r452, [%r40+3536];
	add.s32 	%r453, %r452, %r446;
	min.s32 	%r454, %r451, %r453;
	st.shared.u32 	[%r41+104], %r454;
	ld.shared.u32 	%r455, [%r41+208];
	ld.shared.u32 	%r456, [%r40+3640];
	add.s32 	%r457, %r456, %r446;
	min.s32 	%r458, %r455, %r457;
	st.shared.u32 	[%r41+208], %r458;
	ld.shared.u32 	%r459, [%r28+8156];
	ld.shared.u32 	%r460, [%r41+8112];
	ld.shared.u32 	%r461, [%r40+3432];
	add.s32 	%r462, %r461, %r459;
	min.s32 	%r463, %r460, %r462;
	st.shared.u32 	[%r41+8112], %r463;
	ld.shared.u32 	%r464, [%r41+8216];
	ld.shared.u32 	%r465, [%r40+3536];
	add.s32 	%r466, %r465, %r459;
	min.s32 	%r467, %r464, %r466;
	st.shared.u32 	[%r41+8216], %r467;
	ld.shared.u32 	%r468, [%r41+8320];
	ld.shared.u32 	%r469, [%r40+3640];
	add.s32 	%r470, %r469, %r459;
	min.s32 	%r471, %r468, %r470;
	st.shared.u32 	[%r41+8320], %r471;
	ld.shared.u32 	%r472, [%r28+16268];
	ld.shared.u32 	%r473, [%r41+16224];
	add.s32 	%r474, %r461, %r472;
	min.s32 	%r475, %r473, %r474;
	st.shared.u32 	[%r41+16224], %r475;
	ld.shared.u32 	%r476, [%r41+16328];
	add.s32 	%r477, %r465, %r472;
	min.s32 	%r478, %r476, %r477;
	st.shared.u32 	[%r41+16328], %r478;
	ld.shared.u32 	%r479, [%r41+16432];
	add.s32 	%r480, %r469, %r472;
	min.s32 	%r481, %r479, %r480;
	st.shared.u32 	[%r41+16432], %r481;
	bar.sync 	0;
	ld.shared.u32 	%r482, [%r28+48];
	ld.shared.u32 	%r483, [%r41];
	ld.shared.u32 	%r484, [%r40+3744];
	add.s32 	%r485, %r484, %r482;
	min.s32 	%r486, %r483, %r485;
	st.shared.u32 	[%r41], %r486;
	ld.shared.u32 	%r487, [%r41+104];
	ld.shared.u32 	%r488, [%r40+3848];
	add.s32 	%r489, %r488, %r482;
	min.s32 	%r490, %r487, %r489;
	st.shared.u32 	[%r41+104], %r490;
	ld.shared.u32 	%r491, [%r41+208];
	ld.shared.u32 	%r492, [%r40+3952];
	add.s32 	%r493, %r492, %r482;
	min.s32 	%r494, %r491, %r493;
	st.shared.u32 	[%r41+208], %r494;
	ld.shared.u32 	%r495, [%r28+8160];
	ld.shared.u32 	%r496, [%r41+8112];
	ld.shared.u32 	%r497, [%r40+3744];
	add.s32 	%r498, %r497, %r495;
	min.s32 	%r499, %r496, %r498;
	st.shared.u32 	[%r41+8112], %r499;
	ld.shared.u32 	%r500, [%r41+8216];
	ld.shared.u32 	%r501, [%r40+3848];
	add.s32 	%r502, %r501, %r495;
	min.s32 	%r503, %r500, %r502;
	st.shared.u32 	[%r41+8216], %r503;
	ld.shared.u32 	%r504, [%r41+8320];
	ld.shared.u32 	%r505, [%r40+3952];
	add.s32 	%r506, %r505, %r495;
	min.s32 	%r507, %r504, %r506;
	st.shared.u32 	[%r41+8320], %r507;
	ld.shared.u32 	%r508, [%r28+16272];
	ld.shared.u32 	%r509, [%r41+16224];
	add.s32 	%r510, %r497, %r508;
	min.s32 	%r511, %r509, %r510;
	st.shared.u32 	[%r41+16224], %r511;
	ld.shared.u32 	%r512, [%r41+16328];
	add.s32 	%r513, %r501, %r508;
	min.s32 	%r514, %r512, %r513;
	st.shared.u32 	[%r41+16328], %r514;
	ld.shared.u32 	%r515, [%r41+16432];
	add.s32 	%r516, %r505, %r508;
	min.s32 	%r517, %r515, %r516;
	st.shared.u32 	[%r41+16432], %r517;
	bar.sync 	0;
	ld.shared.u32 	%r518, [%r28+52];
	ld.shared.u32 	%r519, [%r41];
	ld.shared.u32 	%r520, [%r40+4056];
	add.s32 	%r521, %r520, %r518;
	min.s32 	%r522, %r519, %r521;
	st.shared.u32 	[%r41], %r522;
	ld.shared.u32 	%r523, [%r41+104];
	ld.shared.u32 	%r524, [%r40+4160];
	add.s32 	%r525, %r524, %r518;
	min.s32 	%r526, %r523, %r525;
	st.shared.u32 	[%r41+104], %r526;
	ld.shared.u32 	%r527, [%r41+208];
	ld.shared.u32 	%r528, [%r40+4264];
	add.s32 	%r529, %r528, %r518;
	min.s32 	%r530, %r527, %r529;
	st.shared.u32 	[%r41+208], %r530;
	ld.shared.u32 	%r531, [%r28+8164];
	ld.shared.u32 	%r532, [%r41+8112];
	ld.shared.u32 	%r533, [%r40+4056];
	add.s32 	%r534, %r533, %r531;
	min.s32 	%r535, %r532, %r534;
	st.shared.u32 	[%r41+8112], %r535;
	ld.shared.u32 	%r536, [%r41+8216];
	ld.shared.u32 	%r537, [%r40+4160];
	add.s32 	%r538, %r537, %r531;
	min.s32 	%r539, %r536, %r538;
	st.shared.u32 	[%r41+8216], %r539;
	ld.shared.u32 	%r540, [%r41+8320];
	ld.shared.u32 	%r541, [%r40+4264];
	add.s32 	%r542, %r541, %r531;
	min.s32 	%r543, %r540, %r542;
	st.shared.u32 	[%r41+8320], %r543;
	ld.shared.u32 	%r544, [%r28+16276];
	ld.shared.u32 	%r545, [%r41+16224];
	add.s32 	%r546, %r533, %r544;
	min.s32 	%r547, %r545, %r546;
	st.shared.u32 	[%r41+16224], %r547;
	ld.shared.u32 	%r548, [%r41+16328];
	add.s32 	%r549, %r537, %r544;
	min.s32 	%r550, %r548, %r549;
	st.shared.u32 	[%r41+16328], %r550;
	ld.shared.u32 	%r551, [%r41+16432];
	add.s32 	%r552, %r541, %r544;
	min.s32 	%r553, %r551, %r552;
	st.shared.u32 	[%r41+16432], %r553;
	bar.sync 	0;
	ld.shared.u32 	%r554, [%r28+56];
	ld.shared.u32 	%r555, [%r41];
	ld.shared.u32 	%r556, [%r40+4368];
	add.s32 	%r557, %r556, %r554;
	min.s32 	%r558, %r555, %r557;
	st.shared.u32 	[%r41], %r558;
	ld.shared.u32 	%r559, [%r41+104];
	ld.shared.u32 	%r560, [%r40+4472];
	add.s32 	%r561, %r560, %r554;
	min.s32 	%r562, %r559, %r561;
	st.shared.u32 	[%r41+104], %r562;
	ld.shared.u32 	%r563, [%r41+208];
	ld.shared.u32 	%r564, [%r40+4576];
	add.s32 	%r565, %r564, %r554;
	min.s32 	%r566, %r563, %r565;
	st.shared.u32 	[%r41+208], %r566;
	ld.shared.u32 	%r567, [%r28+8168];
	ld.shared.u32 	%r568, [%r41+8112];
	ld.shared.u32 	%r569, [%r40+4368];
	add.s32 	%r570, %r569, %r567;
	min.s32 	%r571, %r568, %r570;
	st.shared.u32 	[%r41+8112], %r571;
	ld.shared.u32 	%r572, [%r41+8216];
	ld.shared.u32 	%r573, [%r40+4472];
	add.s32 	%r574, %r573, %r567;
	min.s32 	%r575, %r572, %r574;
	st.shared.u32 	[%r41+8216], %r575;
	ld.shared.u32 	%r576, [%r41+8320];
	ld.shared.u32 	%r577, [%r40+4576];
	add.s32 	%r578, %r577, %r567;
	min.s32 	%r579, %r576, %r578;
	st.shared.u32 	[%r41+8320], %r579;
	ld.shared.u32 	%r580, [%r28+16280];
	ld.shared.u32 	%r581, [%r41+16224];
	add.s32 	%r582, %r569, %r580;
	min.s32 	%r583, %r581, %r582;
	st.shared.u32 	[%r41+16224], %r583;
	ld.shared.u32 	%r584, [%r41+16328];
	add.s32 	%r585, %r573, %r580;
	min.s32 	%r586, %r584, %r585;
	st.shared.u32 	[%r41+16328], %r586;
	ld.shared.u32 	%r587, [%r41+16432];
	add.s32 	%r588, %r577, %r580;
	min.s32 	%r589, %r587, %r588;
	st.shared.u32 	[%r41+16432], %r589;
	bar.sync 	0;
	ld.shared.u32 	%r590, [%r28+60];
	ld.shared.u32 	%r591, [%r41];
	ld.shared.u32 	%r592, [%r40+4680];
	add.s32 	%r593, %r592, %r590;
	min.s32 	%r594, %r591, %r593;
	st.shared.u32 	[%r41], %r594;
	ld.shared.u32 	%r595, [%r41+104];
	ld.shared.u32 	%r596, [%r40+4784];
	add.s32 	%r597, %r596, %r590;
	min.s32 	%r598, %r595, %r597;
	st.shared.u32 	[%r41+104], %r598;
	ld.shared.u32 	%r599, [%r41+208];
	ld.shared.u32 	%r600, [%r40+4888];
	add.s32 	%r601, %r600, %r590;
	min.s32 	%r602, %r599, %r601;
	st.shared.u32 	[%r41+208], %r602;
	ld.shared.u32 	%r603, [%r28+8172];
	ld.shared.u32 	%r604, [%r41+8112];
	ld.shared.u32 	%r605, [%r40+4680];
	add.s32 	%r606, %r605, %r603;
	min.s32 	%r607, %r604, %r606;
	st.shared.u32 	[%r41+8112], %r607;
	ld.shared.u32 	%r608, [%r41+8216];
	ld.shared.u32 	%r609, [%r40+4784];
	add.s32 	%r610, %r609, %r603;
	min.s32 	%r611, %r608, %r610;
	st.shared.u32 	[%r41+8216], %r611;
	ld.shared.u32 	%r612, [%r41+8320];
	ld.shared.u32 	%r613, [%r40+4888];
	add.s32 	%r614, %r613, %r603;
	min.s32 	%r615, %r612, %r614;
	st.shared.u32 	[%r41+8320], %r615;
	ld.shared.u32 	%r616, [%r28+16284];
	ld.shared.u32 	%r617, [%r41+16224];
	add.s32 	%r618, %r605, %r616;
	min.s32 	%r619, %r617, %r618;
	st.shared.u32 	[%r41+16224], %r619;
	ld.shared.u32 	%r620, [%r41+16328];
	add.s32 	%r621, %r609, %r616;
	min.s32 	%r622, %r620, %r621;
	st.shared.u32 	[%r41+16328], %r622;
	ld.shared.u32 	%r623, [%r41+16432];
	add.s32 	%r624, %r613, %r616;
	min.s32 	%r625, %r623, %r624;
	st.shared.u32 	[%r41+16432], %r625;
	bar.sync 	0;
	ld.shared.u32 	%r626, [%r28+64];
	ld.shared.u32 	%r627, [%r41];
	ld.shared.u32 	%r628, [%r40+4992];
	add.s32 	%r629, %r628, %r626;
	min.s32 	%r630, %r627, %r629;
	st.shared.u32 	[%r41], %r630;
	ld.shared.u32 	%r631, [%r41+104];
	ld.shared.u32 	%r632, [%r40+5096];
	add.s32 	%r633, %r632, %r626;
	min.s32 	%r634, %r631, %r633;
	st.shared.u32 	[%r41+104], %r634;
	ld.shared.u32 	%r635, [%r41+208];
	ld.shared.u32 	%r636, [%r40+5200];
	add.s32 	%r637, %r636, %r626;
	min.s32 	%r638, %r635, %r637;
	st.shared.u32 	[%r41+208], %r638;
	ld.shared.u32 	%r639, [%r28+8176];
	ld.shared.u32 	%r640, [%r41+8112];
	ld.shared.u32 	%r641, [%r40+4992];
	add.s32 	%r642, %r641, %r639;
	min.s32 	%r643, %r640, %r642;
	st.shared.u32 	[%r41+8112], %r643;
	ld.shared.u32 	%r644, [%r41+8216];
	ld.shared.u32 	%r645, [%r40+5096];
	add.s32 	%r646, %r645, %r639;
	min.s32 	%r647, %r644, %r646;
	st.shared.u32 	[%r41+8216], %r647;
	ld.shared.u32 	%r648, [%r41+8320];
	ld.shared.u32 	%r649, [%r40+5200];
	add.s32 	%r650, %r649, %r639;
	min.s32 	%r651, %r648, %r650;
	st.shared.u32 	[%r41+8320], %r651;
	ld.shared.u32 	%r652, [%r28+16288];
	ld.shared.u32 	%r653, [%r41+16224];
	add.s32 	%r654, %r641, %r652;
	min.s32 	%r655, %r653, %r654;
	st.shared.u32 	[%r41+16224], %r655;
	ld.shared.u32 	%r656, [%r41+16328];
	add.s32 	%r657, %r645, %r652;
	min.s32 	%r658, %r656, %r657;
	st.shared.u32 	[%r41+16328], %r658;
	ld.shared.u32 	%r659, [%r41+16432];
	add.s32 	%r660, %r649, %r652;
	min.s32 	%r661, %r659, %r660;
	st.shared.u32 	[%r41+16432], %r661;
	bar.sync 	0;
	ld.shared.u32 	%r662, [%r28+68];
	ld.shared.u32 	%r663, [%r41];
	ld.shared.u32 	%r664, [%r40+5304];
	add.s32 	%r665, %r664, %r662;
	min.s32 	%r666, %r663, %r665;
	st.shared.u32 	[%r41], %r666;
	ld.shared.u32 	%r667, [%r41+104];
	ld.shared.u32 	%r668, [%r40+5408];
	add.s32 	%r669, %r668, %r662;
	min.s32 	%r670, %r667, %r669;
	st.shared.u32 	[%r41+104], %r670;
	ld.shared.u32 	%r671, [%r41+208];
	ld.shared.u32 	%r672, [%r40+5512];
	add.s32 	%r673, %r672, %r662;
	min.s32 	%r674, %r671, %r673;
	st.shared.u32 	[%r41+208], %r674;
	ld.shared.u32 	%r675, [%r28+8180];
	ld.shared.u32 	%r676, [%r41+8112];
	ld.shared.u32 	%r677, [%r40+5304];
	add.s32 	%r678, %r677, %r675;
	min.s32 	%r679, %r676, %r678;
	st.shared.u32 	[%r41+8112], %r679;
	ld.shared.u32 	%r680, [%r41+8216];
	ld.shared.u32 	%r681, [%r40+5408];
	add.s32 	%r682, %r681, %r675;
	min.s32 	%r683, %r680, %r682;
	st.shared.u32 	[%r41+8216], %r683;
	ld.shared.u32 	%r684, [%r41+8320];
	ld.shared.u32 	%r685, [%r40+5512];
	add.s32 	%r686, %r685, %r675;
	min.s32 	%r687, %r684, %r686;
	st.shared.u32 	[%r41+8320], %r687;
	ld.shared.u32 	%r688, [%r28+16292];
	ld.shared.u32 	%r689, [%r41+16224];
	add.s32 	%r690, %r677, %r688;
	min.s32 	%r691, %r689, %r690;
	st.shared.u32 	[%r41+16224], %r691;
	ld.shared.u32 	%r692, [%r41+16328];
	add.s32 	%r693, %r681, %r688;
	min.s32 	%r694, %r692, %r693;
	st.shared.u32 	[%r41+16328], %r694;
	ld.shared.u32 	%r695, [%r41+16432];
	add.s32 	%r696, %r685, %r688;
	min.s32 	%r697, %r695, %r696;
	st.shared.u32 	[%r41+16432], %r697;
	bar.sync 	0;
	ld.shared.u32 	%r698, [%r28+72];
	ld.shared.u32 	%r699, [%r41];
	ld.shared.u32 	%r700, [%r40+5616];
	add.s32 	%r701, %r700, %r698;
	min.s32 	%r702, %r699, %r701;
	st.shared.u32 	[%r41], %r702;
	ld.shared.u32 	%r703, [%r41+104];
	ld.shared.u32 	%r704, [%r40+5720];
	add.s32 	%r705, %r704, %r698;
	min.s32 	%r706, %r703, %r705;
	st.shared.u32 	[%r41+104], %r706;
	ld.shared.u32 	%r707, [%r41+208];
	ld.shared.u32 	%r708, [%r40+5824];
	add.s32 	%r709, %r708, %r698;
	min.s32 	%r710, %r707, %r709;
	st.shared.u32 	[%r41+208], %r710;
	ld.shared.u32 	%r711, [%r28+8184];
	ld.shared.u32 	%r712, [%r41+8112];
	ld.shared.u32 	%r713, [%r40+5616];
	add.s32 	%r714, %r713, %r711;
	min.s32 	%r715, %r712, %r714;
	st.shared.u32 	[%r41+8112], %r715;
	ld.shared.u32 	%r716, [%r41+8216];
	ld.shared.u32 	%r717, [%r40+5720];
	add.s32 	%r718, %r717, %r711;
	min.s32 	%r719, %r716, %r718;
	st.shared.u32 	[%r41+8216], %r719;
	ld.shared.u32 	%r720, [%r41+8320];
	ld.shared.u32 	%r721, [%r40+5824];
	add.s32 	%r722, %r721, %r711;
	min.s32 	%r723, %r720, %r722;
	st.shared.u32 	[%r41+8320], %r723;
	ld.shared.u32 	%r724, [%r28+16296];
	ld.shared.u32 	%r725, [%r41+16224];
	add.s32 	%r726, %r713, %r724;
	min.s32 	%r727, %r725, %r726;
	st.shared.u32 	[%r41+16224], %r727;
	ld.shared.u32 	%r728, [%r41+16328];
	add.s32 	%r729, %r717, %r724;
	min.s32 	%r730, %r728, %r729;
	st.shared.u32 	[%r41+16328], %r730;
	ld.shared.u32 	%r731, [%r41+16432];
	add.s32 	%r732, %r721, %r724;
	min.s32 	%r733, %r731, %r732;
	st.shared.u32 	[%r41+16432], %r733;
	bar.sync 	0;
	ld.shared.u32 	%r734, [%r28+76];
	ld.shared.u32 	%r735, [%r41];
	ld.shared.u32 	%r736, [%r40+5928];
	add.s32 	%r737, %r736, %r734;
	min.s32 	%r738, %r735, %r737;
	st.shared.u32 	[%r41], %r738;
	ld.shared.u32 	%r739, [%r41+104];
	ld.shared.u32 	%r740, [%r40+6032];
	add.s32 	%r741, %r740, %r734;
	min.s32 	%r742, %r739, %r741;
	st.shared.u32 	[%r41+104], %r742;
	ld.shared.u32 	%r743, [%r41+208];
	ld.shared.u32 	%r744, [%r40+6136];
	add.s32 	%r745, %r744, %r734;
	min.s32 	%r746, %r743, %r745;
	st.shared.u32 	[%r41+208], %r746;
	ld.shared.u32 	%r747, [%r28+8188];
	ld.shared.u32 	%r748, [%r41+8112];
	ld.shared.u32 	%r749, [%r40+5928];
	add.s32 	%r750, %r749, %r747;
	min.s32 	%r751, %r748, %r750;
	st.shared.u32 	[%r41+8112], %r751;
	ld.shared.u32 	%r752, [%r41+8216];
	ld.shared.u32 	%r753, [%r40+6032];
	add.s32 	%r754, %r753, %r747;
	min.s32 	%r755, %r752, %r754;
	st.shared.u32 	[%r41+8216], %r755;
	ld.shared.u32 	%r756, [%r41+8320];
	ld.shared.u32 	%r757, [%r40+6136];
	add.s32 	%r758, %r757, %r747;
	min.s32 	%r759, %r756, %r758;
	st.shared.u32 	[%r41+8320], %r759;
	ld.shared.u32 	%r760, [%r28+16300];
	ld.shared.u32 	%r761, [%r41+16224];
	add.s32 	%r762, %r749, %r760;
	min.s32 	%r763, %r761, %r762;
	st.shared.u32 	[%r41+16224], %r763;
	ld.shared.u32 	%r764, [%r41+16328];
	add.s32 	%r765, %r753, %r760;
	min.s32 	%r766, %r764, %r765;
	st.shared.u32 	[%r41+16328], %r766;
	ld.shared.u32 	%r767, [%r41+16432];
	add.s32 	%r768, %r757, %r760;
	min.s32 	%r769, %r767, %r768;
	st.shared.u32 	[%r41+16432], %r769;
	bar.sync 	0;
	ld.shared.u32 	%r770, [%r28+80];
	ld.shared.u32 	%r771, [%r41];
	ld.shared.u32 	%r772, [%r40+6240];
	add.s32 	%r773, %r772, %r770;
	min.s32 	%r774, %r771, %r773;
	st.shared.u32 	[%r41], %r774;
	ld.shared.u32 	%r775, [%r41+104];
	ld.shared.u32 	%r776, [%r40+6344];
	add.s32 	%r777, %r776, %r770;
	min.s32 	%r778, %r775, %r777;
	st.shared.u32 	[%r41+104], %r778;
	ld.shared.u32 	%r779, [%r41+208];
	ld.shared.u32 	%r780, [%r40+6448];
	add.s32 	%r781, %r780, %r770;
	min.s32 	%r782, %r779, %r781;
	st.shared.u32 	[%r41+208], %r782;
	ld.shared.u32 	%r783, [%r28+8192];
	ld.shared.u32 	%r784, [%r41+8112];
	ld.shared.u32 	%r785, [%r40+6240];
	add.s32 	%r786, %r785, %r783;
	min.s32 	%r787, %r784, %r786;
	st.shared.u32 	[%r41+8112], %r787;
	ld.shared.u32 	%r788, [%r41+8216];
	ld.shared.u32 	%r789, [%r40+6344];
	add.s32 	%r790, %r789, %r783;
	min.s32 	%r791, %r788, %r790;
	st.shared.u32 	[%r41+8216], %r791;
	ld.shared.u32 	%r792, [%r41+8320];
	ld.shared.u32 	%r793, [%r40+6448];
	add.s32 	%r794, %r793, %r783;
	min.s32 	%r795, %r792, %r794;
	st.shared.u32 	[%r41+8320], %r795;
	ld.shared.u32 	%r796, [%r28+16304];
	ld.shared.u32 	%r797, [%r41+16224];
	add.s32 	%r798, %r785, %r796;
	min.s32 	%r799, %r797, %r798;
	st.shared.u32 	[%r41+16224], %r799;
	ld.shared.u32 	%r800, [%r41+16328];
	add.s32 	%r801, %r789, %r796;
	min.s32 	%r802, %r800, %r801;
	st.shared.u32 	[%r41+16328], %r802;
	ld.shared.u32 	%r803, [%r41+16432];
	add.s32 	%r804, %r793, %r796;
	min.s32 	%r805, %r803, %r804;
	st.shared.u32 	[%r41+16432], %r805;
	bar.sync 	0;
	ld.shared.u32 	%r806, [%r28+84];
	ld.shared.u32 	%r807, [%r41];
	ld.shared.u32 	%r808, [%r40+6552];
	add.s32 	%r809, %r808, %r806;
	min.s32 	%r810, %r807, %r809;
	st.shared.u32 	[%r41], %r810;
	ld.shared.u32 	%r811, [%r41+104];
	ld.shared.u32 	%r812, [%r40+6656];
	add.s32 	%r813, %r812, %r806;
	min.s32 	%r814, %r811, %r813;
	st.shared.u32 	[%r41+104], %r814;
	ld.shared.u32 	%r815, [%r41+208];
	ld.shared.u32 	%r816, [%r40+6760];
	add.s32 	%r817, %r816, %r806;
	min.s32 	%r818, %r815, %r817;
	st.shared.u32 	[%r41+208], %r818;
	ld.shared.u32 	%r819, [%r28+8196];
	ld.shared.u32 	%r820, [%r41+8112];
	ld.shared.u32 	%r821, [%r40+6552];
	add.s32 	%r822, %r821, %r819;
	min.s32 	%r823, %r820, %r822;
	st.shared.u32 	[%r41+8112], %r823;
	ld.shared.u32 	%r824, [%r41+8216];
	ld.shared.u32 	%r825, [%r40+6656];
	add.s32 	%r826, %r825, %r819;
	min.s32 	%r827, %r824, %r826;
	st.shared.u32 	[%r41+8216], %r827;
	ld.shared.u32 	%r828, [%r41+8320];
	ld.shared.u32 	%r829, [%r40+6760];
	add.s32 	%r830, %r829, %r819;
	min.s32 	%r831, %r828, %r830;
	st.shared.u32 	[%r41+8320], %r831;
	ld.shared.u32 	%r832, [%r28+16308];
	ld.shared.u32 	%r833, [%r41+16224];
	add.s32 	%r834, %r821, %r832;
	min.s32 	%r835, %r833, %r834;
	st.shared.u32 	[%r41+16224], %r835;
	ld.shared.u32 	%r836, [%r41+16328];
	add.s32 	%r837, %r825, %r832;
	min.s32 	%r838, %r836, %r837;
	st.shared.u32 	[%r41+16328], %r838;
	ld.shared.u32 	%r839, [%r41+16432];
	add.s32 	%r840, %r829, %r832;
	min.s32 	%r841, %r839, %r840;
	st.shared.u32 	[%r41+16432], %r841;
	bar.sync 	0;
	ld.shared.u32 	%r842, [%r28+88];
	ld.shared.u32 	%r843, [%r41];
	ld.shared.u32 	%r844, [%r40+6864];
	add.s32 	%r845, %r844, %r842;
	min.s32 	%r846, %r843, %r845;
	st.shared.u32 	[%r41], %r846;
	ld.shared.u32 	%r847, [%r41+104];
	ld.shared.u32 	%r848, [%r40+6968];
	add.s32 	%r849, %r848, %r842;
	min.s32 	%r850, %r847, %r849;
	st.shared.u32 	[%r41+104], %r850;
	ld.shared.u32 	%r851, [%r41+208];
	ld.shared.u32 	%r852, [%r40+7072];
	add.s32 	%r853, %r852, %r842;
	min.s32 	%r854, %r851, %r853;
	st.shared.u32 	[%r41+208], %r854;
	ld.shared.u32 	%r855, [%r28+8200];
	ld.shared.u32 	%r856, [%r41+8112];
	ld.shared.u32 	%r857, [%r40+6864];
	add.s32 	%r858, %r857, %r855;
	min.s32 	%r859, %r856, %r858;
	st.shared.u32 	[%r41+8112], %r859;
	ld.shared.u32 	%r860, [%r41+8216];
	ld.shared.u32 	%r861, [%r40+6968];
	add.s32 	%r862, %r861, %r855;
	min.s32 	%r863, %r860, %r862;
	st.shared.u32 	[%r41+8216], %r863;
	ld.shared.u32 	%r864, [%r41+8320];
	ld.shared.u32 	%r865, [%r40+7072];
	add.s32 	%r866, %r865, %r855;
	min.s32 	%r867, %r864, %r866;
	st.shared.u32 	[%r41+8320], %r867;
	ld.shared.u32 	%r868, [%r28+16312];
	ld.shared.u32 	%r869, [%r41+16224];
	add.s32 	%r870, %r857, %r868;
	min.s32 	%r871, %r869, %r870;
	st.shared.u32 	[%r41+16224], %r871;
	ld.shared.u32 	%r872, [%r41+16328];
	add.s32 	%r873, %r861, %r868;
	min.s32 	%r874, %r872, %r873;
	st.shared.u32 	[%r41+16328], %r874;
	ld.shared.u32 	%r875, [%r41+16432];
	add.s32 	%r876, %r865, %r868;
	min.s32 	%r877, %r875, %r876;
	st.shared.u32 	[%r41+16432], %r877;
	bar.sync 	0;
	ld.shared.u32 	%r878, [%r28+92];
	ld.shared.u32 	%r879, [%r41];
	ld.shared.u32 	%r880, [%r40+7176];
	add.s32 	%r881, %r880, %r878;
	min.s32 	%r882, %r879, %r881;
	st.shared.u32 	[%r41], %r882;
	ld.shared.u32 	%r883, [%r41+104];
	ld.shared.u32 	%r884, [%r40+7280];
	add.s32 	%r885, %r884, %r878;
	min.s32 	%r886, %r883, %r885;
	st.shared.u32 	[%r41+104], %r886;
	ld.shared.u32 	%r887, [%r41+208];
	ld.shared.u32 	%r888, [%r40+7384];
	add.s32 	%r889, %r888, %r878;
	min.s32 	%r890, %r887, %r889;
	st.shared.u32 	[%r41+208], %r890;
	ld.shared.u32 	%r891, [%r28+8204];
	ld.shared.u32 	%r892, [%r41+8112];
	ld.shared.u32 	%r893, [%r40+7176];
	add.s32 	%r894, %r893, %r891;
	min.s32 	%r895, %r892, %r894;
	st.shared.u32 	[%r41+8112], %r895;
	ld.shared.u32 	%r896, [%r41+8216];
	ld.shared.u32 	%r897, [%r40+7280];
	add.s32 	%r898, %r897, %r891;
	min.s32 	%r899, %r896, %r898;
	st.shared.u32 	[%r41+8216], %r899;
	ld.shared.u32 	%r900, [%r41+8320];
	ld.shared.u32 	%r901, [%r40+7384];
	add.s32 	%r902, %r901, %r891;
	min.s32 	%r903, %r900, %r902;
	st.shared.u32 	[%r41+8320], %r903;
	ld.shared.u32 	%r904, [%r28+16316];
	ld.shared.u32 	%r905, [%r41+16224];
	add.s32 	%r906, %r893, %r904;
	min.s32 	%r907, %r905, %r906;
	st.shared.u32 	[%r41+16224], %r907;
	ld.shared.u32 	%r908, [%r41+16328];
	add.s32 	%r909, %r897, %r904;
	min.s32 	%r910, %r908, %r909;
	st.shared.u32 	[%r41+16328], %r910;
	ld.shared.u32 	%r911, [%r41+16432];
	add.s32 	%r912, %r901, %r904;
	min.s32 	%r913, %r911, %r912;
	st.shared.u32 	[%r41+16432], %r913;
	bar.sync 	0;
	ld.shared.u32 	%r914, [%r28+96];
	ld.shared.u32 	%r915, [%r41];
	ld.shared.u32 	%r916, [%r40+7488];
	add.s32 	%r917, %r916, %r914;
	min.s32 	%r918, %r915, %r917;
	st.shared.u32 	[%r41], %r918;
	ld.shared.u32 	%r919, [%r41+104];
	ld.shared.u32 	%r920, [%r40+7592];
	add.s32 	%r921, %r920, %r914;
	min.s32 	%r922, %r919, %r921;
	st.shared.u32 	[%r41+104], %r922;
	ld.shared.u32 	%r923, [%r41+208];
	ld.shared.u32 	%r924, [%r40+7696];
	add.s32 	%r925, %r924, %r914;
	min.s32 	%r926, %r923, %r925;
	st.shared.u32 	[%r41+208], %r926;
	ld.shared.u32 	%r927, [%r28+8208];
	ld.shared.u32 	%r928, [%r41+8112];
	ld.shared.u32 	%r929, [%r40+7488];
	add.s32 	%r930, %r929, %r927;
	min.s32 	%r931, %r928, %r930;
	st.shared.u32 	[%r41+8112], %r931;
	ld.shared.u32 	%r932, [%r41+8216];
	ld.shared.u32 	%r933, [%r40+7592];
	add.s32 	%r934, %r933, %r927;
	min.s32 	%r935, %r932, %r934;
	st.shared.u32 	[%r41+8216], %r935;
	ld.shared.u32 	%r936, [%r41+8320];
	ld.shared.u32 	%r937, [%r40+7696];
	add.s32 	%r938, %r937, %r927;
	min.s32 	%r939, %r936, %r938;
	st.shared.u32 	[%r41+8320], %r939;
	ld.shared.u32 	%r940, [%r28+16320];
	ld.shared.u32 	%r941, [%r41+16224];
	add.s32 	%r942, %r929, %r940;
	min.s32 	%r943, %r941, %r942;
	st.shared.u32 	[%r41+16224], %r943;
	ld.shared.u32 	%r944, [%r41+16328];
	add.s32 	%r945, %r933, %r940;
	min.s32 	%r946, %r944, %r945;
	st.shared.u32 	[%r41+16328], %r946;
	ld.shared.u32 	%r947, [%r41+16432];
	add.s32 	%r948, %r937, %r940;
	min.s32 	%r949, %r947, %r948;
	st.shared.u32 	[%r41+16432], %r949;
	bar.sync 	0;
	ld.shared.u32 	%r950, [%r28+100];
	ld.shared.u32 	%r951, [%r41];
	ld.shared.u32 	%r952, [%r40+7800];
	add.s32 	%r953, %r952, %r950;
	min.s32 	%r954, %r951, %r953;
	st.shared.u32 	[%r41], %r954;
	ld.shared.u32 	%r955, [%r41+104];
	ld.shared.u32 	%r956, [%r40+7904];
	add.s32 	%r957, %r956, %r950;
	min.s32 	%r958, %r955, %r957;
	st.shared.u32 	[%r41+104], %r958;
	ld.shared.u32 	%r959, [%r41+208];
	ld.shared.u32 	%r960, [%r40+8008];
	add.s32 	%r961, %r960, %r950;
	min.s32 	%r962, %r959, %r961;
	st.shared.u32 	[%r41+208], %r962;
	ld.shared.u32 	%r963, [%r28+8212];
	ld.shared.u32 	%r964, [%r41+8112];
	ld.shared.u32 	%r965, [%r40+7800];
	add.s32 	%r966, %r965, %r963;
	min.s32 	%r967, %r964, %r966;
	st.shared.u32 	[%r41+8112], %r967;
	ld.shared.u32 	%r968, [%r41+8216];
	ld.shared.u32 	%r969, [%r40+7904];
	add.s32 	%r970, %r969, %r963;
	min.s32 	%r971, %r968, %r970;
	st.shared.u32 	[%r41+8216], %r971;
	ld.shared.u32 	%r972, [%r41+8320];
	ld.shared.u32 	%r973, [%r40+8008];
	add.s32 	%r974, %r973, %r963;
	min.s32 	%r975, %r972, %r974;
	st.shared.u32 	[%r41+8320], %r975;
	ld.shared.u32 	%r976, [%r28+16324];
	ld.shared.u32 	%r977, [%r41+16224];
	add.s32 	%r978, %r965, %r976;
	min.s32 	%r979, %r977, %r978;
	st.shared.u32 	[%r41+16224], %r979;
	ld.shared.u32 	%r980, [%r41+16328];
	add.s32 	%r981, %r969, %r976;
	min.s32 	%r982, %r980, %r981;
	st.shared.u32 	[%r41+16328], %r982;
	ld.shared.u32 	%r983, [%r41+16432];
	add.s32 	%r984, %r973, %r976;
	min.s32 	%r985, %r983, %r984;
	st.shared.u32 	[%r41+16432], %r985;
	bar.sync 	0;
	ld.shared.u32 	%r986, [%r28+104];
	ld.shared.u32 	%r987, [%r41];
	ld.shared.u32 	%r988, [%r40+8112];
	add.s32 	%r989, %r988, %r986;
	min.s32 	%r990, %r987, %r989;
	st.shared.u32 	[%r41], %r990;
	ld.shared.u32 	%r991, [%r41+104];
	ld.shared.u32 	%r992, [%r40+8216];
	add.s32 	%r993, %r992, %r986;
	min.s32 	%r994, %r991, %r993;
	st.shared.u32 	[%r41+104], %r994;
	ld.shared.u32 	%r995, [%r41+208];
	ld.shared.u32 	%r996, [%r40+8320];
	add.s32 	%r997, %r996, %r986;
	min.s32 	%r998, %r995, %r997;
	st.shared.u32 	[%r41+208], %r998;
	ld.shared.u32 	%r999, [%r28+8216];
	ld.shared.u32 	%r1000, [%r41+8112];
	ld.shared.u32 	%r1001, [%r40+8112];
	add.s32 	%r1002, %r1001, %r999;
	min.s32 	%r1003, %r1000, %r1002;
	st.shared.u32 	[%r41+8112], %r1003;
	ld.shared.u32 	%r1004, [%r41+8216];
	ld.shared.u32 	%r1005, [%r40+8216];
	add.s32 	%r1006, %r1005, %r999;
	min.s32 	%r1007, %r1004, %r1006;
	st.shared.u32 	[%r41+8216], %r1007;
	ld.shared.u32 	%r1008, [%r41+8320];
	ld.shared.u32 	%r1009, [%r40+8320];
	add.s32 	%r1010, %r1009, %r999;
	min.s32 	%r1011, %r1008, %r1010;
	st.shared.u32 	[%r41+8320], %r1011;
	ld.shared.u32 	%r1012, [%r28+16328];
	ld.shared.u32 	%r1013, [%r41+16224];
	ld.shared.u32 	%r1014, [%r40+8112];
	add.s32 	%r1015, %r1014, %r1012;
	min.s32 	%r1016, %r1013, %r1015;
	st.shared.u32 	[%r41+16224], %r1016;
	ld.shared.u32 	%r1017, [%r41+16328];
	ld.shared.u32 	%r1018, [%r40+8216];
	add.s32 	%r1019, %r1018, %r1012;
	min.s32 	%r1020, %r1017, %r1019;
	st.shared.u32 	[%r41+16328], %r1020;
	ld.shared.u32 	%r1021, [%r41+16432];
	ld.shared.u32 	%r1022, [%r40+8320];
	add.s32 	%r1023, %r1022, %r1012;
	min.s32 	%r1024, %r1021, %r1023;
	st.shared.u32 	[%r41+16432], %r1024;
	bar.sync 	0;
	ld.shared.u32 	%r1025, [%r28+108];
	ld.shared.u32 	%r1026, [%r41];
	ld.shared.u32 	%r1027, [%r40+8424];
	add.s32 	%r1028, %r1027, %r1025;
	min.s32 	%r1029, %r1026, %r1028;
	st.shared.u32 	[%r41], %r1029;
	ld.shared.u32 	%r1030, [%r41+104];
	ld.shared.u32 	%r1031, [%r40+8528];
	add.s32 	%r1032, %r1031, %r1025;
	min.s32 	%r1033, %r1030, %r1032;
	st.shared.u32 	[%r41+104], %r1033;
	ld.shared.u32 	%r1034, [%r41+208];
	ld.shared.u32 	%r1035, [%r40+8632];
	add.s32 	%r1036, %r1035, %r1025;
	min.s32 	%r1037, %r1034, %r1036;
	st.shared.u32 	[%r41+208], %r1037;
	ld.shared.u32 	%r1038, [%r28+8220];
	ld.shared.u32 	%r1039, [%r41+8112];
	ld.shared.u32 	%r1040, [%r40+8424];
	add.s32 	%r1041, %r1040, %r1038;
	min.s32 	%r1042, %r1039, %r1041;
	st.shared.u32 	[%r41+8112], %r1042;
	ld.shared.u32 	%r1043, [%r41+8216];
	ld.shared.u32 	%r1044, [%r40+8528];
	add.s32 	%r1045, %r1044, %r1038;
	min.s32 	%r1046, %r1043, %r1045;
	st.shared.u32 	[%r41+8216], %r1046;
	ld.shared.u32 	%r1047, [%r41+8320];
	ld.shared.u32 	%r1048, [%r40+8632];
	add.s32 	%r1049, %r1048, %r1038;
	min.s32 	%r1050, %r1047, %r1049;
	st.shared.u32 	[%r41+8320], %r1050;
	ld.shared.u32 	%r1051, [%r28+16332];
	ld.shared.u32 	%r1052, [%r41+16224];
	ld.shared.u32 	%r1053, [%r40+8424];
	add.s32 	%r1054, %r1053, %r1051;
	min.s32 	%r1055, %r1052, %r1054;
	st.shared.u32 	[%r41+16224], %r1055;
	ld.shared.u32 	%r1056, [%r41+16328];
	ld.shared.u32 	%r1057, [%r40+8528];
	add.s32 	%r1058, %r1057, %r1051;
	min.s32 	%r1059, %r1056, %r1058;
	st.shared.u32 	[%r41+16328], %r1059;
	ld.shared.u32 	%r1060, [%r41+16432];
	ld.shared.u32 	%r1061, [%r40+8632];
	add.s32 	%r1062, %r1061, %r1051;
	min.s32 	%r1063, %r1060, %r1062;
	st.shared.u32 	[%r41+16432], %r1063;
	bar.sync 	0;
	ld.shared.u32 	%r1064, [%r28+112];
	ld.shared.u32 	%r1065, [%r41];
	ld.shared.u32 	%r1066, [%r40+8736];
	add.s32 	%r1067, %r1066, %r1064;
	min.s32 	%r1068, %r1065, %r1067;
	st.shared.u32 	[%r41], %r1068;
	ld.shared.u32 	%r1069, [%r41+104];
	ld.shared.u32 	%r1070, [%r40+8840];
	add.s32 	%r1071, %r1070, %r1064;
	min.s32 	%r1072, %r1069, %r1071;
	st.shared.u32 	[%r41+104], %r1072;
	ld.shared.u32 	%r1073, [%r41+208];
	ld.shared.u32 	%r1074, [%r40+8944];
	add.s32 	%r1075, %r1074, %r1064;
	min.s32 	%r1076, %r1073, %r1075;
	st.shared.u32 	[%r41+208], %r1076;
	ld.shared.u32 	%r1077, [%r28+8224];
	ld.shared.u32 	%r1078, [%r41+8112];
	ld.shared.u32 	%r1079, [%r40+8736];
	add.s32 	%r1080, %r1079, %r1077;
	min.s32 	%r1081, %r1078, %r1080;
	st.shared.u32 	[%r41+8112], %r1081;
	ld.shared.u32 	%r1082, [%r41+8216];
	ld.shared.u32 	%r1083, [%r40+8840];
	add.s32 	%r1084, %r1083, %r1077;
	min.s32 	%r1085, %r1082, %r1084;
	st.shared.u32 	[%r41+8216], %r1085;
	ld.shared.u32 	%r1086, [%r41+8320];
	ld.shared.u32 	%r1087, [%r40+8944];
	add.s32 	%r1088, %r1087, %r1077;
	min.s32 	%r1089, %r1086, %r1088;
	st.shared.u32 	[%r41+8320], %r1089;
	ld.shared.u32 	%r1090, [%r28+16336];
	ld.shared.u32 	%r1091, [%r41+16224];
	ld.shared.u32 	%r1092, [%r40+8736];
	add.s32 	%r1093, %r1092, %r1090;
	min.s32 	%r1094, %r1091, %r1093;
	st.shared.u32 	[%r41+16224], %r1094;
	ld.shared.u32 	%r1095, [%r41+16328];
	ld.shared.u32 	%r1096, [%r40+8840];
	add.s32 	%r1097, %r1096, %r1090;
	min.s32 	%r1098, %r1095, %r1097;
	st.shared.u32 	[%r41+16328], %r1098;
	ld.shared.u32 	%r1099, [%r41+16432];
	ld.shared.u32 	%r1100, [%r40+8944];
	add.s32 	%r1101, %r1100, %r1090;
	min.s32 	%r1102, %r1099, %r1101;
	st.shared.u32 	[%r41+16432], %r1102;
	bar.sync 	0;
	ld.shared.u32 	%r1103, [%r28+116];
	ld.shared.u32 	%r1104, [%r41];
	ld.shared.u32 	%r1105, [%r40+9048];
	add.s32 	%r1106, %r1105, %r1103;
	min.s32 	%r1107, %r1104, %r1106;
	st.shared.u32 	[%r41], %r1107;
	ld.shared.u32 	%r1108, [%r41+104];
	ld.shared.u32 	%r1109, [%r40+9152];
	add.s32 	%r1110, %r1109, %r1103;
	min.s32 	%r1111, %r1108, %r1110;
	st.shared.u32 	[%r41+104], %r1111;
	ld.shared.u32 	%r1112, [%r41+208];
	ld.shared.u32 	%r1113, [%r40+9256];
	add.s32 	%r1114, %r1113, %r1103;
	min.s32 	%r1115, %r1112, %r1114;
	st.shared.u32 	[%r41+208], %r1115;
	ld.shared.u32 	%r1116, [%r28+8228];
	ld.shared.u32 	%r1117, [%r41+8112];
	ld.shared.u32 	%r1118, [%r40+9048];
	add.s32 	%r1119, %r1118, %r1116;
	min.s32 	%r1120, %r1117, %r1119;
	st.shared.u32 	[%r41+8112], %r1120;
	ld.shared.u32 	%r1121, [%r41+8216];
	ld.shared.u32 	%r1122, [%r40+9152];
	add.s32 	%r1123, %r1122, %r1116;
	min.s32 	%r1124, %r1121, %r1123;
	st.shared.u32 	[%r41+8216], %r1124;
	ld.shared.u32 	%r1125, [%r41+8320];
	ld.shared.u32 	%r1126, [%r40+9256];
	add.s32 	%r1127, %r1126, %r1116;
	min.s32 	%r1128, %r1125, %r1127;
	st.shared.u32 	[%r41+8320], %r1128;
	ld.shared.u32 	%r1129, [%r28+16340];
	ld.shared.u32 	%r1130, [%r41+16224];
	ld.shared.u32 	%r1131, [%r40+9048];
	add.s32 	%r1132, %r1131, %r1129;
	min.s32 	%r1133, %r1130, %r1132;
	st.shared.u32 	[%r41+16224], %r1133;
	ld.shared.u32 	%r1134, [%r41+16328];
	ld.shared.u32 	%r1135, [%r40+9152];
	add.s32 	%r1136, %r1135, %r1129;
	min.s32 	%r1137, %r1134, %r1136;
	st.shared.u32 	[%r41+16328], %r1137;
	ld.shared.u32 	%r1138, [%r41+16432];
	ld.shared.u32 	%r1139, [%r40+9256];
	add.s32 	%r1140, %r1139, %r1129;
	min.s32 	%r1141, %r1138, %r1140;
	st.shared.u32 	[%r41+16432], %r1141;
	bar.sync 	0;
	ld.shared.u32 	%r1142, [%r28+120];
	ld.shared.u32 	%r1143, [%r41];
	ld.shared.u32 	%r1144, [%r40+9360];
	add.s32 	%r1145, %r1144, %r1142;
	min.s32 	%r1146, %r1143, %r1145;
	st.shared.u32 	[%r41], %r1146;
	ld.shared.u32 	%r1147, [%r41+104];
	ld.shared.u32 	%r1148, [%r40+9464];
	add.s32 	%r1149, %r1148, %r1142;
	min.s32 	%r1150, %r1147, %r1149;
	st.shared.u32 	[%r41+104], %r1150;
	ld.shared.u32 	%r1151, [%r41+208];
	ld.shared.u32 	%r1152, [%r40+9568];
	add.s32 	%r1153, %r1152, %r1142;
	min.s32 	%r1154, %r1151, %r1153;
	st.shared.u32 	[%r41+208], %r1154;
	ld.shared.u32 	%r1155, [%r28+8232];
	ld.shared.u32 	%r1156, [%r41+8112];
	ld.shared.u32 	%r1157, [%r40+9360];
	add.s32 	%r1158, %r1157, %r1155;
	min.s32 	%r1159, %r1156, %r1158;
	st.shared.u32 	[%r41+8112], %r1159;
	ld.shared.u32 	%r1160, [%r41+8216];
	ld.shared.u32 	%r1161, [%r40+9464];
	add.s32 	%r1162, %r1161, %r1155;
	min.s32 	%r1163, %r1160, %r1162;
	st.shared.u32 	[%r41+8216], %r1163;
	ld.shared.u32 	%r1164, [%r41+8320];
	ld.shared.u32 	%r1165, [%r40+9568];
	add.s32 	%r1166, %r1165, %r1155;
	min.s32 	%r1167, %r1164, %r1166;
	st.shared.u32 	[%r41+8320], %r1167;
	ld.shared.u32 	%r1168, [%r28+16344];
	ld.shared.u32 	%r1169, [%r41+16224];
	ld.shared.u32 	%r1170, [%r40+9360];
	add.s32 	%r1171, %r1170, %r1168;
	min.s32 	%r1172, %r1169, %r1171;
	st.shared.u32 	[%r41+16224], %r1172;
	ld.shared.u32 	%r1173, [%r41+16328];
	ld.shared.u32 	%r1174, [%r40+9464];
	add.s32 	%r1175, %r1174, %r1168;
	min.s32 	%r1176, %r1173, %r1175;
	st.shared.u32 	[%r41+16328], %r1176;
	ld.shared.u32 	%r1177, [%r41+16432];
	ld.shared.u32 	%r1178, [%r40+9568];
	add.s32 	%r1179, %r1178, %r1168;
	min.s32 	%r1180, %r1177, %r1179;
	st.shared.u32 	[%r41+16432], %r1180;
	bar.sync 	0;
	ld.shared.u32 	%r1181, [%r28+124];
	ld.shared.u32 	%r1182, [%r41];
	ld.shared.u32 	%r1183, [%r40+9672];
	add.s32 	%r1184, %r1183, %r1181;
	min.s32 	%r1185, %r1182, %r1184;
	st.shared.u32 	[%r41], %r1185;
	ld.shared.u32 	%r1186, [%r41+104];
	ld.shared.u32 	%r1187, [%r40+9776];
	add.s32 	%r1188, %r1187, %r1181;
	min.s32 	%r1189, %r1186, %r1188;
	st.shared.u32 	[%r41+104], %r1189;
	ld.shared.u32 	%r1190, [%r41+208];
	ld.shared.u32 	%r1191, [%r40+9880];
	add.s32 	%r1192, %r1191, %r1181;
	min.s32 	%r1193, %r1190, %r1192;
	st.shared.u32 	[%r41+208], %r1193;
	ld.shared.u32 	%r1194, [%r28+8236];
	ld.shared.u32 	%r1195, [%r41+8112];
	ld.shared.u32 	%r1196, [%r40+9672];
	add.s32 	%r1197, %r1196, %r1194;
	min.s32 	%r1198, %r1195, %r1197;
	st.shared.u32 	[%r41+8112], %r1198;
	ld.shared.u32 	%r1199, [%r41+8216];
	ld.shared.u32 	%r1200, [%r40+9776];
	add.s32 	%r1201, %r1200, %r1194;
	min.s32 	%r1202, %r1199, %r1201;
	st.shared.u32 	[%r41+8216], %r1202;
	ld.shared.u32 	%r1203, [%r41+8320];
	ld.shared.u32 	%r1204, [%r40+9880];
	add.s32 	%r1205, %r1204, %r1194;
	min.s32 	%r1206, %r1203, %r1205;
	st.shared.u32 	[%r41+8320], %r1206;
	ld.shared.u32 	%r1207, [%r28+16348];
	ld.shared.u32 	%r1208, [%r41+16224];
	ld.shared.u32 	%r1209, [%r40+9672];
	add.s32 	%r1210, %r1209, %r1207;
	min.s32 	%r1211, %r1208, %r1210;
	st.shared.u32 	[%r41+16224], %r1211;
	ld.shared.u32 	%r1212, [%r41+16328];
	ld.shared.u32 	%r1213, [%r40+9776];
	add.s32 	%r1214, %r1213, %r1207;
	min.s32 	%r1215, %r1212, %r1214;
	st.shared.u32 	[%r41+16328], %r1215;
	ld.shared.u32 	%r1216, [%r41+16432];
	ld.shared.u32 	%r1217, [%r40+9880];
	add.s32 	%r1218, %r1217, %r1207;
	min.s32 	%r1219, %r1216, %r1218;
	st.shared.u32 	[%r41+16432], %r1219;
	bar.sync 	0;
	ld.shared.u32 	%r1220, [%r28+128];
	ld.shared.u32 	%r1221, [%r41];
	ld.shared.u32 	%r1222, [%r40+9984];
	add.s32 	%r1223, %r1222, %r1220;
	min.s32 	%r1224, %r1221, %r1223;
	st.shared.u32 	[%r41], %r1224;
	ld.shared.u32 	%r1225, [%r41+104];
	ld.shared.u32 	%r1226, [%r40+10088];
	add.s32 	%r1227, %r1226, %r1220;
	min.s32 	%r1228, %r1225, %r1227;
	st.shared.u32 	[%r41+104], %r1228;
	ld.shared.u32 	%r1229, [%r41+208];
	ld.shared.u32 	%r1230, [%r40+10192];
	add.s32 	%r1231, %r1230, %r1220;
	min.s32 	%r1232, %r1229, %r1231;
	st.shared.u32 	[%r41+208], %r1232;
	ld.shared.u32 	%r1233, [%r28+8240];
	ld.shared.u32 	%r1234, [%r41+8112];
	ld.shared.u32 	%r1235, [%r40+9984];
	add.s32 	%r1236, %r1235, %r1233;
	min.s32 	%r1237, %r1234, %r1236;
	st.shared.u32 	[%r41+8112], %r1237;
	ld.shared.u32 	%r1238, [%r41+8216];
	ld.shared.u32 	%r1239, [%r40+10088];
	add.s32 	%r1240, %r1239, %r1233;
	min.s32 	%r1241, %r1238, %r1240;
	st.shared.u32 	[%r41+8216], %r1241;
	ld.shared.u32 	%r1242, [%r41+8320];
	ld.shared.u32 	%r1243, [%r40+10192];
	add.s32 	%r1244, %r1243, %r1233;
	min.s32 	%r1245, %r1242, %r1244;
	st.shared.u32 	[%r41+8320], %r1245;
	ld.shared.u32 	%r1246, [%r28+16352];
	ld.shared.u32 	%r1247, [%r41+16224];
	ld.shared.u32 	%r1248, [%r40+9984];
	add.s32 	%r1249, %r1248, %r1246;
	min.s32 	%r1250, %r1247, %r1249;
	st.shared.u32 	[%r41+16224], %r1250;
	ld.shared.u32 	%r1251, [%r41+16328];
	ld.shared.u32 	%r1252, [%r40+10088];
	add.s32 	%r1253, %r1252, %r1246;
	min.s32 	%r1254, %r1251, %r1253;
	st.shared.u32 	[%r41+16328], %r1254;
	ld.shared.u32 	%r1255, [%r41+16432];
	ld.shared.u32 	%r1256, [%r40+10192];
	add.s32 	%r1257, %r1256, %r1246;
	min.s32 	%r1258, %r1255, %r1257;
	st.shared.u32 	[%r41+16432], %r1258;
	bar.sync 	0;
	ld.shared.u32 	%r1259, [%r28+132];
	ld.shared.u32 	%r1260, [%r41];
	ld.shared.u32 	%r1261, [%r40+10296];
	add.s32 	%r1262, %r1261, %r1259;
	min.s32 	%r1263, %r1260, %r1262;
	st.shared.u32 	[%r41], %r1263;
	ld.shared.u32 	%r1264, [%r41+104];
	ld.shared.u32 	%r1265, [%r40+10400];
	add.s32 	%r1266, %r1265, %r1259;
	min.s32 	%r1267, %r1264, %r1266;
	st.shared.u32 	[%r41+104], %r1267;
	ld.shared.u32 	%r1268, [%r41+208];
	ld.shared.u32 	%r1269, [%r40+10504];
	add.s32 	%r1270, %r1269, %r1259;
	min.s32 	%r1271, %r1268, %r1270;
	st.shared.u32 	[%r41+208], %r1271;
	ld.shared.u32 	%r1272, [%r28+8244];
	ld.shared.u32 	%r1273, [%r41+8112];
	ld.shared.u32 	%r1274, [%r40+10296];
	add.s32 	%r1275, %r1274, %r1272;
	min.s32 	%r1276, %r1273, %r1275;
	st.shared.u32 	[%r41+8112], %r1276;
	ld.shared.u32 	%r1277, [%r41+8216];
	ld.shared.u32 	%r1278, [%r40+10400];
	add.s32 	%r1279, %r1278, %r1272;
	min.s32 	%r1280, %r1277, %r1279;
	st.shared.u32 	[%r41+8216], %r1280;
	ld.shared.u32 	%r1281, [%r41+8320];
	ld.shared.u32 	%r1282, [%r40+10504];
	add.s32 	%r1283, %r1282, %r1272;
	min.s32 	%r1284, %r1281, %r1283;
	st.shared.u32 	[%r41+8320], %r1284;
	ld.shared.u32 	%r1285, [%r28+16356];
	ld.shared.u32 	%r1286, [%r41+16224];
	ld.shared.u32 	%r1287, [%r40+10296];
	add.s32 	%r1288, %r1287, %r1285;
	min.s32 	%r1289, %r1286, %r1288;
	st.shared.u32 	[%r41+16224], %r1289;
	ld.shared.u32 	%r1290, [%r41+16328];
	ld.shared.u32 	%r1291, [%r40+10400];
	add.s32 	%r1292, %r1291, %r1285;
	min.s32 	%r1293, %r1290, %r1292;
	st.shared.u32 	[%r41+16328], %r1293;
	ld.shared.u32 	%r1294, [%r41+16432];
	ld.shared.u32 	%r1295, [%r40+10504];
	add.s32 	%r1296, %r1295, %r1285;
	min.s32 	%r1297, %r1294, %r1296;
	st.shared.u32 	[%r41+16432], %r1297;
	bar.sync 	0;
	ld.shared.u32 	%r1298, [%r28+136];
	ld.shared.u32 	%r1299, [%r41];
	ld.shared.u32 	%r1300, [%r40+10608];
	add.s32 	%r1301, %r1300, %r1298;
	min.s32 	%r1302, %r1299, %r1301;
	st.shared.u32 	[%r41], %r1302;
	ld.shared.u32 	%r1303, [%r41+104];
	ld.shared.u32 	%r1304, [%r40+10712];
	add.s32 	%r1305, %r1304, %r1298;
	min.s32 	%r1306, %r1303, %r1305;
	st.shared.u32 	[%r41+104], %r1306;
	ld.shared.u32 	%r1307, [%r41+208];
	ld.shared.u32 	%r1308, [%r40+10816];
	add.s32 	%r1309, %r1308, %r1298;
	min.s32 	%r1310, %r1307, %r1309;
	st.shared.u32 	[%r41+208], %r1310;
	ld.shared.u32 	%r1311, [%r28+8248];
	ld.shared.u32 	%r1312, [%r41+8112];
	ld.shared.u32 	%r1313, [%r40+10608];
	add.s32 	%r1314, %r1313, %r1311;
	min.s32 	%r1315, %r1312, %r1314;
	st.shared.u32 	[%r41+8112], %r1315;
	ld.shared.u32 	%r1316, [%r41+8216];
	ld.shared.u32 	%r1317, [%r40+10712];
	add.s32 	%r1318, %r1317, %r1311;
	min.s32 	%r1319, %r1316, %r1318;
	st.shared.u32 	[%r41+8216], %r1319;
	ld.shared.u32 	%r1320, [%r41+8320];
	ld.shared.u32 	%r1321, [%r40+10816];
	add.s32 	%r1322, %r1321, %r1311;
	min.s32 	%r1323, %r1320, %r1322;
	st.shared.u32 	[%r41+8320], %r1323;
	ld.shared.u32 	%r1324, [%r28+16360];
	ld.shared.u32 	%r1325, [%r41+16224];
	ld.shared.u32 	%r1326, [%r40+10608];
	add.s32 	%r1327, %r1326, %r1324;
	min.s32 	%r1328, %r1325, %r1327;
	st.shared.u32 	[%r41+16224], %r1328;
	ld.shared.u32 	%r1329, [%r41+16328];
	ld.shared.u32 	%r1330, [%r40+10712];
	add.s32 	%r1331, %r1330, %r1324;
	min.s32 	%r1332, %r1329, %r1331;
	st.shared.u32 	[%r41+16328], %r1332;
	ld.shared.u32 	%r1333, [%r41+16432];
	ld.shared.u32 	%r1334, [%r40+10816];
	add.s32 	%r1335, %r1334, %r1324;
	min.s32 	%r1336, %r1333, %r1335;
	st.shared.u32 	[%r41+16432], %r1336;
	bar.sync 	0;
	ld.shared.u32 	%r1337, [%r28+140];
	ld.shared.u32 	%r1338, [%r41];
	ld.shared.u32 	%r1339, [%r40+10920];
	add.s32 	%r1340, %r1339, %r1337;
	min.s32 	%r1341, %r1338, %r1340;
	st.shared.u32 	[%r41], %r1341;
	ld.shared.u32 	%r1342, [%r41+104];
	ld.shared.u32 	%r1343, [%r40+11024];
	add.s32 	%r1344, %r1343, %r1337;
	min.s32 	%r1345, %r1342, %r1344;
	st.shared.u32 	[%r41+104], %r1345;
	ld.shared.u32 	%r1346, [%r41+208];
	ld.shared.u32 	%r1347, [%r40+11128];
	add.s32 	%r1348, %r1347, %r1337;
	min.s32 	%r1349, %r1346, %r1348;
	st.shared.u32 	[%r41+208], %r1349;
	ld.shared.u32 	%r1350, [%r28+8252];
	ld.shared.u32 	%r1351, [%r41+8112];
	ld.shared.u32 	%r1352, [%r40+10920];
	add.s32 	%r1353, %r1352, %r1350;
	min.s32 	%r1354, %r1351, %r1353;
	st.shared.u32 	[%r41+8112], %r1354;
	ld.shared.u32 	%r1355, [%r41+8216];
	ld.shared.u32 	%r1356, [%r40+11024];
	add.s32 	%r1357, %r1356, %r1350;
	min.s32 	%r1358, %r1355, %r1357;
	st.shared.u32 	[%r41+8216], %r1358;
	ld.shared.u32 	%r1359, [%r41+8320];
	ld.shared.u32 	%r1360, [%r40+11128];
	add.s32 	%r1361, %r1360, %r1350;
	min.s32 	%r1362, %r1359, %r1361;
	st.shared.u32 	[%r41+8320], %r1362;
	ld.shared.u32 	%r1363, [%r28+16364];
	ld.shared.u32 	%r1364, [%r41+16224];
	ld.shared.u32 	%r1365, [%r40+10920];
	add.s32 	%r1366, %r1365, %r1363;
	min.s32 	%r1367, %r1364, %r1366;
	st.shared.u32 	[%r41+16224], %r1367;
	ld.shared.u32 	%r1368, [%r41+16328];
	ld.shared.u32 	%r1369, [%r40+11024];
	add.s32 	%r1370, %r1369, %r1363;
	min.s32 	%r1371, %r1368, %r1370;
	st.shared.u32 	[%r41+16328], %r1371;
	ld.shared.u32 	%r1372, [%r41+16432];
	ld.shared.u32 	%r1373, [%r40+11128];
	add.s32 	%r1374, %r1373, %r1363;
	min.s32 	%r1375, %r1372, %r1374;
	st.shared.u32 	[%r41+16432], %r1375;
	bar.sync 	0;
	ld.shared.u32 	%r1376, [%r28+144];
	ld.shared.u32 	%r1377, [%r41];
	ld.shared.u32 	%r1378, [%r40+11232];
	add.s32 	%r1379, %r1378, %r1376;
	min.s32 	%r1380, %r1377, %r1379;
	st.shared.u32 	[%r41], %r1380;
	ld.shared.u32 	%r1381, [%r41+104];
	ld.shared.u32 	%r1382, [%r40+11336];
	add.s32 	%r1383, %r1382, %r1376;
	min.s32 	%r1384, %r1381, %r1383;
	st.shared.u32 	[%r41+104], %r1384;
	ld.shared.u32 	%r1385, [%r41+208];
	ld.shared.u32 	%r1386, [%r40+11440];
	add.s32 	%r1387, %r1386, %r1376;
	min.s32 	%r1388, %r1385, %r1387;
	st.shared.u32 	[%r41+208], %r1388;
	ld.shared.u32 	%r1389, [%r28+8256];
	ld.shared.u32 	%r1390, [%r41+8112];
	ld.shared.u32 	%r1391, [%r40+11232];
	add.s32 	%r1392, %r1391, %r1389;
	min.s32 	%r1393, %r1390, %r1392;
	st.shared.u32 	[%r41+8112], %r1393;
	ld.shared.u32 	%r1394, [%r41+8216];
	ld.shared.u32 	%r1395, [%r40+11336];
	add.s32 	%r1396, %r1395, %r1389;
	min.s32 	%r1397, %r1394, %r1396;
	st.shared.u32 	[%r41+8216], %r1397;
	ld.shared.u32 	%r1398, [%r41+8320];
	ld.shared.u32 	%r1399, [%r40+11440];
	add.s32 	%r1400, %r1399, %r1389;
	min.s32 	%r1401, %r1398, %r1400;
	st.shared.u32 	[%r41+8320], %r1401;
	ld.shared.u32 	%r1402, [%r28+16368];
	ld.shared.u32 	%r1403, [%r41+16224];
	ld.shared.u32 	%r1404, [%r40+11232];
	add.s32 	%r1405, %r1404, %r1402;
	min.s32 	%r1406, %r1403, %r1405;
	st.shared.u32 	[%r41+16224], %r1406;
	ld.shared.u32 	%r1407, [%r41+16328];
	ld.shared.u32 	%r1408, [%r40+11336];
	add.s32 	%r1409, %r1408, %r1402;
	min.s32 	%r1410, %r1407, %r1409;
	st.shared.u32 	[%r41+16328], %r1410;
	ld.shared.u32 	%r1411, [%r41+16432];
	ld.shared.u32 	%r1412, [%r40+11440];
	add.s32 	%r1413, %r1412, %r1402;
	min.s32 	%r1414, %r1411, %r1413;
	st.shared.u32 	[%r41+16432], %r1414;
	bar.sync 	0;
	ld.shared.u32 	%r1415, [%r28+148];
	ld.shared.u32 	%r1416, [%r41];
	ld.shared.u32 	%r1417, [%r40+11544];
	add.s32 	%r1418, %r1417, %r1415;
	min.s32 	%r1419, %r1416, %r1418;
	st.shared.u32 	[%r41], %r1419;
	ld.shared.u32 	%r1420, [%r41+104];
	ld.shared.u32 	%r1421, [%r40+11648];
	add.s32 	%r1422, %r1421, %r1415;
	min.s32 	%r1423, %r1420, %r1422;
	st.shared.u32 	[%r41+104], %r1423;
	ld.shared.u32 	%r1424, [%r41+208];
	ld.shared.u32 	%r1425, [%r40+11752];
	add.s32 	%r1426, %r1425, %r1415;
	min.s32 	%r1427, %r1424, %r1426;
	st.shared.u32 	[%r41+208], %r1427;
	ld.shared.u32 	%r1428, [%r28+8260];
	ld.shared.u32 	%r1429, [%r41+8112];
	ld.shared.u32 	%r1430, [%r40+11544];
	add.s32 	%r1431, %r1430, %r1428;
	min.s32 	%r1432, %r1429, %r1431;
	st.shared.u32 	[%r41+8112], %r1432;
	ld.shared.u32 	%r1433, [%r41+8216];
	ld.shared.u32 	%r1434, [%r40+11648];
	add.s32 	%r1435, %r1434, %r1428;
	min.s32 	%r1436, %r1433, %r1435;
	st.shared.u32 	[%r41+8216], %r1436;
	ld.shared.u32 	%r1437, [%r41+8320];
	ld.shared.u32 	%r1438, [%r40+11752];
	add.s32 	%r1439, %r1438, %r1428;
	min.s32 	%r1440, %r1437, %r1439;
	st.shared.u32 	[%r41+8320], %r1440;
	ld.shared.u32 	%r1441, [%r28+16372];
	ld.shared.u32 	%r1442, [%r41+16224];
	ld.shared.u32 	%r1443, [%r40+11544];
	add.s32 	%r1444, %r1443, %r1441;
	min.s32 	%r1445, %r1442, %r1444;
	st.shared.u32 	[%r41+16224], %r1445;
	ld.shared.u32 	%r1446, [%r41+16328];
	ld.shared.u32 	%r1447, [%r40+11648];
	add.s32 	%r1448, %r1447, %r1441;
	min.s32 	%r1449, %r1446, %r1448;
	st.shared.u32 	[%r41+16328], %r1449;
	ld.shared.u32 	%r1450, [%r41+16432];
	ld.shared.u32 	%r1451, [%r40+11752];
	add.s32 	%r1452, %r1451, %r1441;
	min.s32 	%r1453, %r1450, %r1452;
	st.shared.u32 	[%r41+16432], %r1453;
	bar.sync 	0;
	ld.shared.u32 	%r1454, [%r28+152];
	ld.shared.u32 	%r1455, [%r41];
	ld.shared.u32 	%r1456, [%r40+11856];
	add.s32 	%r1457, %r1456, %r1454;
	min.s32 	%r1458, %r1455, %r1457;
	st.shared.u32 	[%r41], %r1458;
	ld.shared.u32 	%r1459, [%r41+104];
	ld.shared.u32 	%r1460, [%r40+11960];
	add.s32 	%r1461, %r1460, %r1454;
	min.s32 	%r1462, %r1459, %r1461;
	st.shared.u32 	[%r41+104], %r1462;
	ld.shared.u32 	%r1463, [%r41+208];
	ld.shared.u32 	%r1464, [%r40+12064];
	add.s32 	%r1465, %r1464, %r1454;
	min.s32 	%r1466, %r1463, %r1465;
	st.shared.u32 	[%r41+208], %r1466;
	ld.shared.u32 	%r1467, [%r28+8264];
	ld.shared.u32 	%r1468, [%r41+8112];
	ld.shared.u32 	%r1469, [%r40+11856];
	add.s32 	%r1470, %r1469, %r1467;
	min.s32 	%r1471, %r1468, %r1470;
	st.shared.u32 	[%r41+8112], %r1471;
	ld.shared.u32 	%r1472, [%r41+8216];
	ld.shared.u32 	%r1473, [%r40+11960];
	add.s32 	%r1474, %r1473, %r1467;
	min.s32 	%r1475, %r1472, %r1474;
	st.shared.u32 	[%r41+8216], %r1475;
	ld.shared.u32 	%r1476, [%r41+8320];
	ld.shared.u32 	%r1477, [%r40+12064];
	add.s32 	%r1478, %r1477, %r1467;
	min.s32 	%r1479, %r1476, %r1478;
	st.shared.u32 	[%r41+8320], %r1479;
	ld.shared.u32 	%r1480, [%r28+16376];
	ld.shared.u32 	%r1481, [%r41+16224];
	ld.shared.u32 	%r1482, [%r40+11856];
	add.s32 	%r1483, %r1482, %r1480;
	min.s32 	%r1484, %r1481, %r1483;
	st.shared.u32 	[%r41+16224], %r1484;
	ld.shared.u32 	%r1485, [%r41+16328];
	ld.shared.u32 	%r1486, [%r40+11960];
	add.s32 	%r1487, %r1486, %r1480;
	min.s32 	%r1488, %r1485, %r1487;
	st.shared.u32 	[%r41+16328], %r1488;
	ld.shared.u32 	%r1489, [%r41+16432];
	ld.shared.u32 	%r1490, [%r40+12064];
	add.s32 	%r1491, %r1490, %r1480;
	min.s32 	%r1492, %r1489, %r1491;
	st.shared.u32 	[%r41+16432], %r1492;
	bar.sync 	0;
	ld.shared.u32 	%r1493, [%r28+156];
	ld.shared.u32 	%r1494, [%r41];
	ld.shared.u32 	%r1495, [%r40+12168];
	add.s32 	%r1496, %r1495, %r1493;
	min.s32 	%r1497, %r1494, %r1496;
	st.shared.u32 	[%r41], %r1497;
	ld.shared.u32 	%r1498, [%r41+104];
	ld.shared.u32 	%r1499, [%r40+12272];
	add.s32 	%r1500, %r1499, %r1493;
	min.s32 	%r1501, %r1498, %r1500;
	st.shared.u32 	[%r41+104], %r1501;
	ld.shared.u32 	%r1502, [%r41+208];
	ld.shared.u32 	%r1503, [%r40+12376];
	add.s32 	%r1504, %r1503, %r1493;
	min.s32 	%r1505, %r1502, %r1504;
	st.shared.u32 	[%r41+208], %r1505;
	ld.shared.u32 	%r1506, [%r28+8268];
	ld.shared.u32 	%r1507, [%r41+8112];
	ld.shared.u32 	%r1508, [%r40+12168];
	add.s32 	%r1509, %r1508, %r1506;
	min.s32 	%r1510, %r1507, %r1509;
	st.shared.u32 	[%r41+8112], %r1510;
	ld.shared.u32 	%r1511, [%r41+8216];
	ld.shared.u32 	%r1512, [%r40+12272];
	add.s32 	%r1513, %r1512, %r1506;
	min.s32 	%r1514, %r1511, %r1513;
	st.shared.u32 	[%r41+8216], %r1514;
	ld.shared.u32 	%r1515, [%r41+8320];
	ld.shared.u32 	%r1516, [%r40+12376];
	add.s32 	%r1517, %r1516, %r1506;
	min.s32 	%r1518, %r1515, %r1517;
	st.shared.u32 	[%r41+8320], %r1518;
	ld.shared.u32 	%r1519, [%r28+16380];
	ld.shared.u32 	%r1520, [%r41+16224];
	ld.shared.u32 	%r1521, [%r40+12168];
	add.s32 	%r1522, %r1521, %r1519;
	min.s32 	%r1523, %r1520, %r1522;
	st.shared.u32 	[%r41+16224], %r1523;
	ld.shared.u32 	%r1524, [%r41+16328];
	ld.shared.u32 	%r1525, [%r40+12272];
	add.s32 	%r1526, %r1525, %r1519;
	min.s32 	%r1527, %r1524, %r1526;
	st.shared.u32 	[%r41+16328], %r1527;
	ld.shared.u32 	%r1528, [%r41+16432];
	ld.shared.u32 	%r1529, [%r40+12376];
	add.s32 	%r1530, %r1529, %r1519;
	min.s32 	%r1531, %r1528, %r1530;
	st.shared.u32 	[%r41+16432], %r1531;
	bar.sync 	0;
	ld.shared.u32 	%r1532, [%r28+160];
	ld.shared.u32 	%r1533, [%r41];
	ld.shared.u32 	%r1534, [%r40+12480];
	add.s32 	%r1535, %r1534, %r1532;
	min.s32 	%r1536, %r1533, %r1535;
	st.shared.u32 	[%r41], %r1536;
	ld.shared.u32 	%r1537, [%r41+104];
	ld.shared.u32 	%r1538, [%r40+12584];
	add.s32 	%r1539, %r1538, %r1532;
	min.s32 	%r1540, %r1537, %r1539;
	st.shared.u32 	[%r41+104], %r1540;
	ld.shared.u32 	%r1541, [%r41+208];
	ld.shared.u32 	%r1542, [%r40+12688];
	add.s32 	%r1543, %r1542, %r1532;
	min.s32 	%r1544, %r1541, %r1543;
	st.shared.u32 	[%r41+208], %r1544;
	ld.shared.u32 	%r1545, [%r28+8272];
	ld.shared.u32 	%r1546, [%r41+8112];
	ld.shared.u32 	%r1547, [%r40+12480];
	add.s32 	%r1548, %r1547, %r1545;
	min.s32 	%r1549, %r1546, %r1548;
	st.shared.u32 	[%r41+8112], %r1549;
	ld.shared.u32 	%r1550, [%r41+8216];
	ld.shared.u32 	%r1551, [%r40+12584];
	add.s32 	%r1552, %r1551, %r1545;
	min.s32 	%r1553, %r1550, %r1552;
	st.shared.u32 	[%r41+8216], %r1553;
	ld.shared.u32 	%r1554, [%r41+8320];
	ld.shared.u32 	%r1555, [%r40+12688];
	add.s32 	%r1556, %r1555, %r1545;
	min.s32 	%r1557, %r1554, %r1556;
	st.shared.u32 	[%r41+8320], %r1557;
	ld.shared.u32 	%r1558, [%r28+16384];
	ld.shared.u32 	%r1559, [%r41+16224];
	ld.shared.u32 	%r1560, [%r40+12480];
	add.s32 	%r1561, %r1560, %r1558;
	min.s32 	%r1562, %r1559, %r1561;
	st.shared.u32 	[%r41+16224], %r1562;
	ld.shared.u32 	%r1563, [%r41+16328];
	ld.shared.u32 	%r1564, [%r40+12584];
	add.s32 	%r1565, %r1564, %r1558;
	min.s32 	%r1566, %r1563, %r1565;
	st.shared.u32 	[%r41+16328], %r1566;
	ld.shared.u32 	%r1567, [%r41+16432];
	ld.shared.u32 	%r1568, [%r40+12688];
	add.s32 	%r1569, %r1568, %r1558;
	min.s32 	%r1570, %r1567, %r1569;
	st.shared.u32 	[%r41+16432], %r1570;
	bar.sync 	0;
	ld.shared.u32 	%r1571, [%r28+164];
	ld.shared.u32 	%r1572, [%r41];
	ld.shared.u32 	%r1573, [%r40+12792];
	add.s32 	%r1574, %r1573, %r1571;
	min.s32 	%r1575, %r1572, %r1574;
	st.shared.u32 	[%r41], %r1575;
	ld.shared.u32 	%r1576, [%r41+104];
	ld.shared.u32 	%r1577, [%r40+12896];
	add.s32 	%r1578, %r1577, %r1571;
	min.s32 	%r1579, %r1576, %r1578;
	st.shared.u32 	[%r41+104], %r1579;
	ld.shared.u32 	%r1580, [%r41+208];
	ld.shared.u32 	%r1581, [%r40+13000];
	add.s32 	%r1582, %r1581, %r1571;
	min.s32 	%r1583, %r1580, %r1582;
	st.shared.u32 	[%r41+208], %r1583;
	ld.shared.u32 	%r1584, [%r28+8276];
	ld.shared.u32 	%r1585, [%r41+8112];
	ld.shared.u32 	%r1586, [%r40+12792];
	add.s32 	%r1587, %r1586, %r1584;
	min.s32 	%r1588, %r1585, %r1587;
	st.shared.u32 	[%r41+8112], %r1588;
	ld.shared.u32 	%r1589, [%r41+8216];
	ld.shared.u32 	%r1590, [%r40+12896];
	add.s32 	%r1591, %r1590, %r1584;
	min.s32 	%r1592, %r1589, %r1591;
	st.shared.u32 	[%r41+8216], %r1592;
	ld.shared.u32 	%r1593, [%r41+8320];
	ld.shared.u32 	%r1594, [%r40+13000];
	add.s32 	%r1595, %r1594, %r1584;
	min.s32 	%r1596, %r1593, %r1595;
	st.shared.u32 	[%r41+8320], %r1596;
	ld.shared.u32 	%r1597, [%r28+16388];
	ld.shared.u32 	%r1598, [%r41+16224];
	ld.shared.u32 	%r1599, [%r40+12792];
	add.s32 	%r1600, %r1599, %r1597;
	min.s32 	%r1601, %r1598, %r1600;
	st.shared.u32 	[%r41+16224], %r1601;
	ld.shared.u32 	%r1602, [%r41+16328];
	ld.shared.u32 	%r1603, [%r40+12896];
	add.s32 	%r1604, %r1603, %r1597;
	min.s32 	%r1605, %r1602, %r1604;
	st.shared.u32 	[%r41+16328], %r1605;
	ld.shared.u32 	%r1606, [%r41+16432];
	ld.shared.u32 	%r1607, [%r40+13000];
	add.s32 	%r1608, %r1607, %r1597;
	min.s32 	%r1609, %r1606, %r1608;
	st.shared.u32 	[%r41+16432], %r1609;
	bar.sync 	0;
	ld.shared.u32 	%r1610, [%r28+168];
	ld.shared.u32 	%r1611, [%r41];
	ld.shared.u32 	%r1612, [%r40+13104];
	add.s32 	%r1613, %r1612, %r1610;
	min.s32 	%r1614, %r1611, %r1613;
	st.shared.u32 	[%r41], %r1614;
	ld.shared.u32 	%r1615, [%r41+104];
	ld.shared.u32 	%r1616, [%r40+13208];
	add.s32 	%r1617, %r1616, %r1610;
	min.s32 	%r1618, %r1615, %r1617;
	st.shared.u32 	[%r41+104], %r1618;
	ld.shared.u32 	%r1619, [%r41+208];
	ld.shared.u32 	%r1620, [%r40+13312];
	add.s32 	%r1621, %r1620, %r1610;
	min.s32 	%r1622, %r1619, %r1621;
	st.shared.u32 	[%r41+208], %r1622;
	ld.shared.u32 	%r1623, [%r28+8280];
	ld.shared.u32 	%r1624, [%r41+8112];
	ld.shared.u32 	%r1625, [%r40+13104];
	add.s32 	%r1626, %r1625, %r1623;
	min.s32 	%r1627, %r1624, %r1626;
	st.shared.u32 	[%r41+8112], %r1627;
	ld.shared.u32 	%r1628, [%r41+8216];
	ld.shared.u32 	%r1629, [%r40+13208];
	add.s32 	%r1630, %r1629, %r1623;
	min.s32 	%r1631, %r1628, %r1630;
	st.shared.u32 	[%r41+8216], %r1631;
	ld.shared.u32 	%r1632, [%r41+8320];
	ld.shared.u32 	%r1633, [%r40+13312];
	add.s32 	%r1634, %r1633, %r1623;
	min.s32 	%r1635, %r1632, %r1634;
	st.shared.u32 	[%r41+8320], %r1635;
	ld.shared.u32 	%r1636, [%r28+16392];
	ld.shared.u32 	%r1637, [%r41+16224];
	ld.shared.u32 	%r1638, [%r40+13104];
	add.s32 	%r1639, %r1638, %r1636;
	min.s32 	%r1640, %r1637, %r1639;
	st.shared.u32 	[%r41+16224], %r1640;
	ld.shared.u32 	%r1641, [%r41+16328];
	ld.shared.u32 	%r1642, [%r40+13208];
	add.s32 	%r1643, %r1642, %r1636;
	min.s32 	%r1644, %r1641, %r1643;
	st.shared.u32 	[%r41+16328], %r1644;
	ld.shared.u32 	%r1645, [%r41+16432];
	ld.shared.u32 	%r1646, [%r40+13312];
	add.s32 	%r1647, %r1646, %r1636;
	min.s32 	%r1648, %r1645, %r1647;
	st.shared.u32 	[%r41+16432], %r1648;
	bar.sync 	0;
	ld.shared.u32 	%r1649, [%r28+172];
	ld.shared.u32 	%r1650, [%r41];
	ld.shared.u32 	%r1651, [%r40+13416];
	add.s32 	%r1652, %r1651, %r1649;
	min.s32 	%r1653, %r1650, %r1652;
	st.shared.u32 	[%r41], %r1653;
	ld.shared.u32 	%r1654, [%r41+104];
	ld.shared.u32 	%r1655, [%r40+13520];
	add.s32 	%r1656, %r1655, %r1649;
	min.s32 	%r1657, %r1654, %r1656;
	st.shared.u32 	[%r41+104], %r1657;
	ld.shared.u32 	%r1658, [%r41+208];
	ld.shared.u32 	%r1659, [%r40+13624];
	add.s32 	%r1660, %r1659, %r1649;
	min.s32 	%r1661, %r1658, %r1660;
	st.shared.u32 	[%r41+208], %r1661;
	ld.shared.u32 	%r1662, [%r28+8284];
	ld.shared.u32 	%r1663, [%r41+8112];
	ld.shared.u32 	%r1664, [%r40+13416];
	add.s32 	%r1665, %r1664, %r1662;
	min.s32 	%r1666, %r1663, %r1665;
	st.shared.u32 	[%r41+8112], %r1666;
	ld.shared.u32 	%r1667, [%r41+8216];
	ld.shared.u32 	%r1668, [%r40+13520];
	add.s32 	%r1669, %r1668, %r1662;
	min.s32 	%r1670, %r1667, %r1669;
	st.shared.u32 	[%r41+8216], %r1670;
	ld.shared.u32 	%r1671, [%r41+8320];
	ld.shared.u32 	%r1672, [%r40+13624];
	add.s32 	%r1673, %r1672, %r1662;
	min.s32 	%r1674, %r1671, %r1673;
	st.shared.u32 	[%r41+8320], %r1674;
	ld.shared.u32 	%r1675, [%r28+16396];
	ld.shared.u32 	%r1676, [%r41+16224];
	ld.shared.u32 	%r1677, [%r40+13416];
	add.s32 	%r1678, %r1677, %r1675;
	min.s32 	%r1679, %r1676, %r1678;
	st.shared.u32 	[%r41+16224], %r1679;
	ld.shared.u32 	%r1680, [%r41+16328];
	ld.shared.u32 	%r1681, [%r40+13520];
	add.s32 	%r1682, %r1681, %r1675;
	min.s32 	%r1683, %r1680, %r1682;
	st.shared.u32 	[%r41+16328], %r1683;
	ld.shared.u32 	%r1684, [%r41+16432];
	ld.shared.u32 	%r1685, [%r40+13624];
	add.s32 	%r1686, %r1685, %r1675;
	min.s32 	%r1687, %r1684, %r1686;
	st.shared.u32 	[%r41+16432], %r1687;
	bar.sync 	0;
	ld.shared.u32 	%r1688, [%r28+176];
	ld.shared.u32 	%r1689, [%r41];
	ld.shared.u32 	%r1690, [%r40+13728];
	add.s32 	%r1691, %r1690, %r1688;
	min.s32 	%r1692, %r1689, %r1691;
	st.shared.u32 	[%r41], %r1692;
	ld.shared.u32 	%r1693, [%r41+104];
	ld.shared.u32 	%r1694, [%r40+13832];
	add.s32 	%r1695, %r1694, %r1688;
	min.s32 	%r1696, %r1693, %r1695;
	st.shared.u32 	[%r41+104], %r1696;
	ld.shared.u32 	%r1697, [%r41+208];
	ld.shared.u32 	%r1698, [%r40+13936];
	add.s32 	%r1699, %r1698, %r1688;
	min.s32 	%r1700, %r1697, %r1699;
	st.shared.u32 	[%r41+208], %r1700;
	ld.shared.u32 	%r1701, [%r28+8288];
	ld.shared.u32 	%r1702, [%r41+8112];
	ld.shared.u32 	%r1703, [%r40+13728];
	add.s32 	%r1704, %r1703, %r1701;
	min.s32 	%r1705, %r1702, %r1704;
	st.shared.u32 	[%r41+8112], %r1705;
	ld.shared.u32 	%r1706, [%r41+8216];
	ld.shared.u32 	%r1707, [%r40+13832];
	add.s32 	%r1708, %r1707, %r1701;
	min.s32 	%r1709, %r1706, %r1708;
	st.shared.u32 	[%r41+8216], %r1709;
	ld.shared.u32 	%r1710, [%r41+8320];
	ld.shared.u32 	%r1711, [%r40+13936];
	add.s32 	%r1712, %r1711, %r1701;
	min.s32 	%r1713, %r1710, %r1712;
	st.shared.u32 	[%r41+8320], %r1713;
	ld.shared.u32 	%r1714, [%r28+16400];
	ld.shared.u32 	%r1715, [%r41+16224];
	ld.shared.u32 	%r1716, [%r40+13728];
	add.s32 	%r1717, %r1716, %r1714;
	min.s32 	%r1718, %r1715, %r1717;
	st.shared.u32 	[%r41+16224], %r1718;
	ld.shared.u32 	%r1719, [%r41+16328];
	ld.shared.u32 	%r1720, [%r40+13832];
	add.s32 	%r1721, %r1720, %r1714;
	min.s32 	%r1722, %r1719, %r1721;
	st.shared.u32 	[%r41+16328], %r1722;
	ld.shared.u32 	%r1723, [%r41+16432];
	ld.shared.u32 	%r1724, [%r40+13936];
	add.s32 	%r1725, %r1724, %r1714;
	min.s32 	%r1726, %r1723, %r1725;
	st.shared.u32 	[%r41+16432], %r1726;
	bar.sync 	0;
	ld.shared.u32 	%r1727, [%r28+180];
	ld.shared.u32 	%r1728, [%r41];
	ld.shared.u32 	%r1729, [%r40+14040];
	add.s32 	%r1730, %r1729, %r1727;
	min.s32 	%r1731, %r1728, %r1730;
	st.shared.u32 	[%r41], %r1731;
	ld.shared.u32 	%r1732, [%r41+104];
	ld.shared.u32 	%r1733, [%r40+14144];
	add.s32 	%r1734, %r1733, %r1727;
	min.s32 	%r1735, %r1732, %r1734;
	st.shared.u32 	[%r41+104], %r1735;
	ld.shared.u32 	%r1736, [%r41+208];
	ld.shared.u32 	%r1737, [%r40+14248];
	add.s32 	%r1738, %r1737, %r1727;
	min.s32 	%r1739, %r1736, %r1738;
	st.shared.u32 	[%r41+208], %r1739;
	ld.shared.u32 	%r1740, [%r28+8292];
	ld.shared.u32 	%r1741, [%r41+8112];
	ld.shared.u32 	%r1742, [%r40+14040];
	add.s32 	%r1743, %r1742, %r1740;
	min.s32 	%r1744, %r1741, %r1743;
	st.shared.u32 	[%r41+8112], %r1744;
	ld.shared.u32 	%r1745, [%r41+8216];
	ld.shared.u32 	%r1746, [%r40+14144];
	add.s32 	%r1747, %r1746, %r1740;
	min.s32 	%r1748, %r1745, %r1747;
	st.shared.u32 	[%r41+8216], %r1748;
	ld.shared.u32 	%r1749, [%r41+8320];
	ld.shared.u32 	%r1750, [%r40+14248];
	add.s32 	%r1751, %r1750, %r1740;
	min.s32 	%r1752, %r1749, %r1751;
	st.shared.u32 	[%r41+8320], %r1752;
	ld.shared.u32 	%r1753, [%r28+16404];
	ld.shared.u32 	%r1754, [%r41+16224];
	ld.shared.u32 	%r1755, [%r40+14040];
	add.s32 	%r1756, %r1755, %r1753;
	min.s32 	%r1757, %r1754, %r1756;
	st.shared.u32 	[%r41+16224], %r1757;
	ld.shared.u32 	%r1758, [%r41+16328];
	ld.shared.u32 	%r1759, [%r40+14144];
	add.s32 	%r1760, %r1759, %r1753;
	min.s32 	%r1761, %r1758, %r1760;
	st.shared.u32 	[%r41+16328], %r1761;
	ld.shared.u32 	%r1762, [%r41+16432];
	ld.shared.u32 	%r1763, [%r40+14248];
	add.s32 	%r1764, %r1763, %r1753;
	min.s32 	%r1765, %r1762, %r1764;
	st.shared.u32 	[%r41+16432], %r1765;
	bar.sync 	0;
	ld.shared.u32 	%r1766, [%r28+184];
	ld.shared.u32 	%r1767, [%r41];
	ld.shared.u32 	%r1768, [%r40+14352];
	add.s32 	%r1769, %r1768, %r1766;
	min.s32 	%r1770, %r1767, %r1769;
	st.shared.u32 	[%r41], %r1770;
	ld.shared.u32 	%r1771, [%r41+104];
	ld.shared.u32 	%r1772, [%r40+14456];
	add.s32 	%r1773, %r1772, %r1766;
	min.s32 	%r1774, %r1771, %r1773;
	st.shared.u32 	[%r41+104], %r1774;
	ld.shared.u32 	%r1775, [%r41+208];
	ld.shared.u32 	%r1776, [%r40+14560];
	add.s32 	%r1777, %r1776, %r1766;
	min.s32 	%r1778, %r1775, %r1777;
	st.shared.u32 	[%r41+208], %r1778;
	ld.shared.u32 	%r1779, [%r28+8296];
	ld.shared.u32 	%r1780, [%r41+8112];
	ld.shared.u32 	%r1781, [%r40+14352];
	add.s32 	%r1782, %r1781, %r1779;
	min.s32 	%r1783, %r1780, %r1782;
	st.shared.u32 	[%r41+8112], %r1783;
	ld.shared.u32 	%r1784, [%r41+8216];
	ld.shared.u32 	%r1785, [%r40+14456];
	add.s32 	%r1786, %r1785, %r1779;
	min.s32 	%r1787, %r1784, %r1786;
	st.shared.u32 	[%r41+8216], %r1787;
	ld.shared.u32 	%r1788, [%r41+8320];
	ld.shared.u32 	%r1789, [%r40+14560];
	add.s32 	%r1790, %r1789, %r1779;
	min.s32 	%r1791, %r1788, %r1790;
	st.shared.u32 	[%r41+8320], %r1791;
	ld.shared.u32 	%r1792, [%r28+16408];
	ld.shared.u32 	%r1793, [%r41+16224];
	ld.shared.u32 	%r1794, [%r40+14352];
	add.s32 	%r1795, %r1794, %r1792;
	min.s32 	%r1796, %r1793, %r1795;
	st.shared.u32 	[%r41+16224], %r1796;
	ld.shared.u32 	%r1797, [%r41+16328];
	ld.shared.u32 	%r1798, [%r40+14456];
	add.s32 	%r1799, %r1798, %r1792;
	min.s32 	%r1800, %r1797, %r1799;
	st.shared.u32 	[%r41+16328], %r1800;
	ld.shared.u32 	%r1801, [%r41+16432];
	ld.shared.u32 	%r1802, [%r40+14560];
	add.s32 	%r1803, %r1802, %r1792;
	min.s32 	%r1804, %r1801, %r1803;
	st.shared.u32 	[%r41+16432], %r1804;
	bar.sync 	0;
	ld.shared.u32 	%r1805, [%r28+188];
	ld.shared.u32 	%r1806, [%r41];
	ld.shared.u32 	%r1807, [%r40+14664];
	add.s32 	%r1808, %r1807, %r1805;
	min.s32 	%r1809, %r1806, %r1808;
	st.shared.u32 	[%r41], %r1809;
	ld.shared.u32 	%r1810, [%r41+104];
	ld.shared.u32 	%r1811, [%r40+14768];
	add.s32 	%r1812, %r1811, %r1805;
	min.s32 	%r1813, %r1810, %r1812;
	st.shared.u32 	[%r41+104], %r1813;
	ld.shared.u32 	%r1814, [%r41+208];
	ld.shared.u32 	%r1815, [%r40+14872];
	add.s32 	%r1816, %r1815, %r1805;
	min.s32 	%r1817, %r1814, %r1816;
	st.shared.u32 	[%r41+208], %r1817;
	ld.shared.u32 	%r1818, [%r28+8300];
	ld.shared.u32 	%r1819, [%r41+8112];
	ld.shared.u32 	%r1820, [%r40+14664];
	add.s32 	%r1821, %r1820, %r1818;
	min.s32 	%r1822, %r1819, %r1821;
	st.shared.u32 	[%r41+8112], %r1822;
	ld.shared.u32 	%r1823, [%r41+8216];
	ld.shared.u32 	%r1824, [%r40+14768];
	add.s32 	%r1825, %r1824, %r1818;
	min.s32 	%r1826, %r1823, %r1825;
	st.shared.u32 	[%r41+8216], %r1826;
	ld.shared.u32 	%r1827, [%r41+8320];
	ld.shared.u32 	%r1828, [%r40+14872];
	add.s32 	%r1829, %r1828, %r1818;
	min.s32 	%r1830, %r1827, %r1829;
	st.shared.u32 	[%r41+8320], %r1830;
	ld.shared.u32 	%r1831, [%r28+16412];
	ld.shared.u32 	%r1832, [%r41+16224];
	ld.shared.u32 	%r1833, [%r40+14664];
	add.s32 	%r1834, %r1833, %r1831;
	min.s32 	%r1835, %r1832, %r1834;
	st.shared.u32 	[%r41+16224], %r1835;
	ld.shared.u32 	%r1836, [%r41+16328];
	ld.shared.u32 	%r1837, [%r40+14768];
	add.s32 	%r1838, %r1837, %r1831;
	min.s32 	%r1839, %r1836, %r1838;
	st.shared.u32 	[%r41+16328], %r1839;
	ld.shared.u32 	%r1840, [%r41+16432];
	ld.shared.u32 	%r1841, [%r40+14872];
	add.s32 	%r1842, %r1841, %r1831;
	min.s32 	%r1843, %r1840, %r1842;
	st.shared.u32 	[%r41+16432], %r1843;
	bar.sync 	0;
	ld.shared.u32 	%r1844, [%r28+192];
	ld.shared.u32 	%r1845, [%r41];
	ld.shared.u32 	%r1846, [%r40+14976];
	add.s32 	%r1847, %r1846, %r1844;
	min.s32 	%r1848, %r1845, %r1847;
	st.shared.u32 	[%r41], %r1848;
	ld.shared.u32 	%r1849, [%r41+104];
	ld.shared.u32 	%r1850, [%r40+15080];
	add.s32 	%r1851, %r1850, %r1844;
	min.s32 	%r1852, %r1849, %r1851;
	st.shared.u32 	[%r41+104], %r1852;
	ld.shared.u32 	%r1853, [%r41+208];
	ld.shared.u32 	%r1854, [%r40+15184];
	add.s32 	%r1855, %r1854, %r1844;
	min.s32 	%r1856, %r1853, %r1855;
	st.shared.u32 	[%r41+208], %r1856;
	ld.shared.u32 	%r1857, [%r28+8304];
	ld.shared.u32 	%r1858, [%r41+8112];
	ld.shared.u32 	%r1859, [%r40+14976];
	add.s32 	%r1860, %r1859, %r1857;
	min.s32 	%r1861, %r1858, %r1860;
	st.shared.u32 	[%r41+8112], %r1861;
	ld.shared.u32 	%r1862, [%r41+8216];
	ld.shared.u32 	%r1863, [%r40+15080];
	add.s32 	%r1864, %r1863, %r1857;
	min.s32 	%r1865, %r1862, %r1864;
	st.shared.u32 	[%r41+8216], %r1865;
	ld.shared.u32 	%r1866, [%r41+8320];
	ld.shared.u32 	%r1867, [%r40+15184];
	add.s32 	%r1868, %r1867, %r1857;
	min.s32 	%r1869, %r1866, %r1868;
	st.shared.u32 	[%r41+8320], %r1869;
	ld.shared.u32 	%r1870, [%r28+16416];
	ld.shared.u32 	%r1871, [%r41+16224];
	ld.shared.u32 	%r1872, [%r40+14976];
	add.s32 	%r1873, %r1872, %r1870;
	min.s32 	%r1874, %r1871, %r1873;
	st.shared.u32 	[%r41+16224], %r1874;
	ld.shared.u32 	%r1875, [%r41+16328];
	ld.shared.u32 	%r1876, [%r40+15080];
	add.s32 	%r1877, %r1876, %r1870;
	min.s32 	%r1878, %r1875, %r1877;
	st.shared.u32 	[%r41+16328], %r1878;
	ld.shared.u32 	%r1879, [%r41+16432];
	ld.shared.u32 	%r1880, [%r40+15184];
	add.s32 	%r1881, %r1880, %r1870;
	min.s32 	%r1882, %r1879, %r1881;
	st.shared.u32 	[%r41+16432], %r1882;
	bar.sync 	0;
	ld.shared.u32 	%r1883, [%r28+196];
	ld.shared.u32 	%r1884, [%r41];
	ld.shared.u32 	%r1885, [%r40+15288];
	add.s32 	%r1886, %r1885, %r1883;
	min.s32 	%r1887, %r1884, %r1886;
	st.shared.u32 	[%r41], %r1887;
	ld.shared.u32 	%r1888, [%r41+104];
	ld.shared.u32 	%r1889, [%r40+15392];
	add.s32 	%r1890, %r1889, %r1883;
	min.s32 	%r1891, %r1888, %r1890;
	st.shared.u32 	[%r41+104], %r1891;
	ld.shared.u32 	%r1892, [%r41+208];
	ld.shared.u32 	%r1893, [%r40+15496];
	add.s32 	%r1894, %r1893, %r1883;
	min.s32 	%r1895, %r1892, %r1894;
	st.shared.u32 	[%r41+208], %r1895;
	ld.shared.u32 	%r1896, [%r28+8308];
	ld.shared.u32 	%r1897, [%r41+8112];
	ld.shared.u32 	%r1898, [%r40+15288];
	add.s32 	%r1899, %r1898, %r1896;
	min.s32 	%r1900, %r1897, %r1899;
	st.shared.u32 	[%r41+8112], %r1900;
	ld.shared.u32 	%r1901, [%r41+8216];
	ld.shared.u32 	%r1902, [%r40+15392];
	add.s32 	%r1903, %r1902, %r1896;
	min.s32 	%r1904, %r1901, %r1903;
	st.shared.u32 	[%r41+8216], %r1904;
	ld.shared.u32 	%r1905, [%r41+8320];
	ld.shared.u32 	%r1906, [%r40+15496];
	add.s32 	%r1907, %r1906, %r1896;
	min.s32 	%r1908, %r1905, %r1907;
	st.shared.u32 	[%r41+8320], %r1908;
	ld.shared.u32 	%r1909, [%r28+16420];
	ld.shared.u32 	%r1910, [%r41+16224];
	ld.shared.u32 	%r1911, [%r40+15288];
	add.s32 	%r1912, %r1911, %r1909;
	min.s32 	%r1913, %r1910, %r1912;
	st.shared.u32 	[%r41+16224], %r1913;
	ld.shared.u32 	%r1914, [%r41+16328];
	ld.shared.u32 	%r1915, [%r40+15392];
	add.s32 	%r1916, %r1915, %r1909;
	min.s32 	%r1917, %r1914, %r1916;
	st.shared.u32 	[%r41+16328], %r1917;
	ld.shared.u32 	%r1918, [%r41+16432];
	ld.shared.u32 	%r1919, [%r40+15496];
	add.s32 	%r1920, %r1919, %r1909;
	min.s32 	%r1921, %r1918, %r1920;
	st.shared.u32 	[%r41+16432], %r1921;
	bar.sync 	0;
	ld.shared.u32 	%r1922, [%r28+200];
	ld.shared.u32 	%r1923, [%r41];
	ld.shared.u32 	%r1924, [%r40+15600];
	add.s32 	%r1925, %r1924, %r1922;
	min.s32 	%r1926, %r1923, %r1925;
	st.shared.u32 	[%r41], %r1926;
	ld.shared.u32 	%r1927, [%r41+104];
	ld.shared.u32 	%r1928, [%r40+15704];
	add.s32 	%r1929, %r1928, %r1922;
	min.s32 	%r1930, %r1927, %r1929;
	st.shared.u32 	[%r41+104], %r1930;
	ld.shared.u32 	%r1931, [%r41+208];
	ld.shared.u32 	%r1932, [%r40+15808];
	add.s32 	%r1933, %r1932, %r1922;
	min.s32 	%r1934, %r1931, %r1933;
	st.shared.u32 	[%r41+208], %r1934;
	ld.shared.u32 	%r1935, [%r28+8312];
	ld.shared.u32 	%r1936, [%r41+8112];
	ld.shared.u32 	%r1937, [%r40+15600];
	add.s32 	%r1938, %r1937, %r1935;
	min.s32 	%r1939, %r1936, %r1938;
	st.shared.u32 	[%r41+8112], %r1939;
	ld.shared.u32 	%r1940, [%r41+8216];
	ld.shared.u32 	%r1941, [%r40+15704];
	add.s32 	%r1942, %r1941, %r1935;
	min.s32 	%r1943, %r1940, %r1942;
	st.shared.u32 	[%r41+8216], %r1943;
	ld.shared.u32 	%r1944, [%r41+8320];
	ld.shared.u32 	%r1945, [%r40+15808];
	add.s32 	%r1946, %r1945, %r1935;
	min.s32 	%r1947, %r1944, %r1946;
	st.shared.u32 	[%r41+8320], %r1947;
	ld.shared.u32 	%r1948, [%r28+16424];
	ld.shared.u32 	%r1949, [%r41+16224];
	ld.shared.u32 	%r1950, [%r40+15600];
	add.s32 	%r1951, %r1950, %r1948;
	min.s32 	%r1952, %r1949, %r1951;
	st.shared.u32 	[%r41+16224], %r1952;
	ld.shared.u32 	%r1953, [%r41+16328];
	ld.shared.u32 	%r1954, [%r40+15704];
	add.s32 	%r1955, %r1954, %r1948;
	min.s32 	%r1956, %r1953, %r1955;
	st.shared.u32 	[%r41+16328], %r1956;
	ld.shared.u32 	%r1957, [%r41+16432];
	ld.shared.u32 	%r1958, [%r40+15808];
	add.s32 	%r1959, %r1958, %r1948;
	min.s32 	%r1960, %r1957, %r1959;
	st.shared.u32 	[%r41+16432], %r1960;
	bar.sync 	0;
	ld.shared.u32 	%r1961, [%r28+204];
	ld.shared.u32 	%r1962, [%r41];
	ld.shared.u32 	%r1963, [%r40+15912];
	add.s32 	%r1964, %r1963, %r1961;
	min.s32 	%r1965, %r1962, %r1964;
	st.shared.u32 	[%r41], %r1965;
	ld.shared.u32 	%r1966, [%r41+104];
	ld.shared.u32 	%r1967, [%r40+16016];
	add.s32 	%r1968, %r1967, %r1961;
	min.s32 	%r1969, %r1966, %r1968;
	st.shared.u32 	[%r41+104], %r1969;
	ld.shared.u32 	%r1970, [%r41+208];
	ld.shared.u32 	%r1971, [%r40+16120];
	add.s32 	%r1972, %r1971, %r1961;
	min.s32 	%r1973, %r1970, %r1972;
	st.shared.u32 	[%r41+208], %r1973;
	ld.shared.u32 	%r1974, [%r28+8316];
	ld.shared.u32 	%r1975, [%r41+8112];
	ld.shared.u32 	%r1976, [%r40+15912];
	add.s32 	%r1977, %r1976, %r1974;
	min.s32 	%r1978, %r1975, %r1977;
	st.shared.u32 	[%r41+8112], %r1978;
	ld.shared.u32 	%r1979, [%r41+8216];
	ld.shared.u32 	%r1980, [%r40+16016];
	add.s32 	%r1981, %r1980, %r1974;
	min.s32 	%r1982, %r1979, %r1981;
	st.shared.u32 	[%r41+8216], %r1982;
	ld.shared.u32 	%r1983, [%r41+8320];
	ld.shared.u32 	%r1984, [%r40+16120];
	add.s32 	%r1985, %r1984, %r1974;
	min.s32 	%r1986, %r1983, %r1985;
	st.shared.u32 	[%r41+8320], %r1986;
	ld.shared.u32 	%r1987, [%r28+16428];
	ld.shared.u32 	%r1988, [%r41+16224];
	ld.shared.u32 	%r1989, [%r40+15912];
	add.s32 	%r1990, %r1989, %r1987;
	min.s32 	%r1991, %r1988, %r1990;
	st.shared.u32 	[%r41+16224], %r1991;
	ld.shared.u32 	%r1992, [%r41+16328];
	ld.shared.u32 	%r1993, [%r40+16016];
	add.s32 	%r1994, %r1993, %r1987;
	min.s32 	%r1995, %r1992, %r1994;
	st.shared.u32 	[%r41+16328], %r1995;
	ld.shared.u32 	%r1996, [%r41+16432];
	ld.shared.u32 	%r1997, [%r40+16120];
	add.s32 	%r1998, %r1997, %r1987;
	min.s32 	%r1999, %r1996, %r1998;
	st.shared.u32 	[%r41+16432], %r1999;
	bar.sync 	0;
	ld.shared.u32 	%r2000, [%r28+208];
	ld.shared.u32 	%r2001, [%r41];
	ld.shared.u32 	%r2002, [%r40+16224];
	add.s32 	%r2003, %r2002, %r2000;
	min.s32 	%r2004, %r2001, %r2003;
	st.shared.u32 	[%r41], %r2004;
	ld.shared.u32 	%r2005, [%r41+104];
	ld.shared.u32 	%r2006, [%r40+16328];
	add.s32 	%r2007, %r2006, %r2000;
	min.s32 	%r2008, %r2005, %r2007;
	st.shared.u32 	[%r41+104], %r2008;
	ld.shared.u32 	%r2009, [%r41+208];
	ld.shared.u32 	%r2010, [%r40+16432];
	add.s32 	%r2011, %r2010, %r2000;
	min.s32 	%r2012, %r2009, %r2011;
	st.shared.u32 	[%r41+208], %r2012;
	ld.shared.u32 	%r2013, [%r28+8320];
	ld.shared.u32 	%r2014, [%r41+8112];
	ld.shared.u32 	%r2015, [%r40+16224];
	add.s32 	%r2016, %r2015, %r2013;
	min.s32 	%r2017, %r2014, %r2016;
	st.shared.u32 	[%r41+8112], %r2017;
	ld.shared.u32 	%r2018, [%r41+8216];
	ld.shared.u32 	%r2019, [%r40+16328];
	add.s32 	%r2020, %r2019, %r2013;
	min.s32 	%r2021, %r2018, %r2020;
	st.shared.u32 	[%r41+8216], %r2021;
	ld.shared.u32 	%r2022, [%r41+8320];
	ld.shared.u32 	%r2023, [%r40+16432];
	add.s32 	%r2024, %r2023, %r2013;
	min.s32 	%r2025, %r2022, %r2024;
	st.shared.u32 	[%r41+8320], %r2025;
	ld.shared.u32 	%r2026, [%r28+16432];
	ld.shared.u32 	%r2027, [%r41+16224];
	ld.shared.u32 	%r2028, [%r40+16224];
	add.s32 	%r2029, %r2028, %r2026;
	min.s32 	%r2030, %r2027, %r2029;
	st.shared.u32 	[%r41+16224], %r2030;
	ld.shared.u32 	%r2031, [%r41+16328];
	ld.shared.u32 	%r2032, [%r40+16328];
	add.s32 	%r2033, %r2032, %r2026;
	min.s32 	%r2034, %r2031, %r2033;
	st.shared.u32 	[%r41+16328], %r2034;
	ld.shared.u32 	%r2035, [%r41+16432];
	ld.shared.u32 	%r2036, [%r40+16432];
	add.s32 	%r2037, %r2036, %r2026;
	min.s32 	%r2038, %r2035, %r2037;
	st.shared.u32 	[%r41+16432], %r2038;
	bar.sync 	0;
	ld.shared.u32 	%r2039, [%r28+212];
	ld.shared.u32 	%r2040, [%r41];
	ld.shared.u32 	%r2041, [%r40+16536];
	add.s32 	%r2042, %r2041, %r2039;
	min.s32 	%r2043, %r2040, %r2042;
	st.shared.u32 	[%r41], %r2043;
	ld.shared.u32 	%r2044, [%r41+104];
	ld.shared.u32 	%r2045, [%r40+16640];
	add.s32 	%r2046, %r2045, %r2039;
	min.s32 	%r2047, %r2044, %r2046;
	st.shared.u32 	[%r41+104], %r2047;
	ld.shared.u32 	%r2048, [%r41+208];
	ld.shared.u32 	%r2049, [%r40+16744];
	add.s32 	%r2050, %r2049, %r2039;
	min.s32 	%r2051, %r2048, %r2050;
	st.shared.u32 	[%r41+208], %r2051;
	ld.shared.u32 	%r2052, [%r28+8324];
	ld.shared.u32 	%r2053, [%r41+8112];
	ld.shared.u32 	%r2054, [%r40+16536];
	add.s32 	%r2055, %r2054, %r2052;
	min.s32 	%r2056, %r2053, %r2055;
	st.shared.u32 	[%r41+8112], %r2056;
	ld.shared.u32 	%r2057, [%r41+8216];
	ld.shared.u32 	%r2058, [%r40+16640];
	add.s32 	%r2059, %r2058, %r2052;
	min.s32 	%r2060, %r2057, %r2059;
	st.shared.u32 	[%r41+8216], %r2060;
	ld.shared.u32 	%r2061, [%r41+8320];
	ld.shared.u32 	%r2062, [%r40+16744];
	add.s32 	%r2063, %r2062, %r2052;
	min.s32 	%r2064, %r2061, %r2063;
	st.shared.u32 	[%r41+8320], %r2064;
	ld.shared.u32 	%r2065, [%r28+16436];
	ld.shared.u32 	%r2066, [%r41+16224];
	ld.shared.u32 	%r2067, [%r40+16536];
	add.s32 	%r2068, %r2067, %r2065;
	min.s32 	%r2069, %r2066, %r2068;
	st.shared.u32 	[%r41+16224], %r2069;
	ld.shared.u32 	%r2070, [%r41+16328];
	ld.shared.u32 	%r2071, [%r40+16640];
	add.s32 	%r2072, %r2071, %r2065;
	min.s32 	%r2073, %r2070, %r2072;
	st.shared.u32 	[%r41+16328], %r2073;
	ld.shared.u32 	%r2074, [%r41+16432];
	ld.shared.u32 	%r2075, [%r40+16744];
	add.s32 	%r2076, %r2075, %r2065;
	min.s32 	%r2077, %r2074, %r2076;
	st.shared.u32 	[%r41+16432], %r2077;
	bar.sync 	0;
	ld.shared.u32 	%r2078, [%r28+216];
	ld.shared.u32 	%r2079, [%r41];
	ld.shared.u32 	%r2080, [%r40+16848];
	add.s32 	%r2081, %r2080, %r2078;
	min.s32 	%r2082, %r2079, %r2081;
	st.shared.u32 	[%r41], %r2082;
	ld.shared.u32 	%r2083, [%r41+104];
	ld.shared.u32 	%r2084, [%r40+16952];
	add.s32 	%r2085, %r2084, %r2078;
	min.s32 	%r2086, %r2083, %r2085;
	st.shared.u32 	[%r41+104], %r2086;
	ld.shared.u32 	%r2087, [%r41+208];
	ld.shared.u32 	%r2088, [%r40+17056];
	add.s32 	%r2089, %r2088, %r2078;
	min.s32 	%r2090, %r2087, %r2089;
	st.shared.u32 	[%r41+208], %r2090;
	ld.shared.u32 	%r2091, [%r28+8328];
	ld.shared.u32 	%r2092, [%r41+8112];
	ld.shared.u32 	%r2093, [%r40+16848];
	add.s32 	%r2094, %r2093, %r2091;
	min.s32 	%r2095, %r2092, %r2094;
	st.shared.u32 	[%r41+8112], %r2095;
	ld.shared.u32 	%r2096, [%r41+8216];
	ld.shared.u32 	%r2097, [%r40+16952];
	add.s32 	%r2098, %r2097, %r2091;
	min.s32 	%r2099, %r2096, %r2098;
	st.shared.u32 	[%r41+8216], %r2099;
	ld.shared.u32 	%r2100, [%r41+8320];
	ld.shared.u32 	%r2101, [%r40+17056];
	add.s32 	%r2102, %r2101, %r2091;
	min.s32 	%r2103, %r2100, %r2102;
	st.shared.u32 	[%r41+8320], %r2103;
	ld.shared.u32 	%r2104, [%r28+16440];
	ld.shared.u32 	%r2105, [%r41+16224];
	ld.shared.u32 	%r2106, [%r40+16848];
	add.s32 	%r2107, %r2106, %r2104;
	min.s32 	%r2108, %r2105, %r2107;
	st.shared.u32 	[%r41+16224], %r2108;
	ld.shared.u32 	%r2109, [%r41+16328];
	ld.shared.u32 	%r2110, [%r40+16952];
	add.s32 	%r2111, %r2110, %r2104;
	min.s32 	%r2112, %r2109, %r2111;
	st.shared.u32 	[%r41+16328], %r2112;
	ld.shared.u32 	%r2113, [%r41+16432];
	ld.shared.u32 	%r2114, [%r40+17056];
	add.s32 	%r2115, %r2114, %r2104;
	min.s32 	%r2116, %r2113, %r2115;
	st.shared.u32 	[%r41+16432], %r2116;
	bar.sync 	0;
	ld.shared.u32 	%r2117, [%r28+220];
	ld.shared.u32 	%r2118, [%r41];
	ld.shared.u32 	%r2119, [%r40+17160];
	add.s32 	%r2120, %r2119, %r2117;
	min.s32 	%r2121, %r2118, %r2120;
	st.shared.u32 	[%r41], %r2121;
	ld.shared.u32 	%r2122, [%r41+104];
	ld.shared.u32 	%r2123, [%r40+17264];
	add.s32 	%r2124, %r2123, %r2117;
	min.s32 	%r2125, %r2122, %r2124;
	st.shared.u32 	[%r41+104], %r2125;
	ld.shared.u32 	%r2126, [%r41+208];
	ld.shared.u32 	%r2127, [%r40+17368];
	add.s32 	%r2128, %r2127, %r2117;
	min.s32 	%r2129, %r2126, %r2128;
	st.shared.u32 	[%r41+208], %r2129;
	ld.shared.u32 	%r2130, [%r28+8332];
	ld.shared.u32 	%r2131, [%r41+8112];
	ld.shared.u32 	%r2132, [%r40+17160];
	add.s32 	%r2133, %r2132, %r2130;
	min.s32 	%r2134, %r2131, %r2133;
	st.shared.u32 	[%r41+8112], %r2134;
	ld.shared.u32 	%r2135, [%r41+8216];
	ld.shared.u32 	%r2136, [%r40+17264];
	add.s32 	%r2137, %r2136, %r2130;
	min.s32 	%r2138, %r2135, %r2137;
	st.shared.u32 	[%r41+8216], %r2138;
	ld.shared.u32 	%r2139, [%r41+8320];
	ld.shared.u32 	%r2140, [%r40+17368];
	add.s32 	%r2141, %r2140, %r2130;
	min.s32 	%r2142, %r2139, %r2141;
	st.shared.u32 	[%r41+8320], %r2142;
	ld.shared.u32 	%r2143, [%r28+16444];
	ld.shared.u32 	%r2144, [%r41+16224];
	ld.shared.u32 	%r2145, [%r40+17160];
	add.s32 	%r2146, %r2145, %r2143;
	min.s32 	%r2147, %r2144, %r2146;
	st.shared.u32 	[%r41+16224], %r2147;
	ld.shared.u32 	%r2148, [%r41+16328];
	ld.shared.u32 	%r2149, [%r40+17264];
	add.s32 	%r2150, %r2149, %r2143;
	min.s32 	%r2151, %r2148, %r2150;
	st.shared.u32 	[%r41+16328], %r2151;
	ld.shared.u32 	%r2152, [%r41+16432];
	ld.shared.u32 	%r2153, [%r40+17368];
	add.s32 	%r2154, %r2153, %r2143;
	min.s32 	%r2155, %r2152, %r2154;
	st.shared.u32 	[%r41+16432], %r2155;
	bar.sync 	0;
	ld.shared.u32 	%r2156, [%r28+224];
	ld.shared.u32 	%r2157, [%r41];
	ld.shared.u32 	%r2158, [%r40+17472];
	add.s32 	%r2159, %r2158, %r2156;
	min.s32 	%r2160, %r2157, %r2159;
	st.shared.u32 	[%r41], %r2160;
	ld.shared.u32 	%r2161, [%r41+104];
	ld.shared.u32 	%r2162, [%r40+17576];
	add.s32 	%r2163, %r2162, %r2156;
	min.s32 	%r2164, %r2161, %r2163;
	st.shared.u32 	[%r41+104], %r2164;
	ld.shared.u32 	%r2165, [%r41+208];
	ld.shared.u32 	%r2166, [%r40+17680];
	add.s32 	%r2167, %r2166, %r2156;
	min.s32 	%r2168, %r2165, %r2167;
	st.shared.u32 	[%r41+208], %r2168;
	ld.shared.u32 	%r2169, [%r28+8336];
	ld.shared.u32 	%r2170, [%r41+8112];
	ld.shared.u32 	%r2171, [%r40+17472];
	add.s32 	%r2172, %r2171, %r2169;
	min.s32 	%r2173, %r2170, %r2172;
	st.shared.u32 	[%r41+8112], %r2173;
	ld.shared.u32 	%r2174, [%r41+8216];
	ld.shared.u32 	%r2175, [%r40+17576];
	add.s32 	%r2176, %r2175, %r2169;
	min.s32 	%r2177, %r2174, %r2176;
	st.shared.u32 	[%r41+8216], %r2177;
	ld.shared.u32 	%r2178, [%r41+8320];
	ld.shared.u32 	%r2179, [%r40+17680];
	add.s32 	%r2180, %r2179, %r2169;
	min.s32 	%r2181, %r2178, %r2180;
	st.shared.u32 	[%r41+8320], %r2181;
	ld.shared.u32 	%r2182, [%r28+16448];
	ld.shared.u32 	%r2183, [%r41+16224];
	ld.shared.u32 	%r2184, [%r40+17472];
	add.s32 	%r2185, %r2184, %r2182;
	min.s32 	%r2186, %r2183, %r2185;
	st.shared.u32 	[%r41+16224], %r2186;
	ld.shared.u32 	%r2187, [%r41+16328];
	ld.shared.u32 	%r2188, [%r40+17576];
	add.s32 	%r2189, %r2188, %r2182;
	min.s32 	%r2190, %r2187, %r2189;
	st.shared.u32 	[%r41+16328], %r2190;
	ld.shared.u32 	%r2191, [%r41+16432];
	ld.shared.u32 	%r2192, [%r40+17680];
	add.s32 	%r2193, %r2192, %r2182;
	min.s32 	%r2194, %r2191, %r2193;
	st.shared.u32 	[%r41+16432], %r2194;
	bar.sync 	0;
	ld.shared.u32 	%r2195, [%r28+228];
	ld.shared.u32 	%r2196, [%r41];
	ld.shared.u32 	%r2197, [%r40+17784];
	add.s32 	%r2198, %r2197, %r2195;
	min.s32 	%r2199, %r2196, %r2198;
	st.shared.u32 	[%r41], %r2199;
	ld.shared.u32 	%r2200, [%r41+104];
	ld.shared.u32 	%r2201, [%r40+17888];
	add.s32 	%r2202, %r2201, %r2195;
	min.s32 	%r2203, %r2200, %r2202;
	st.shared.u32 	[%r41+104], %r2203;
	ld.shared.u32 	%r2204, [%r41+208];
	ld.shared.u32 	%r2205, [%r40+17992];
	add.s32 	%r2206, %r2205, %r2195;
	min.s32 	%r2207, %r2204, %r2206;
	st.shared.u32 	[%r41+208], %r2207;
	ld.shared.u32 	%r2208, [%r28+8340];
	ld.shared.u32 	%r2209, [%r41+8112];
	ld.shared.u32 	%r2210, [%r40+17784];
	add.s32 	%r2211, %r2210, %r2208;
	min.s32 	%r2212, %r2209, %r2211;
	st.shared.u32 	[%r41+8112], %r2212;
	ld.shared.u32 	%r2213, [%r41+8216];
	ld.shared.u32 	%r2214, [%r40+17888];
	add.s32 	%r2215, %r2214, %r2208;
	min.s32 	%r2216, %r2213, %r2215;
	st.shared.u32 	[%r41+8216], %r2216;
	ld.shared.u32 	%r2217, [%r41+8320];
	ld.shared.u32 	%r2218, [%r40+17992];
	add.s32 	%r2219, %r2218, %r2208;
	min.s32 	%r2220, %r2217, %r2219;
	st.shared.u32 	[%r41+8320], %r2220;
	ld.shared.u32 	%r2221, [%r28+16452];
	ld.shared.u32 	%r2222, [%r41+16224];
	ld.shared.u32 	%r2223, [%r40+17784];
	add.s32 	%r2224, %r2223, %r2221;
	min.s32 	%r2225, %r2222, %r2224;
	st.shared.u32 	[%r41+16224], %r2225;
	ld.shared.u32 	%r2226, [%r41+16328];
	ld.shared.u32 	%r2227, [%r40+17888];
	add.s32 	%r2228, %r2227, %r2221;
	min.s32 	%r2229, %r2226, %r2228;
	st.shared.u32 	[%r41+16328], %r2229;
	ld.shared.u32 	%r2230, [%r41+16432];
	ld.shared.u32 	%r2231, [%r40+17992];
	add.s32 	%r2232, %r2231, %r2221;
	min.s32 	%r2233, %r2230, %r2232;
	st.shared.u32 	[%r41+16432], %r2233;
	bar.sync 	0;
	ld.shared.u32 	%r2234, [%r28+232];
	ld.shared.u32 	%r2235, [%r41];
	ld.shared.u32 	%r2236, [%r40+18096];
	add.s32 	%r2237, %r2236, %r2234;
	min.s32 	%r2238, %r2235, %r2237;
	st.shared.u32 	[%r41], %r2238;
	ld.shared.u32 	%r2239, [%r41+104];
	ld.shared.u32 	%r2240, [%r40+18200];
	add.s32 	%r2241, %r2240, %r2234;
	min.s32 	%r2242, %r2239, %r2241;
	st.shared.u32 	[%r41+104], %r2242;
	ld.shared.u32 	%r2243, [%r41+208];
	ld.shared.u32 	%r2244, [%r40+18304];
	add.s32 	%r2245, %r2244, %r2234;
	min.s32 	%r2246, %r2243, %r2245;
	st.shared.u32 	[%r41+208], %r2246;
	ld.shared.u32 	%r2247, [%r28+8344];
	ld.shared.u32 	%r2248, [%r41+8112];
	ld.shared.u32 	%r2249, [%r40+18096];
	add.s32 	%r2250, %r2249, %r2247;
	min.s32 	%r2251, %r2248, %r2250;
	st.shared.u32 	[%r41+8112], %r2251;
	ld.shared.u32 	%r2252, [%r41+8216];
	ld.shared.u32 	%r2253, [%r40+18200];
	add.s32 	%r2254, %r2253, %r2247;
	min.s32 	%r2255, %r2252, %r2254;
	st.shared.u32 	[%r41+8216], %r2255;
	ld.shared.u32 	%r2256, [%r41+8320];
	ld.shared.u32 	%r2257, [%r40+18304];
	add.s32 	%r2258, %r2257, %r2247;
	min.s32 	%r2259, %r2256, %r2258;
	st.shared.u32 	[%r41+8320], %r2259;
	ld.shared.u32 	%r2260, [%r28+16456];
	ld.shared.u32 	%r2261, [%r41+16224];
	ld.shared.u32 	%r2262, [%r40+18096];
	add.s32 	%r2263, %r2262, %r2260;
	min.s32 	%r2264, %r2261, %r2263;
	st.shared.u32 	[%r41+16224], %r2264;
	ld.shared.u32 	%r2265, [%r41+16328];
	ld.shared.u32 	%r2266, [%r40+18200];
	add.s32 	%r2267, %r2266, %r2260;
	min.s32 	%r2268, %r2265, %r2267;
	st.shared.u32 	[%r41+16328], %r2268;
	ld.shared.u32 	%r2269, [%r41+16432];
	ld.shared.u32 	%r2270, [%r40+18304];
	add.s32 	%r2271, %r2270, %r2260;
	min.s32 	%r2272, %r2269, %r2271;
	st.shared.u32 	[%r41+16432], %r2272;
	bar.sync 	0;
	ld.shared.u32 	%r2273, [%r28+236];
	ld.shared.u32 	%r2274, [%r41];
	ld.shared.u32 	%r2275, [%r40+18408];
	add.s32 	%r2276, %r2275, %r2273;
	min.s32 	%r2277, %r2274, %r2276;
	st.shared.u32 	[%r41], %r2277;
	ld.shared.u32 	%r2278, [%r41+104];
	ld.shared.u32 	%r2279, [%r40+18512];
	add.s32 	%r2280, %r2279, %r2273;
	min.s32 	%r2281, %r2278, %r2280;
	st.shared.u32 	[%r41+104], %r2281;
	ld.shared.u32 	%r2282, [%r41+208];
	ld.shared.u32 	%r2283, [%r40+18616];
	add.s32 	%r2284, %r2283, %r2273;
	min.s32 	%r2285, %r2282, %r2284;
	st.shared.u32 	[%r41+208], %r2285;
	ld.shared.u32 	%r2286, [%r28+8348];
	ld.shared.u32 	%r2287, [%r41+8112];
	ld.shared.u32 	%r2288, [%r40+18408];
	add.s32 	%r2289, %r2288, %r2286;
	min.s32 	%r2290, %r2287, %r2289;
	st.shared.u32 	[%r41+8112], %r2290;
	ld.shared.u32 	%r2291, [%r41+8216];
	ld.shared.u32 	%r2292, [%r40+18512];
	add.s32 	%r2293, %r2292, %r2286;
	min.s32 	%r2294, %r2291, %r2293;
	st.shared.u32 	[%r41+8216], %r2294;
	ld.shared.u32 	%r2295, [%r41+8320];
	ld.shared.u32 	%r2296, [%r40+18616];
	add.s32 	%r2297, %r2296, %r2286;
	min.s32 	%r2298, %r2295, %r2297;
	st.shared.u32 	[%r41+8320], %r2298;
	ld.shared.u32 	%r2299, [%r28+16460];
	ld.shared.u32 	%r2300, [%r41+16224];
	ld.shared.u32 	%r2301, [%r40+18408];
	add.s32 	%r2302, %r2301, %r2299;
	min.s32 	%r2303, %r2300, %r2302;
	st.shared.u32 	[%r41+16224], %r2303;
	ld.shared.u32 	%r2304, [%r41+16328];
	ld.shared.u32 	%r2305, [%r40+18512];
	add.s32 	%r2306, %r2305, %r2299;
	min.s32 	%r2307, %r2304, %r2306;
	st.shared.u32 	[%r41+16328], %r2307;
	ld.shared.u32 	%r2308, [%r41+16432];
	ld.shared.u32 	%r2309, [%r40+18616];
	add.s32 	%r2310, %r2309, %r2299;
	min.s32 	%r2311, %r2308, %r2310;
	st.shared.u32 	[%r41+16432], %r2311;
	bar.sync 	0;
	ld.shared.u32 	%r2312, [%r28+240];
	ld.shared.u32 	%r2313, [%r41];
	ld.shared.u32 	%r2314, [%r40+18720];
	add.s32 	%r2315, %r2314, %r2312;
	min.s32 	%r2316, %r2313, %r2315;
	st.shared.u32 	[%r41], %r2316;
	ld.shared.u32 	%r2317, [%r41+104];
	ld.shared.u32 	%r2318, [%r40+18824];
	add.s32 	%r2319, %r2318, %r2312;
	min.s32 	%r2320, %r2317, %r2319;
	st.shared.u32 	[%r41+104], %r2320;
	ld.shared.u32 	%r2321, [%r41+208];
	ld.shared.u32 	%r2322, [%r40+18928];
	add.s32 	%r2323, %r2322, %r2312;
	min.s32 	%r2324, %r2321, %r2323;
	st.shared.u32 	[%r41+208], %r2324;
	ld.shared.u32 	%r2325, [%r28+8352];
	ld.shared.u32 	%r2326, [%r41+8112];
	ld.shared.u32 	%r2327, [%r40+18720];
	add.s32 	%r2328, %r2327, %r2325;
	min.s32 	%r2329, %r2326, %r2328;
	st.shared.u32 	[%r41+8112], %r2329;
	ld.shared.u32 	%r2330, [%r41+8216];
	ld.shared.u32 	%r2331, [%r40+18824];
	add.s32 	%r2332, %r2331, %r2325;
	min.s32 	%r2333, %r2330, %r2332;
	st.shared.u32 	[%r41+8216], %r2333;
	ld.shared.u32 	%r2334, [%r41+8320];
	ld.shared.u32 	%r2335, [%r40+18928];
	add.s32 	%r2336, %r2335, %r2325;
	min.s32 	%r2337, %r2334, %r2336;
	st.shared.u32 	[%r41+8320], %r2337;
	ld.shared.u32 	%r2338, [%r28+16464];
	ld.shared.u32 	%r2339, [%r41+16224];
	ld.shared.u32 	%r2340, [%r40+18720];
	add.s32 	%r2341, %r2340, %r2338;
	min.s32 	%r2342, %r2339, %r2341;
	st.shared.u32 	[%r41+16224], %r2342;
	ld.shared.u32 	%r2343, [%r41+16328];
	ld.shared.u32 	%r2344, [%r40+18824];
	add.s32 	%r2345, %r2344, %r2338;
	min.s32 	%r2346, %r2343, %r2345;
	st.shared.u32 	[%r41+16328], %r2346;
	ld.shared.u32 	%r2347, [%r41+16432];
	ld.shared.u32 	%r2348, [%r40+18928];
	add.s32 	%r2349, %r2348, %r2338;
	min.s32 	%r2350, %r2347, %r2349;
	st.shared.u32 	[%r41+16432], %r2350;
	bar.sync 	0;
	ld.shared.u32 	%r2351, [%r28+244];
	ld.shared.u32 	%r2352, [%r41];
	ld.shared.u32 	%r2353, [%r40+19032];
	add.s32 	%r2354, %r2353, %r2351;
	min.s32 	%r2355, %r2352, %r2354;
	st.shared.u32 	[%r41], %r2355;
	ld.shared.u32 	%r2356, [%r41+104];
	ld.shared.u32 	%r2357, [%r40+19136];
	add.s32 	%r2358, %r2357, %r2351;
	min.s32 	%r2359, %r2356, %r2358;
	st.shared.u32 	[%r41+104], %r2359;
	ld.shared.u32 	%r2360, [%r41+208];
	ld.shared.u32 	%r2361, [%r40+19240];
	add.s32 	%r2362, %r2361, %r2351;
	min.s32 	%r2363, %r2360, %r2362;
	st.shared.u32 	[%r41+208], %r2363;
	ld.shared.u32 	%r2364, [%r28+8356];
	ld.shared.u32 	%r2365, [%r41+8112];
	ld.shared.u32 	%r2366, [%r40+19032];
	add.s32 	%r2367, %r2366, %r2364;
	min.s32 	%r2368, %r2365, %r2367;
	st.shared.u32 	[%r41+8112], %r2368;
	ld.shared.u32 	%r2369, [%r41+8216];
	ld.shared.u32 	%r2370, [%r40+19136];
	add.s32 	%r2371, %r2370, %r2364;
	min.s32 	%r2372, %r2369, %r2371;
	st.shared.u32 	[%r41+8216], %r2372;
	ld.shared.u32 	%r2373, [%r41+8320];
	ld.shared.u32 	%r2374, [%r40+19240];
	add.s32 	%r2375, %r2374, %r2364;
	min.s32 	%r2376, %r2373, %r2375;
	st.shared.u32 	[%r41+8320], %r2376;
	ld.shared.u32 	%r2377, [%r28+16468];
	ld.shared.u32 	%r2378, [%r41+16224];
	ld.shared.u32 	%r2379, [%r40+19032];
	add.s32 	%r2380, %r2379, %r2377;
	min.s32 	%r2381, %r2378, %r2380;
	st.shared.u32 	[%r41+16224], %r2381;
	ld.shared.u32 	%r2382, [%r41+16328];
	ld.shared.u32 	%r2383, [%r40+19136];
	add.s32 	%r2384, %r2383, %r2377;
	min.s32 	%r2385, %r2382, %r2384;
	st.shared.u32 	[%r41+16328], %r2385;
	ld.shared.u32 	%r2386, [%r41+16432];
	ld.shared.u32 	%r2387, [%r40+19240];
	add.s32 	%r2388, %r2387, %r2377;
	min.s32 	%r2389, %r2386, %r2388;
	st.shared.u32 	[%r41+16432], %r2389;
	bar.sync 	0;
	ld.shared.u32 	%r2390, [%r28+248];
	ld.shared.u32 	%r2391, [%r41];
	ld.shared.u32 	%r2392, [%r40+19344];
	add.s32 	%r2393, %r2392, %r2390;
	min.s32 	%r2394, %r2391, %r2393;
	st.shared.u32 	[%r41], %r2394;
	ld.shared.u32 	%r2395, [%r41+104];
	ld.shared.u32 	%r2396, [%r40+19448];
	add.s32 	%r2397, %r2396, %r2390;
	min.s32 	%r2398, %r2395, %r2397;
	st.shared.u32 	[%r41+104], %r2398;
	ld.shared.u32 	%r2399, [%r41+208];
	ld.shared.u32 	%r2400, [%r40+19552];
	add.s32 	%r2401, %r2400, %r2390;
	min.s32 	%r2402, %r2399, %r2401;
	st.shared.u32 	[%r41+208], %r2402;
	ld.shared.u32 	%r2403, [%r28+8360];
	ld.shared.u32 	%r2404, [%r41+8112];
	ld.shared.u32 	%r2405, [%r40+19344];
	add.s32 	%r2406, %r2405, %r2403;
	min.s32 	%r2407, %r2404, %r2406;
	st.shared.u32 	[%r41+8112], %r2407;
	ld.shared.u32 	%r2408, [%r41+8216];
	ld.shared.u32 	%r2409, [%r40+19448];
	add.s32 	%r2410, %r2409, %r2403;
	min.s32 	%r2411, %r2408, %r2410;
	st.shared.u32 	[%r41+8216], %r2411;
	ld.shared.u32 	%r2412, [%r41+8320];
	ld.shared.u32 	%r2413, [%r40+19552];
	add.s32 	%r2414, %r2413, %r2403;
	min.s32 	%r2415, %r2412, %r2414;
	st.shared.u32 	[%r41+8320], %r2415;
	ld.shared.u32 	%r2416, [%r28+16472];
	ld.shared.u32 	%r2417, [%r41+16224];
	ld.shared.u32 	%r2418, [%r40+19344];
	add.s32 	%r2419, %r2418, %r2416;
	min.s32 	%r2420, %r2417, %r2419;
	st.shared.u32 	[%r41+16224], %r2420;
	ld.shared.u32 	%r2421, [%r41+16328];
	ld.shared.u32 	%r2422, [%r40+19448];
	add.s32 	%r2423, %r2422, %r2416;
	min.s32 	%r2424, %r2421, %r2423;
	st.shared.u32 	[%r41+16328], %r2424;
	ld.shared.u32 	%r2425, [%r41+16432];
	ld.shared.u32 	%r2426, [%r40+19552];
	add.s32 	%r2427, %r2426, %r2416;
	min.s32 	%r2428, %r2425, %r2427;
	st.shared.u32 	[%r41+16432], %r2428;
	bar.sync 	0;
	ld.shared.u32 	%r2429, [%r28+252];
	ld.shared.u32 	%r2430, [%r41];
	ld.shared.u32 	%r2431, [%r40+19656];
	add.s32 	%r2432, %r2431, %r2429;
	min.s32 	%r2433, %r2430, %r2432;
	st.shared.u32 	[%r41], %r2433;
	ld.shared.u32 	%r2434, [%r41+104];
	ld.shared.u32 	%r2435, [%r40+19760];
	add.s32 	%r2436, %r2435, %r2429;
	min.s32 	%r2437, %r2434, %r2436;
	st.shared.u32 	[%r41+104], %r2437;
	ld.shared.u32 	%r2438, [%r41+208];
	ld.shared.u32 	%r2439, [%r40+19864];
	add.s32 	%r2440, %r2439, %r2429;
	min.s32 	%r2441, %r2438, %r2440;
	st.shared.u32 	[%r41+208], %r2441;
	ld.shared.u32 	%r2442, [%r28+8364];
	ld.shared.u32 	%r2443, [%r41+8112];
	ld.shared.u32 	%r2444, [%r40+19656];
	add.s32 	%r2445, %r2444, %r2442;
	min.s32 	%r2446, %r2443, %r2445;
	st.shared.u32 	[%r41+8112], %r2446;
	ld.shared.u32 	%r2447, [%r41+8216];
	ld.shared.u32 	%r2448, [%r40+19760];
	add.s32 	%r2449, %r2448, %r2442;
	min.s32 	%r2450, %r2447, %r2449;
	st.shared.u32 	[%r41+8216], %r2450;
	ld.shared.u32 	%r2451, [%r41+8320];
	ld.shared.u32 	%r2452, [%r40+19864];
	add.s32 	%r2453, %r2452, %r2442;
	min.s32 	%r2454, %r2451, %r2453;
	st.shared.u32 	[%r41+8320], %r2454;
	ld.shared.u32 	%r2455, [%r28+16476];
	ld.shared.u32 	%r2456, [%r41+16224];
	ld.shared.u32 	%r2457, [%r40+19656];
	add.s32 	%r2458, %r2457, %r2455;
	min.s32 	%r2459, %r2456, %r2458;
	st.shared.u32 	[%r41+16224], %r2459;
	ld.shared.u32 	%r2460, [%r41+16328];
	ld.shared.u32 	%r2461, [%r40+19760];
	add.s32 	%r2462, %r2461, %r2455;
	min.s32 	%r2463, %r2460, %r2462;
	st.shared.u32 	[%r41+16328], %r2463;
	ld.shared.u32 	%r2464, [%r41+16432];
	ld.shared.u32 	%r2465, [%r40+19864];
	add.s32 	%r2466, %r2465, %r2455;
	min.s32 	%r2467, %r2464, %r2466;
	st.shared.u32 	[%r41+16432], %r2467;
	bar.sync 	0;
	ld.shared.u32 	%r2468, [%r28+256];
	ld.shared.u32 	%r2469, [%r41];
	ld.shared.u32 	%r2470, [%r40+19968];
	add.s32 	%r2471, %r2470, %r2468;
	min.s32 	%r2472, %r2469, %r2471;
	st.shared.u32 	[%r41], %r2472;
	ld.shared.u32 	%r2473, [%r41+104];
	ld.shared.u32 	%r2474, [%r40+20072];
	add.s32 	%r2475, %r2474, %r2468;
	min.s32 	%r2476, %r2473, %r2475;
	st.shared.u32 	[%r41+104], %r2476;
	ld.shared.u32 	%r2477, [%r41+208];
	ld.shared.u32 	%r2478, [%r40+20176];
	add.s32 	%r2479, %r2478, %r2468;
	min.s32 	%r2480, %r2477, %r2479;
	st.shared.u32 	[%r41+208], %r2480;
	ld.shared.u32 	%r2481, [%r28+8368];
	ld.shared.u32 	%r2482, [%r41+8112];
	ld.shared.u32 	%r2483, [%r40+19968];
	add.s32 	%r2484, %r2483, %r2481;
	min.s32 	%r2485, %r2482, %r2484;
	st.shared.u32 	[%r41+8112], %r2485;
	ld.shared.u32 	%r2486, [%r41+8216];
	ld.shared.u32 	%r2487, [%r40+20072];
	add.s32 	%r2488, %r2487, %r2481;
	min.s32 	%r2489, %r2486, %r2488;
	st.shared.u32 	[%r41+8216], %r2489;
	ld.shared.u32 	%r2490, [%r41+8320];
	ld.shared.u32 	%r2491, [%r40+20176];
	add.s32 	%r2492, %r2491, %r2481;
	min.s32 	%r2493, %r2490, %r2492;
	st.shared.u32 	[%r41+8320], %r2493;
	ld.shared.u32 	%r2494, [%r28+16480];
	ld.shared.u32 	%r2495, [%r41+16224];
	ld.shared.u32 	%r2496, [%r40+19968];
	add.s32 	%r2497, %r2496, %r2494;
	min.s32 	%r2498, %r2495, %r2497;
	st.shared.u32 	[%r41+16224], %r2498;
	ld.shared.u32 	%r2499, [%r41+16328];
	ld.shared.u32 	%r2500, [%r40+20072];
	add.s32 	%r2501, %r2500, %r2494;
	min.s32 	%r2502, %r2499, %r2501;
	st.shared.u32 	[%r41+16328], %r2502;
	ld.shared.u32 	%r2503, [%r41+16432];
	ld.shared.u32 	%r2504, [%r40+20176];
	add.s32 	%r2505, %r2504, %r2494;
	min.s32 	%r2506, %r2503, %r2505;
	st.shared.u32 	[%r41+16432], %r2506;
	bar.sync 	0;
	ld.shared.u32 	%r2507, [%r28+260];
	ld.shared.u32 	%r2508, [%r41];
	ld.shared.u32 	%r2509, [%r40+20280];
	add.s32 	%r2510, %r2509, %r2507;
	min.s32 	%r2511, %r2508, %r2510;
	st.shared.u32 	[%r41], %r2511;
	ld.shared.u32 	%r2512, [%r41+104];
	ld.shared.u32 	%r2513, [%r40+20384];
	add.s32 	%r2514, %r2513, %r2507;
	min.s32 	%r2515, %r2512, %r2514;
	st.shared.u32 	[%r41+104], %r2515;
	ld.shared.u32 	%r2516, [%r41+208];
	ld.shared.u32 	%r2517, [%r40+20488];
	add.s32 	%r2518, %r2517, %r2507;
	min.s32 	%r2519, %r2516, %r2518;
	st.shared.u32 	[%r41+208], %r2519;
	ld.shared.u32 	%r2520, [%r28+8372];
	ld.shared.u32 	%r2521, [%r41+8112];
	ld.shared.u32 	%r2522, [%r40+20280];
	add.s32 	%r2523, %r2522, %r2520;
	min.s32 	%r2524, %r2521, %r2523;
	st.shared.u32 	[%r41+8112], %r2524;
	ld.shared.u32 	%r2525, [%r41+8216];
	ld.shared.u32 	%r2526, [%r40+20384];
	add.s32 	%r2527, %r2526, %r2520;
	min.s32 	%r2528, %r2525, %r2527;
	st.shared.u32 	[%r41+8216], %r2528;
	ld.shared.u32 	%r2529, [%r41+8320];
	ld.shared.u32 	%r2530, [%r40+20488];
	add.s32 	%r2531, %r2530, %r2520;
	min.s32 	%r2532, %r2529, %r2531;
	st.shared.u32 	[%r41+8320], %r2532;
	ld.shared.u32 	%r2533, [%r28+16484];
	ld.shared.u32 	%r2534, [%r41+16224];
	ld.shared.u32 	%r2535, [%r40+20280];
	add.s32 	%r2536, %r2535, %r2533;
	min.s32 	%r2537, %r2534, %r2536;
	st.shared.u32 	[%r41+16224], %r2537;
	ld.shared.u32 	%r2538, [%r41+16328];
	ld.shared.u32 	%r2539, [%r40+20384];
	add.s32 	%r2540, %r2539, %r2533;
	min.s32 	%r2541, %r2538, %r2540;
	st.shared.u32 	[%r41+16328], %r2541;
	ld.shared.u32 	%r2542, [%r41+16432];
	ld.shared.u32 	%r2543, [%r40+20488];
	add.s32 	%r2544, %r2543, %r2533;
	min.s32 	%r2545, %r2542, %r2544;
	st.shared.u32 	[%r41+16432], %r2545;
	bar.sync 	0;
	ld.shared.u32 	%r2546, [%r28+264];
	ld.shared.u32 	%r2547, [%r41];
	ld.shared.u32 	%r2548, [%r40+20592];
	add.s32 	%r2549, %r2548, %r2546;
	min.s32 	%r2550, %r2547, %r2549;
	st.shared.u32 	[%r41], %r2550;
	ld.shared.u32 	%r2551, [%r41+104];
	ld.shared.u32 	%r2552, [%r40+20696];
	add.s32 	%r2553, %r2552, %r2546;
	min.s32 	%r2554, %r2551, %r2553;
	st.shared.u32 	[%r41+104], %r2554;
	ld.shared.u32 	%r2555, [%r41+208];
	ld.shared.u32 	%r2556, [%r40+20800];
	add.s32 	%r2557, %r2556, %r2546;
	min.s32 	%r2558, %r2555, %r2557;
	st.shared.u32 	[%r41+208], %r2558;
	ld.shared.u32 	%r2559, [%r28+8376];
	ld.shared.u32 	%r2560, [%r41+8112];
	ld.shared.u32 	%r2561, [%r40+20592];
	add.s32 	%r2562, %r2561, %r2559;
	min.s32 	%r2563, %r2560, %r2562;
	st.shared.u32 	[%r41+8112], %r2563;
	ld.shared.u32 	%r2564, [%r41+8216];
	ld.shared.u32 	%r2565, [%r40+20696];
	add.s32 	%r2566, %r2565, %r2559;
	min.s32 	%r2567, %r2564, %r2566;
	st.shared.u32 	[%r41+8216], %r2567;
	ld.shared.u32 	%r2568, [%r41+8320];
	ld.shared.u32 	%r2569, [%r40+20800];
	add.s32 	%r2570, %r2569, %r2559;
	min.s32 	%r2571, %r2568, %r2570;
	st.shared.u32 	[%r41+8320], %r2571;
	ld.shared.u32 	%r2572, [%r28+16488];
	ld.shared.u32 	%r2573, [%r41+16224];
	ld.shared.u32 	%r2574, [%r40+20592];
	add.s32 	%r2575, %r2574, %r2572;
	min.s32 	%r2576, %r2573, %r2575;
	st.shared.u32 	[%r41+16224], %r2576;
	ld.shared.u32 	%r2577, [%r41+16328];
	ld.shared.u32 	%r2578, [%r40+20696];
	add.s32 	%r2579, %r2578, %r2572;
	min.s32 	%r2580, %r2577, %r2579;
	st.shared.u32 	[%r41+16328], %r2580;
	ld.shared.u32 	%r2581, [%r41+16432];
	ld.shared.u32 	%r2582, [%r40+20800];
	add.s32 	%r2583, %r2582, %r2572;
	min.s32 	%r2584, %r2581, %r2583;
	st.shared.u32 	[%r41+16432], %r2584;
	bar.sync 	0;
	ld.shared.u32 	%r2585, [%r28+268];
	ld.shared.u32 	%r2586, [%r41];
	ld.shared.u32 	%r2587, [%r40+20904];
	add.s32 	%r2588, %r2587, %r2585;
	min.s32 	%r2589, %r2586, %r2588;
	st.shared.u32 	[%r41], %r2589;
	ld.shared.u32 	%r2590, [%r41+104];
	ld.shared.u32 	%r2591, [%r40+21008];
	add.s32 	%r2592, %r2591, %r2585;
	min.s32 	%r2593, %r2590, %r2592;
	st.shared.u32 	[%r41+104], %r2593;
	ld.shared.u32 	%r2594, [%r41+208];
	ld.shared.u32 	%r2595, [%r40+21112];
	add.s32 	%r2596, %r2595, %r2585;
	min.s32 	%r2597, %r2594, %r2596;
	st.shared.u32 	[%r41+208], %r2597;
	ld.shared.u32 	%r2598, [%r28+8380];
	ld.shared.u32 	%r2599, [%r41+8112];
	ld.shared.u32 	%r2600, [%r40+20904];
	add.s32 	%r2601, %r2600, %r2598;
	min.s32 	%r2602, %r2599, %r2601;
	st.shared.u32 	[%r41+8112], %r2602;
	ld.shared.u32 	%r2603, [%r41+8216];
	ld.shared.u32 	%r2604, [%r40+21008];
	add.s32 	%r2605, %r2604, %r2598;
	min.s32 	%r2606, %r2603, %r2605;
	st.shared.u32 	[%r41+8216], %r2606;
	ld.shared.u32 	%r2607, [%r41+8320];
	ld.shared.u32 	%r2608, [%r40+21112];
	add.s32 	%r2609, %r2608, %r2598;
	min.s32 	%r2610, %r2607, %r2609;
	st.shared.u32 	[%r41+8320], %r2610;
	ld.shared.u32 	%r2611, [%r28+16492];
	ld.shared.u32 	%r2612, [%r41+16224];
	ld.shared.u32 	%r2613, [%r40+20904];
	add.s32 	%r2614, %r2613, %r2611;
	min.s32 	%r2615, %r2612, %r2614;
	st.shared.u32 	[%r41+16224], %r2615;
	ld.shared.u32 	%r2616, [%r41+16328];
	ld.shared.u32 	%r2617, [%r40+21008];
	add.s32 	%r2618, %r2617, %r2611;
	min.s32 	%r2619, %r2616, %r2618;
	st.shared.u32 	[%r41+16328], %r2619;
	ld.shared.u32 	%r2620, [%r41+16432];
	ld.shared.u32 	%r2621, [%r40+21112];
	add.s32 	%r2622, %r2621, %r2611;
	min.s32 	%r2623, %r2620, %r2622;
	st.shared.u32 	[%r41+16432], %r2623;
	bar.sync 	0;
	ld.shared.u32 	%r2624, [%r28+272];
	ld.shared.u32 	%r2625, [%r41];
	ld.shared.u32 	%r2626, [%r40+21216];
	add.s32 	%r2627, %r2626, %r2624;
	min.s32 	%r2628, %r2625, %r2627;
	st.shared.u32 	[%r41], %r2628;
	ld.shared.u32 	%r2629, [%r41+104];
	ld.shared.u32 	%r2630, [%r40+21320];
	add.s32 	%r2631, %r2630, %r2624;
	min.s32 	%r2632, %r2629, %r2631;
	st.shared.u32 	[%r41+104], %r2632;
	ld.shared.u32 	%r2633, [%r41+208];
	ld.shared.u32 	%r2634, [%r40+21424];
	add.s32 	%r2635, %r2634, %r2624;
	min.s32 	%r2636, %r2633, %r2635;
	st.shared.u32 	[%r41+208], %r2636;
	ld.shared.u32 	%r2637, [%r28+8384];
	ld.shared.u32 	%r2638, [%r41+8112];
	ld.shared.u32 	%r2639, [%r40+21216];
	add.s32 	%r2640, %r2639, %r2637;
	min.s32 	%r2641, %r2638, %r2640;
	st.shared.u32 	[%r41+8112], %r2641;
	ld.shared.u32 	%r2642, [%r41+8216];
	ld.shared.u32 	%r2643, [%r40+21320];
	add.s32 	%r2644, %r2643, %r2637;
	min.s32 	%r2645, %r2642, %r2644;
	st.shared.u32 	[%r41+8216], %r2645;
	ld.shared.u32 	%r2646, [%r41+8320];
	ld.shared.u32 	%r2647, [%r40+21424];
	add.s32 	%r2648, %r2647, %r2637;
	min.s32 	%r2649, %r2646, %r2648;
	st.shared.u32 	[%r41+8320], %r2649;
	ld.shared.u32 	%r2650, [%r28+16496];
	ld.shared.u32 	%r2651, [%r41+16224];
	ld.shared.u32 	%r2652, [%r40+21216];
	add.s32 	%r2653, %r2652, %r2650;
	min.s32 	%r2654, %r2651, %r2653;
	st.shared.u32 	[%r41+16224], %r2654;
	ld.shared.u32 	%r2655, [%r41+16328];
	ld.shared.u32 	%r2656, [%r40+21320];
	add.s32 	%r2657, %r2656, %r2650;
	min.s32 	%r2658, %r2655, %r2657;
	st.shared.u32 	[%r41+16328], %r2658;
	ld.shared.u32 	%r2659, [%r41+16432];
	ld.shared.u32 	%r2660, [%r40+21424];
	add.s32 	%r2661, %r2660, %r2650;
	min.s32 	%r2662, %r2659, %r2661;
	st.shared.u32 	[%r41+16432], %r2662;
	bar.sync 	0;
	ld.shared.u32 	%r2663, [%r28+276];
	ld.shared.u32 	%r2664, [%r41];
	ld.shared.u32 	%r2665, [%r40+21528];
	add.s32 	%r2666, %r2665, %r2663;
	min.s32 	%r2667, %r2664, %r2666;
	st.shared.u32 	[%r41], %r2667;
	ld.shared.u32 	%r2668, [%r41+104];
	ld.shared.u32 	%r2669, [%r40+21632];
	add.s32 	%r2670, %r2669, %r2663;
	min.s32 	%r2671, %r2668, %r2670;
	st.shared.u32 	[%r41+104], %r2671;
	ld.shared.u32 	%r2672, [%r41+208];
	ld.shared.u32 	%r2673, [%r40+21736];
	add.s32 	%r2674, %r2673, %r2663;
	min.s32 	%r2675, %r2672, %r2674;
	st.shared.u32 	[%r41+208], %r2675;
	ld.shared.u32 	%r2676, [%r28+8388];
	ld.shared.u32 	%r2677, [%r41+8112];
	ld.shared.u32 	%r2678, [%r40+21528];
	add.s32 	%r2679, %r2678, %r2676;
	min.s32 	%r2680, %r2677, %r2679;
	st.shared.u32 	[%r41+8112], %r2680;
	ld.shared.u32 	%r2681, [%r41+8216];
	ld.shared.u32 	%r2682, [%r40+21632];
	add.s32 	%r2683, %r2682, %r2676;
	min.s32 	%r2684, %r2681, %r2683;
	st.shared.u32 	[%r41+8216], %r2684;
	ld.shared.u32 	%r2685, [%r41+8320];
	ld.shared.u32 	%r2686, [%r40+21736];
	add.s32 	%r2687, %r2686, %r2676;
	min.s32 	%r2688, %r2685, %r2687;
	st.shared.u32 	[%r41+8320], %r2688;
	ld.shared.u32 	%r2689, [%r28+16500];
	ld.shared.u32 	%r2690, [%r41+16224];
	ld.shared.u32 	%r2691, [%r40+21528];
	add.s32 	%r2692, %r2691, %r2689;
	min.s32 	%r2693, %r2690, %r2692;
	st.shared.u32 	[%r41+16224], %r2693;
	ld.shared.u32 	%r2694, [%r41+16328];
	ld.shared.u32 	%r2695, [%r40+21632];
	add.s32 	%r2696, %r2695, %r2689;
	min.s32 	%r2697, %r2694, %r2696;
	st.shared.u32 	[%r41+16328], %r2697;
	ld.shared.u32 	%r2698, [%r41+16432];
	ld.shared.u32 	%r2699, [%r40+21736];
	add.s32 	%r2700, %r2699, %r2689;
	min.s32 	%r2701, %r2698, %r2700;
	st.shared.u32 	[%r41+16432], %r2701;
	bar.sync 	0;
	ld.shared.u32 	%r2702, [%r28+280];
	ld.shared.u32 	%r2703, [%r41];
	ld.shared.u32 	%r2704, [%r40+21840];
	add.s32 	%r2705, %r2704, %r2702;
	min.s32 	%r2706, %r2703, %r2705;
	st.shared.u32 	[%r41], %r2706;
	ld.shared.u32 	%r2707, [%r41+104];
	ld.shared.u32 	%r2708, [%r40+21944];
	add.s32 	%r2709, %r2708, %r2702;
	min.s32 	%r2710, %r2707, %r2709;
	st.shared.u32 	[%r41+104], %r2710;
	ld.shared.u32 	%r2711, [%r41+208];
	ld.shared.u32 	%r2712, [%r40+22048];
	add.s32 	%r2713, %r2712, %r2702;
	min.s32 	%r2714, %r2711, %r2713;
	st.shared.u32 	[%r41+208], %r2714;
	ld.shared.u32 	%r2715, [%r28+8392];
	ld.shared.u32 	%r2716, [%r41+8112];
	ld.shared.u32 	%r2717, [%r40+21840];
	add.s32 	%r2718, %r2717, %r2715;
	min.s32 	%r2719, %r2716, %r2718;
	st.shared.u32 	[%r41+8112], %r2719;
	ld.shared.u32 	%r2720, [%r41+8216];
	ld.shared.u32 	%r2721, [%r40+21944];
	add.s32 	%r2722, %r2721, %r2715;
	min.s32 	%r2723, %r2720, %r2722;
	st.shared.u32 	[%r41+8216], %r2723;
	ld.shared.u32 	%r2724, [%r41+8320];
	ld.shared.u32 	%r2725, [%r40+22048];
	add.s32 	%r2726, %r2725, %r2715;
	min.s32 	%r2727, %r2724, %r2726;
	st.shared.u32 	[%r41+8320], %r2727;
	ld.shared.u32 	%r2728, [%r28+16504];
	ld.shared.u32 	%r2729, [%r41+16224];
	ld.shared.u32 	%r2730, [%r40+21840];
	add.s32 	%r2731, %r2730, %r2728;
	min.s32 	%r2732, %r2729, %r2731;
	st.shared.u32 	[%r41+16224], %r2732;
	ld.shared.u32 	%r2733, [%r41+16328];
	ld.shared.u32 	%r2734, [%r40+21944];
	add.s32 	%r2735, %r2734, %r2728;
	min.s32 	%r2736, %r2733, %r2735;
	st.shared.u32 	[%r41+16328], %r2736;
	ld.shared.u32 	%r2737, [%r41+16432];
	ld.shared.u32 	%r2738, [%r40+22048];
	add.s32 	%r2739, %r2738, %r2728;
	min.s32 	%r2740, %r2737, %r2739;
	st.shared.u32 	[%r41+16432], %r2740;
	bar.sync 	0;
	ld.shared.u32 	%r2741, [%r28+284];
	ld.shared.u32 	%r2742, [%r41];
	ld.shared.u32 	%r2743, [%r40+22152];
	add.s32 	%r2744, %r2743, %r2741;
	min.s32 	%r2745, %r2742, %r2744;
	st.shared.u32 	[%r41], %r2745;
	ld.shared.u32 	%r2746, [%r41+104];
	ld.shared.u32 	%r2747, [%r40+22256];
	add.s32 	%r2748, %r2747, %r2741;
	min.s32 	%r2749, %r2746, %r2748;
	st.shared.u32 	[%r41+104], %r2749;
	ld.shared.u32 	%r2750, [%r41+208];
	ld.shared.u32 	%r2751, [%r40+22360];
	add.s32 	%r2752, %r2751, %r2741;
	min.s32 	%r2753, %r2750, %r2752;
	st.shared.u32 	[%r41+208], %r2753;
	ld.shared.u32 	%r2754, [%r28+8396];
	ld.shared.u32 	%r2755, [%r41+8112];
	ld.shared.u32 	%r2756, [%r40+22152];
	add.s32 	%r2757, %r2756, %r2754;
	min.s32 	%r2758, %r2755, %r2757;
	st.shared.u32 	[%r41+8112], %r2758;
	ld.shared.u32 	%r2759, [%r41+8216];
	ld.shared.u32 	%r2760, [%r40+22256];
	add.s32 	%r2761, %r2760, %r2754;
	min.s32 	%r2762, %r2759, %r2761;
	st.shared.u32 	[%r41+8216], %r2762;
	ld.shared.u32 	%r2763, [%r41+8320];
	ld.shared.u32 	%r2764, [%r40+22360];
	add.s32 	%r2765, %r2764, %r2754;
	min.s32 	%r2766, %r2763, %r2765;
	st.shared.u32 	[%r41+8320], %r2766;
	ld.shared.u32 	%r2767, [%r28+16508];
	ld.shared.u32 	%r2768, [%r41+16224];
	ld.shared.u32 	%r2769, [%r40+22152];
	add.s32 	%r2770, %r2769, %r2767;
	min.s32 	%r2771, %r2768, %r2770;
	st.shared.u32 	[%r41+16224], %r2771;
	ld.shared.u32 	%r2772, [%r41+16328];
	ld.shared.u32 	%r2773, [%r40+22256];
	add.s32 	%r2774, %r2773, %r2767;
	min.s32 	%r2775, %r2772, %r2774;
	st.shared.u32 	[%r41+16328], %r2775;
	ld.shared.u32 	%r2776, [%r41+16432];
	ld.shared.u32 	%r2777, [%r40+22360];
	add.s32 	%r2778, %r2777, %r2767;
	min.s32 	%r2779, %r2776, %r2778;
	st.shared.u32 	[%r41+16432], %r2779;
	bar.sync 	0;
	ld.shared.u32 	%r2780, [%r28+288];
	ld.shared.u32 	%r2781, [%r41];
	ld.shared.u32 	%r2782, [%r40+22464];
	add.s32 	%r2783, %r2782, %r2780;
	min.s32 	%r2784, %r2781, %r2783;
	st.shared.u32 	[%r41], %r2784;
	ld.shared.u32 	%r2785, [%r41+104];
	ld.shared.u32 	%r2786, [%r40+22568];
	add.s32 	%r2787, %r2786, %r2780;
	min.s32 	%r2788, %r2785, %r2787;
	st.shared.u32 	[%r41+104], %r2788;
	ld.shared.u32 	%r2789, [%r41+208];
	ld.shared.u32 	%r2790, [%r40+22672];
	add.s32 	%r2791, %r2790, %r2780;
	min.s32 	%r2792, %r2789, %r2791;
	st.shared.u32 	[%r41+208], %r2792;
	ld.shared.u32 	%r2793, [%r28+8400];
	ld.shared.u32 	%r2794, [%r41+8112];
	ld.shared.u32 	%r2795, [%r40+22464];
	add.s32 	%r2796, %r2795, %r2793;
	min.s32 	%r2797, %r2794, %r2796;
	st.shared.u32 	[%r41+8112], %r2797;
	ld.shared.u32 	%r2798, [%r41+8216];
	ld.shared.u32 	%r2799, [%r40+22568];
	add.s32 	%r2800, %r2799, %r2793;
	min.s32 	%r2801, %r2798, %r2800;
	st.shared.u32 	[%r41+8216], %r2801;
	ld.shared.u32 	%r2802, [%r41+8320];
	ld.shared.u32 	%r2803, [%r40+22672];
	add.s32 	%r2804, %r2803, %r2793;
	min.s32 	%r2805, %r2802, %r2804;
	st.shared.u32 	[%r41+8320], %r2805;
	ld.shared.u32 	%r2806, [%r28+16512];
	ld.shared.u32 	%r2807, [%r41+16224];
	ld.shared.u32 	%r2808, [%r40+22464];
	add.s32 	%r2809, %r2808, %r2806;
	min.s32 	%r2810, %r2807, %r2809;
	st.shared.u32 	[%r41+16224], %r2810;
	ld.shared.u32 	%r2811, [%r41+16328];
	ld.shared.u32 	%r2812, [%r40+22568];
	add.s32 	%r2813, %r2812, %r2806;
	min.s32 	%r2814, %r2811, %r2813;
	st.shared.u32 	[%r41+16328], %r2814;
	ld.shared.u32 	%r2815, [%r41+16432];
	ld.shared.u32 	%r2816, [%r40+22672];
	add.s32 	%r2817, %r2816, %r2806;
	min.s32 	%r2818, %r2815, %r2817;
	st.shared.u32 	[%r41+16432], %r2818;
	bar.sync 	0;
	ld.shared.u32 	%r2819, [%r28+292];
	ld.shared.u32 	%r2820, [%r41];
	ld.shared.u32 	%r2821, [%r40+22776];
	add.s32 	%r2822, %r2821, %r2819;
	min.s32 	%r2823, %r2820, %r2822;
	st.shared.u32 	[%r41], %r2823;
	ld.shared.u32 	%r2824, [%r41+104];
	ld.shared.u32 	%r2825, [%r40+22880];
	add.s32 	%r2826, %r2825, %r2819;
	min.s32 	%r2827, %r2824, %r2826;
	st.shared.u32 	[%r41+104], %r2827;
	ld.shared.u32 	%r2828, [%r41+208];
	ld.shared.u32 	%r2829, [%r40+22984];
	add.s32 	%r2830, %r2829, %r2819;
	min.s32 	%r2831, %r2828, %r2830;
	st.shared.u32 	[%r41+208], %r2831;
	ld.shared.u32 	%r2832, [%r28+8404];
	ld.shared.u32 	%r2833, [%r41+8112];
	ld.shared.u32 	%r2834, [%r40+22776];
	add.s32 	%r2835, %r2834, %r2832;
	min.s32 	%r2836, %r2833, %r2835;
	st.shared.u32 	[%r41+8112], %r2836;
	ld.shared.u32 	%r2837, [%r41+8216];
	ld.shared.u32 	%r2838, [%r40+22880];
	add.s32 	%r2839, %r2838, %r2832;
	min.s32 	%r2840, %r2837, %r2839;
	st.shared.u32 	[%r41+8216], %r2840;
	ld.shared.u32 	%r2841, [%r41+8320];
	ld.shared.u32 	%r2842, [%r40+22984];
	add.s32 	%r2843, %r2842, %r2832;
	min.s32 	%r2844, %r2841, %r2843;
	st.shared.u32 	[%r41+8320], %r2844;
	ld.shared.u32 	%r2845, [%r28+16516];
	ld.shared.u32 	%r2846, [%r41+16224];
	ld.shared.u32 	%r2847, [%r40+22776];
	add.s32 	%r2848, %r2847, %r2845;
	min.s32 	%r2849, %r2846, %r2848;
	st.shared.u32 	[%r41+16224], %r2849;
	ld.shared.u32 	%r2850, [%r41+16328];
	ld.shared.u32 	%r2851, [%r40+22880];
	add.s32 	%r2852, %r2851, %r2845;
	min.s32 	%r2853, %r2850, %r2852;
	st.shared.u32 	[%r41+16328], %r2853;
	ld.shared.u32 	%r2854, [%r41+16432];
	ld.shared.u32 	%r2855, [%r40+22984];
	add.s32 	%r2856, %r2855, %r2845;
	min.s32 	%r2857, %r2854, %r2856;
	st.shared.u32 	[%r41+16432], %r2857;
	bar.sync 	0;
	ld.shared.u32 	%r2858, [%r28+296];
	ld.shared.u32 	%r2859, [%r41];
	ld.shared.u32 	%r2860, [%r40+23088];
	add.s32 	%r2861, %r2860, %r2858;
	min.s32 	%r2862, %r2859, %r2861;
	st.shared.u32 	[%r41], %r2862;
	ld.shared.u32 	%r2863, [%r41+104];
	ld.shared.u32 	%r2864, [%r40+23192];
	add.s32 	%r2865, %r2864, %r2858;
	min.s32 	%r2866, %r2863, %r2865;
	st.shared.u32 	[%r41+104], %r2866;
	ld.shared.u32 	%r2867, [%r41+208];
	ld.shared.u32 	%r2868, [%r40+23296];
	add.s32 	%r2869, %r2868, %r2858;
	min.s32 	%r2870, %r2867, %r2869;
	st.shared.u32 	[%r41+208], %r2870;
	ld.shared.u32 	%r2871, [%r28+8408];
	ld.shared.u32 	%r2872, [%r41+8112];
	ld.shared.u32 	%r2873, [%r40+23088];
	add.s32 	%r2874, %r2873, %r2871;
	min.s32 	%r2875, %r2872, %r2874;
	st.shared.u32 	[%r41+8112], %r2875;
	ld.shared.u32 	%r2876, [%r41+8216];
	ld.shared.u32 	%r2877, [%r40+23192];
	add.s32 	%r2878, %r2877, %r2871;
	min.s32 	%r2879, %r2876, %r2878;
	st.shared.u32 	[%r41+8216], %r2879;
	ld.shared.u32 	%r2880, [%r41+8320];
	ld.shared.u32 	%r2881, [%r40+23296];
	add.s32 	%r2882, %r2881, %r2871;
	min.s32 	%r2883, %r2880, %r2882;
	st.shared.u32 	[%r41+8320], %r2883;
	ld.shared.u32 	%r2884, [%r28+16520];
	ld.shared.u32 	%r2885, [%r41+16224];
	ld.shared.u32 	%r2886, [%r40+23088];
	add.s32 	%r2887, %r2886, %r2884;
	min.s32 	%r2888, %r2885, %r2887;
	st.shared.u32 	[%r41+16224], %r2888;
	ld.shared.u32 	%r2889, [%r41+16328];
	ld.shared.u32 	%r2890, [%r40+23192];
	add.s32 	%r2891, %r2890, %r2884;
	min.s32 	%r2892, %r2889, %r2891;
	st.shared.u32 	[%r41+16328], %r2892;
	ld.shared.u32 	%r2893, [%r41+16432];
	ld.shared.u32 	%r2894, [%r40+23296];
	add.s32 	%r2895, %r2894, %r2884;
	min.s32 	%r2896, %r2893, %r2895;
	st.shared.u32 	[%r41+16432], %r2896;
	bar.sync 	0;
	ld.shared.u32 	%r2897, [%r28+300];
	ld.shared.u32 	%r2898, [%r41];
	ld.shared.u32 	%r2899, [%r40+23400];
	add.s32 	%r2900, %r2899, %r2897;
	min.s32 	%r2901, %r2898, %r2900;
	st.shared.u32 	[%r41], %r2901;
	ld.shared.u32 	%r2902, [%r41+104];
	ld.shared.u32 	%r2903, [%r40+23504];
	add.s32 	%r2904, %r2903, %r2897;
	min.s32 	%r2905, %r2902, %r2904;
	st.shared.u32 	[%r41+104], %r2905;
	ld.shared.u32 	%r2906, [%r41+208];
	ld.shared.u32 	%r2907, [%r40+23608];
	add.s32 	%r2908, %r2907, %r2897;
	min.s32 	%r2909, %r2906, %r2908;
	st.shared.u32 	[%r41+208], %r2909;
	ld.shared.u32 	%r2910, [%r28+8412];
	ld.shared.u32 	%r2911, [%r41+8112];
	ld.shared.u32 	%r2912, [%r40+23400];
	add.s32 	%r2913, %r2912, %r2910;
	min.s32 	%r2914, %r2911, %r2913;
	st.shared.u32 	[%r41+8112], %r2914;
	ld.shared.u32 	%r2915, [%r41+8216];
	ld.shared.u32 	%r2916, [%r40+23504];
	add.s32 	%r2917, %r2916, %r2910;
	min.s32 	%r2918, %r2915, %r2917;
	st.shared.u32 	[%r41+8216], %r2918;
	ld.shared.u32 	%r2919, [%r41+8320];
	ld.shared.u32 	%r2920, [%r40+23608];
	add.s32 	%r2921, %r2920, %r2910;
	min.s32 	%r2922, %r2919, %r2921;
	st.shared.u32 	[%r41+8320], %r2922;
	ld.shared.u32 	%r2923, [%r28+16524];
	ld.shared.u32 	%r2924, [%r41+16224];
	ld.shared.u32 	%r2925, [%r40+23400];
	add.s32 	%r2926, %r2925, %r2923;
	min.s32 	%r2927, %r2924, %r2926;
	st.shared.u32 	[%r41+16224], %r2927;
	ld.shared.u32 	%r2928, [%r41+16328];
	ld.shared.u32 	%r2929, [%r40+23504];
	add.s32 	%r2930, %r2929, %r2923;
	min.s32 	%r2931, %r2928, %r2930;
	st.shared.u32 	[%r41+16328], %r2931;
	ld.shared.u32 	%r2932, [%r41+16432];
	ld.shared.u32 	%r2933, [%r40+23608];
	add.s32 	%r2934, %r2933, %r2923;
	min.s32 	%r2935, %r2932, %r2934;
	st.shared.u32 	[%r41+16432], %r2935;
	bar.sync 	0;
	ld.shared.u32 	%r2936, [%r28+304];
	ld.shared.u32 	%r2937, [%r41];
	ld.shared.u32 	%r2938, [%r40+23712];
	add.s32 	%r2939, %r2938, %r2936;
	min.s32 	%r2940, %r2937, %r2939;
	st.shared.u32 	[%r41], %r2940;
	ld.shared.u32 	%r2941, [%r41+104];
	ld.shared.u32 	%r2942, [%r40+23816];
	add.s32 	%r2943, %r2942, %r2936;
	min.s32 	%r2944, %r2941, %r2943;
	st.shared.u32 	[%r41+104], %r2944;
	ld.shared.u32 	%r2945, [%r41+208];
	ld.shared.u32 	%r2946, [%r40+23920];
	add.s32 	%r2947, %r2946, %r2936;
	min.s32 	%r2948, %r2945, %r2947;
	st.shared.u32 	[%r41+208], %r2948;
	ld.shared.u32 	%r2949, [%r28+8416];
	ld.shared.u32 	%r2950, [%r41+8112];
	ld.shared.u32 	%r2951, [%r40+23712];
	add.s32 	%r2952, %r2951, %r2949;
	min.s32 	%r2953, %r2950, %r2952;
	st.shared.u32 	[%r41+8112], %r2953;
	ld.shared.u32 	%r2954, [%r41+8216];
	ld.shared.u32 	%r2955, [%r40+23816];
	add.s32 	%r2956, %r2955, %r2949;
	min.s32 	%r2957, %r2954, %r2956;
	st.shared.u32 	[%r41+8216], %r2957;
	ld.shared.u32 	%r2958, [%r41+8320];
	ld.shared.u32 	%r2959, [%r40+23920];
	add.s32 	%r2960, %r2959, %r2949;
	min.s32 	%r2961, %r2958, %r2960;
	st.shared.u32 	[%r41+8320], %r2961;
	ld.shared.u32 	%r2962, [%r28+16528];
	ld.shared.u32 	%r2963, [%r41+16224];
	ld.shared.u32 	%r2964, [%r40+23712];
	add.s32 	%r2965, %r2964, %r2962;
	min.s32 	%r2966, %r2963, %r2965;
	st.shared.u32 	[%r41+16224], %r2966;
	ld.shared.u32 	%r2967, [%r41+16328];
	ld.shared.u32 	%r2968, [%r40+23816];
	add.s32 	%r2969, %r2968, %r2962;
	min.s32 	%r2970, %r2967, %r2969;
	st.shared.u32 	[%r41+16328], %r2970;
	ld.shared.u32 	%r2971, [%r41+16432];
	ld.shared.u32 	%r2972, [%r40+23920];
	add.s32 	%r2973, %r2972, %r2962;
	min.s32 	%r2974, %r2971, %r2973;
	st.shared.u32 	[%r41+16432], %r2974;
	bar.sync 	0;
	ld.shared.u32 	%r2975, [%r28+308];
	ld.shared.u32 	%r2976, [%r41];
	ld.shared.u32 	%r2977, [%r40+24024];
	add.s32 	%r2978, %r2977, %r2975;
	min.s32 	%r2979, %r2976, %r2978;
	st.shared.u32 	[%r41], %r2979;
	ld.shared.u32 	%r2980, [%r41+104];
	ld.shared.u32 	%r2981, [%r40+24128];
	add.s32 	%r2982, %r2981, %r2975;
	min.s32 	%r2983, %r2980, %r2982;
	st.shared.u32 	[%r41+104], %r2983;
	ld.shared.u32 	%r2984, [%r41+208];
	ld.shared.u32 	%r2985, [%r40+24232];
	add.s32 	%r2986, %r2985, %r2975;
	min.s32 	%r2987, %r2984, %r2986;
	st.shared.u32 	[%r41+208], %r2987;
	ld.shared.u32 	%r2988, [%r28+8420];
	ld.shared.u32 	%r2989, [%r41+8112];
	ld.shared.u32 	%r2990, [%r40+24024];
	add.s32 	%r2991, %r2990, %r2988;
	min.s32 	%r2992, %r2989, %r2991;
	st.shared.u32 	[%r41+8112], %r2992;
	ld.shared.u32 	%r2993, [%r41+8216];
	ld.shared.u32 	%r2994, [%r40+24128];
	add.s32 	%r2995, %r2994, %r2988;
	min.s32 	%r2996, %r2993, %r2995;
	st.shared.u32 	[%r41+8216], %r2996;
	ld.shared.u32 	%r2997, [%r41+8320];
	ld.shared.u32 	%r2998, [%r40+24232];
	add.s32 	%r2999, %r2998, %r2988;
	min.s32 	%r3000, %r2997, %r2999;
	st.shared.u32 	[%r41+8320], %r3000;
	ld.shared.u32 	%r3001, [%r28+16532];
	ld.shared.u32 	%r3002, [%r41+16224];
	ld.shared.u32 	%r3003, [%r40+24024];
	add.s32 	%r3004, %r3003, %r3001;
	min.s32 	%r3005, %r3002, %r3004;
	st.shared.u32 	[%r41+16224], %r3005;
	ld.shared.u32 	%r3006, [%r41+16328];
	ld.shared.u32 	%r3007, [%r40+24128];
	add.s32 	%r3008, %r3007, %r3001;
	min.s32 	%r3009, %r3006, %r3008;
	st.shared.u32 	[%r41+16328], %r3009;
	ld.shared.u32 	%r3010, [%r41+16432];
	ld.shared.u32 	%r3011, [%r40+24232];
	add.s32 	%r3012, %r3011, %r3001;
	min.s32 	%r3013, %r3010, %r3012;
	st.shared.u32 	[%r41+16432], %r3013;
	bar.sync 	0;
	ld.shared.u32 	%r3014, [%r41];
	st.global.u32 	[%rd7], %r3014;
	ld.shared.u32 	%r3015, [%r41+104];
	st.global.u32 	[%rd7+104], %r3015;
	ld.shared.u32 	%r3016, [%r41+208];
	st.global.u32 	[%rd7+208], %r3016;
	ld.shared.u32 	%r3017, [%r41+8112];
	st.global.u32 	[%rd7+8112], %r3017;
	ld.shared.u32 	%r3018, [%r41+8216];
	st.global.u32 	[%rd7+8216], %r3018;
	ld.shared.u32 	%r3019, [%r41+8320];
	st.global.u32 	[%rd7+8320], %r3019;
	ld.shared.u32 	%r3020, [%r41+16224];
	st.global.u32 	[%rd7+16224], %r3020;
	ld.shared.u32 	%r3021, [%r41+16328];
	st.global.u32 	[%rd7+16328], %r3021;
	ld.shared.u32 	%r3022, [%r41+16432];
	st.global.u32 	[%rd7+16432], %r3022;
	bra.uni 	$L__BB5_3;
$L__BB5_2:
	ld.param.u32 	%r6024, [_Z11proc_2_globILi3ELi26ELi78EEvPiiiii_param_4];
	ld.param.u32 	%r6023, [_Z11proc_2_globILi3ELi26ELi78EEvPiiiii_param_2];
	ld.param.u32 	%r6021, [_Z11proc_2_globILi3ELi26ELi78EEvPiiiii_param_1];
	ld.param.u64 	%rd12, [_Z11proc_2_globILi3ELi26ELi78EEvPiiiii_param_0];
	mov.u32 	%r3023, %ctaid.x;
	add.s32 	%r3024, %r6021, %r3023;
	setp.ge.s32 	%p3, %r3024, %r6023;
	selp.u32 	%r3025, 1, 0, %p3;
	add.s32 	%r3026, %r3024, %r3025;
	mad.lo.s32 	%r3027, %r3026, %r6024, %r6023;
	mad.lo.s32 	%r3029, %r3027, %r4, %r7;
	mad.lo.s32 	%r3031, %r6, 78, %r3029;
	mov.u32 	%r3032, _ZZ11proc_2_globILi3ELi26ELi78EEvPiiiiiE2sm;
	mad.lo.s32 	%r3033, %r6, 312, %r3032;
	cvta.to.global.u64 	%rd8, %rd12;
	mul.wide.s32 	%rd9, %r3031, 4;
	add.s64 	%rd10, %rd8, %rd9;
	ld.global.u32 	%r3034, [%rd10];
	add.s32 	%r3036, %r3033, %r14;
	st.shared.u32 	[%r3036], %r3034;
	ld.global.u32 	%r3037, [%rd10+104];
	st.shared.u32 	[%r3036+104], %r3037;
	ld.global.u32 	%r3038, [%rd10+208];
	st.shared.u32 	[%r3036+208], %r3038;
	ld.global.u32 	%r3039, [%rd10+8112];
	st.shared.u32 	[%r3036+8112], %r3039;
	ld.global.u32 	%r3040, [%rd10+8216];
	st.shared.u32 	[%r3036+8216], %r3040;
	ld.global.u32 	%r3041, [%rd10+8320];
	st.shared.u32 	[%r3036+8320], %r3041;
	ld.global.u32 	%r3042, [%rd10+16224];
	st.shared.u32 	[%r3036+16224], %r3042;
	ld.global.u32 	%r3043, [%rd10+16328];
	st.shared.u32 	[%r3036+16328], %r3043;
	ld.global.u32 	%r3044, [%rd10+16432];
	st.shared.u32 	[%r3036+16432], %r3044;
	bar.sync 	0;
	ld.shared.u32 	%r3045, [%r3036];
	ld.shared.u32 	%r3046, [%r3033];
	add.s32 	%r3048, %r11, %r14;
	ld.shared.u32 	%r3049, [%r3048];
	add.s32 	%r3050, %r3049, %r3046;
	min.s32 	%r3051, %r3045, %r3050;
	st.shared.u32 	[%r3036], %r3051;
	ld.shared.u32 	%r3052, [%r3036+104];
	ld.shared.u32 	%r3053, [%r3033];
	ld.shared.u32 	%r3054, [%r3048+104];
	add.s32 	%r3055, %r3054, %r3053;
	min.s32 	%r3056, %r3052, %r3055;
	st.shared.u32 	[%r3036+104], %r3056;
	ld.shared.u32 	%r3057, [%r3036+208];
	ld.shared.u32 	%r3058, [%r3048+208];
	add.s32 	%r3059, %r3058, %r3053;
	min.s32 	%r3060, %r3057, %r3059;
	st.shared.u32 	[%r3036+208], %r3060;
	ld.shared.u32 	%r3061, [%r3036+8112];
	ld.shared.u32 	%r3062, [%r3033+8112];
	add.s32 	%r3063, %r3049, %r3062;
	min.s32 	%r3064, %r3061, %r3063;
	st.shared.u32 	[%r3036+8112], %r3064;
	ld.shared.u32 	%r3065, [%r3036+8216];
	ld.shared.u32 	%r3066, [%r3033+8112];
	add.s32 	%r3067, %r3054, %r3066;
	min.s32 	%r3068, %r3065, %r3067;
	st.shared.u32 	[%r3036+8216], %r3068;
	ld.shared.u32 	%r3069, [%r3036+8320];
	add.s32 	%r3070, %r3058, %r3066;
	min.s32 	%r3071, %r3069, %r3070;
	st.shared.u32 	[%r3036+8320], %r3071;
	ld.shared.u32 	%r3072, [%r3036+16224];
	ld.shared.u32 	%r3073, [%r3033+16224];
	add.s32 	%r3074, %r3049, %r3073;
	min.s32 	%r3075, %r3072, %r3074;
	st.shared.u32 	[%r3036+16224], %r3075;
	ld.shared.u32 	%r3076, [%r3036+16328];
	ld.shared.u32 	%r3077, [%r3033+16224];
	add.s32 	%r3078, %r3054, %r3077;
	min.s32 	%r3079, %r3076, %r3078;
	st.shared.u32 	[%r3036+16328], %r3079;
	ld.shared.u32 	%r3080, [%r3036+16432];
	add.s32 	%r3081, %r3058, %r3077;
	min.s32 	%r3082, %r3080, %r3081;
	st.shared.u32 	[%r3036+16432], %r3082;
	bar.sync 	0;
	ld.shared.u32 	%r3083, [%r3036];
	ld.shared.u32 	%r3084, [%r3033+4];
	ld.shared.u32 	%r3085, [%r3048+312];
	add.s32 	%r3086, %r3085, %r3084;
	min.s32 	%r3087, %r3083, %r3086;
	st.shared.u32 	[%r3036], %r3087;
	ld.shared.u32 	%r3088, [%r3036+104];
	ld.shared.u32 	%r3089, [%r3033+4];
	ld.shared.u32 	%r3090, [%r3048+416];
	add.s32 	%r3091, %r3090, %r3089;
	min.s32 	%r3092, %r3088, %r3091;
	st.shared.u32 	[%r3036+104], %r3092;
	ld.shared.u32 	%r3093, [%r3036+208];
	ld.shared.u32 	%r3094, [%r3048+520];
	add.s32 	%r3095, %r3094, %r3089;
	min.s32 	%r3096, %r3093, %r3095;
	st.shared.u32 	[%r3036+208], %r3096;
	ld.shared.u32 	%r3097, [%r3036+8112];
	ld.shared.u32 	%r3098, [%r3033+8116];
	add.s32 	%r3099, %r3085, %r3098;
	min.s32 	%r3100, %r3097, %r3099;
	st.shared.u32 	[%r3036+8112], %r3100;
	ld.shared.u32 	%r3101, [%r3036+8216];
	ld.shared.u32 	%r3102, [%r3033+8116];
	add.s32 	%r3103, %r3090, %r3102;
	min.s32 	%r3104, %r3101, %r3103;
	st.shared.u32 	[%r3036+8216], %r3104;
	ld.shared.u32 	%r3105, [%r3036+8320];
	add.s32 	%r3106, %r3094, %r3102;
	min.s32 	%r3107, %r3105, %r3106;
	st.shared.u32 	[%r3036+8320], %r3107;
	ld.shared.u32 	%r3108, [%r3036+16224];
	ld.shared.u32 	%r3109, [%r3033+16228];
	add.s32 	%r3110, %r3085, %r3109;
	min.s32 	%r3111, %r3108, %r3110;
	st.shared.u32 	[%r3036+16224], %r3111;
	ld.shared.u32 	%r3112, [%r3036+16328];
	ld.shared.u32 	%r3113, [%r3033+16228];
	add.s32 	%r3114, %r3090, %r3113;
	min.s32 	%r3115, %r3112, %r3114;
	st.shared.u32 	[%r3036+16328], %r3115;
	ld.shared.u32 	%r3116, [%r3036+16432];
	add.s32 	%r3117, %r3094, %r3113;
	min.s32 	%r3118, %r3116, %r3117;
	st.shared.u32 	[%r3036+16432], %r3118;
	bar.sync 	0;
	ld.shared.u32 	%r3119, [%r3036];
	ld.shared.u32 	%r3120, [%r3033+8];
	ld.shared.u32 	%r3121, [%r3048+624];
	add.s32 	%r3122, %r3121, %r3120;
	min.s32 	%r3123, %r3119, %r3122;
	st.shared.u32 	[%r3036], %r3123;
	ld.shared.u32 	%r3124, [%r3036+104];
	ld.shared.u32 	%r3125, [%r3033+8];
	ld.shared.u32 	%r3126, [%r3048+728];
	add.s32 	%r3127, %r3126, %r3125;
	min.s32 	%r3128, %r3124, %r3127;
	st.shared.u32 	[%r3036+104], %r3128;
	ld.shared.u32 	%r3129, [%r3036+208];
	ld.shared.u32 	%r3130, [%r3048+832];
	add.s32 	%r3131, %r3130, %r3125;
	min.s32 	%r3132, %r3129, %r3131;
	st.shared.u32 	[%r3036+208], %r3132;
	ld.shared.u32 	%r3133, [%r3036+8112];
	ld.shared.u32 	%r3134, [%r3033+8120];
	add.s32 	%r3135, %r3121, %r3134;
	min.s32 	%r3136, %r3133, %r3135;
	st.shared.u32 	[%r3036+8112], %r3136;
	ld.shared.u32 	%r3137, [%r3036+8216];
	ld.shared.u32 	%r3138, [%r3033+8120];
	add.s32 	%r3139, %r3126, %r3138;
	min.s32 	%r3140, %r3137, %r3139;
	st.shared.u32 	[%r3036+8216], %r3140;
	ld.shared.u32 	%r3141, [%r3036+8320];
	add.s32 	%r3142, %r3130, %r3138;
	min.s32 	%r3143, %r3141, %r3142;
	st.shared.u32 	[%r3036+8320], %r3143;
	ld.shared.u32 	%r3144, [%r3036+16224];
	ld.shared.u32 	%r3145, [%r3033+16232];
	add.s32 	%r3146, %r3121, %r3145;
	min.s32 	%r3147, %r3144, %r3146;
	st.shared.u32 	[%r3036+16224], %r3147;
	ld.shared.u32 	%r3148, [%r3036+16328];
	ld.shared.u32 	%r3149, [%r3033+16232];
	add.s32 	%r3150, %r3126, %r3149;
	min.s32 	%r3151, %r3148, %r3150;
	st.shared.u32 	[%r3036+16328], %r3151;
	ld.shared.u32 	%r3152, [%r3036+16432];
	add.s32 	%r3153, %r3130, %r3149;
	min.s32 	%r3154, %r3152, %r3153;
	st.shared.u32 	[%r3036+16432], %r3154;
	bar.sync 	0;
	ld.shared.u32 	%r3155, [%r3036];
	ld.shared.u32 	%r3156, [%r3033+12];
	ld.shared.u32 	%r3157, [%r3048+936];
	add.s32 	%r3158, %r3157, %r3156;
	min.s32 	%r3159, %r3155, %r3158;
	st.shared.u32 	[%r3036], %r3159;
	ld.shared.u32 	%r3160, [%r3036+104];
	ld.shared.u32 	%r3161, [%r3033+12];
	ld.shared.u32 	%r3162, [%r3048+1040];
	add.s32 	%r3163, %r3162, %r3161;
	min.s32 	%r3164, %r3160, %r3163;
	st.shared.u32 	[%r3036+104], %r3164;
	ld.shared.u32 	%r3165, [%r3036+208];
	ld.shared.u32 	%r3166, [%r3048+1144];
	add.s32 	%r3167, %r3166, %r3161;
	min.s32 	%r3168, %r3165, %r3167;
	st.shared.u32 	[%r3036+208], %r3168;
	ld.shared.u32 	%r3169, [%r3036+8112];
	ld.shared.u32 	%r3170, [%r3033+8124];
	add.s32 	%r3171, %r3157, %r3170;
	min.s32 	%r3172, %r3169, %r3171;
	st.shared.u32 	[%r3036+8112], %r3172;
	ld.shared.u32 	%r3173, [%r3036+8216];
	ld.shared.u32 	%r3174, [%r3033+8124];
	add.s32 	%r3175, %r3162, %r3174;
	min.s32 	%r3176, %r3173, %r3175;
	st.shared.u32 	[%r3036+8216], %r3176;
	ld.shared.u32 	%r3177, [%r3036+8320];
	add.s32 	%r3178, %r3166, %r3174;
	min.s32 	%r3179, %r3177, %r3178;
	st.shared.u32 	[%r3036+8320], %r3179;
	ld.shared.u32 	%r3180, [%r3036+16224];
	ld.shared.u32 	%r3181, [%r3033+16236];
	add.s32 	%r3182, %r3157, %r3181;
	min.s32 	%r3183, %r3180, %r3182;
	st.shared.u32 	[%r3036+16224], %r3183;
	ld.shared.u32 	%r3184, [%r3036+16328];
	ld.shared.u32 	%r3185, [%r3033+16236];
	add.s32 	%r3186, %r3162, %r3185;
	min.s32 	%r3187, %r3184, %r3186;
	st.shared.u32 	[%r3036+16328], %r3187;
	ld.shared.u32 	%r3188, [%r3036+16432];
	add.s32 	%r3189, %r3166, %r3185;
	min.s32 	%r3190, %r3188, %r3189;
	st.shared.u32 	[%r3036+16432], %r3190;
	bar.sync 	0;
	ld.shared.u32 	%r3191, [%r3036];
	ld.shared.u32 	%r3192, [%r3033+16];
	ld.shared.u32 	%r3193, [%r3048+1248];
	add.s32 	%r3194, %r3193, %r3192;
	min.s32 	%r3195, %r3191, %r3194;
	st.shared.u32 	[%r3036], %r3195;
	ld.shared.u32 	%r3196, [%r3036+104];
	ld.shared.u32 	%r3197, [%r3033+16];
	ld.shared.u32 	%r3198, [%r3048+1352];
	add.s32 	%r3199, %r3198, %r3197;
	min.s32 	%r3200, %r3196, %r3199;
	st.shared.u32 	[%r3036+104], %r3200;
	ld.shared.u32 	%r3201, [%r3036+208];
	ld.shared.u32 	%r3202, [%r3048+1456];
	add.s32 	%r3203, %r3202, %r3197;
	min.s32 	%r3204, %r3201, %r3203;
	st.shared.u32 	[%r3036+208], %r3204;
	ld.shared.u32 	%r3205, [%r3036+8112];
	ld.shared.u32 	%r3206, [%r3033+8128];
	add.s32 	%r3207, %r3193, %r3206;
	min.s32 	%r3208, %r3205, %r3207;
	st.shared.u32 	[%r3036+8112], %r3208;
	ld.shared.u32 	%r3209, [%r3036+8216];
	ld.shared.u32 	%r3210, [%r3033+8128];
	add.s32 	%r3211, %r3198, %r3210;
	min.s32 	%r3212, %r3209, %r3211;
	st.shared.u32 	[%r3036+8216], %r3212;
	ld.shared.u32 	%r3213, [%r3036+8320];
	add.s32 	%r3214, %r3202, %r3210;
	min.s32 	%r3215, %r3213, %r3214;
	st.shared.u32 	[%r3036+8320], %r3215;
	ld.shared.u32 	%r3216, [%r3036+16224];
	ld.shared.u32 	%r3217, [%r3033+16240];
	add.s32 	%r3218, %r3193, %r3217;
	min.s32 	%r3219, %r3216, %r3218;
	st.shared.u32 	[%r3036+16224], %r3219;
	ld.shared.u32 	%r3220, [%r3036+16328];
	ld.shared.u32 	%r3221, [%r3033+16240];
	add.s32 	%r3222, %r3198, %r3221;
	min.s32 	%r3223, %r3220, %r3222;
	st.shared.u32 	[%r3036+16328], %r3223;
	ld.shared.u32 	%r3224, [%r3036+16432];
	add.s32 	%r3225, %r3202, %r3221;
	min.s32 	%r3226, %r3224, %r3225;
	st.shared.u32 	[%r3036+16432], %r3226;
	bar.sync 	0;
	ld.shared.u32 	%r3227, [%r3036];
	ld.shared.u32 	%r3228, [%r3033+20];
	ld.shared.u32 	%r3229, [%r3048+1560];
	add.s32 	%r3230, %r3229, %r3228;
	min.s32 	%r3231, %r3227, %r3230;
	st.shared.u32 	[%r3036], %r3231;
	ld.shared.u32 	%r3232, [%r3036+104];
	ld.shared.u32 	%r3233, [%r3033+20];
	ld.shared.u32 	%r3234, [%r3048+1664];
	add.s32 	%r3235, %r3234, %r3233;
	min.s32 	%r3236, %r3232, %r3235;
	st.shared.u32 	[%r3036+104], %r3236;
	ld.shared.u32 	%r3237, [%r3036+208];
	ld.shared.u32 	%r3238, [%r3048+1768];
	add.s32 	%r3239, %r3238, %r3233;
	min.s32 	%r3240, %r3237, %r3239;
	st.shared.u32 	[%r3036+208], %r3240;
	ld.shared.u32 	%r3241, [%r3036+8112];
	ld.shared.u32 	%r3242, [%r3033+8132];
	add.s32 	%r3243, %r3229, %r3242;
	min.s32 	%r3244, %r3241, %r3243;
	st.shared.u32 	[%r3036+8112], %r3244;
	ld.shared.u32 	%r3245, [%r3036+8216];
	ld.shared.u32 	%r3246, [%r3033+8132];
	add.s32 	%r3247, %r3234, %r3246;
	min.s32 	%r3248, %r3245, %r3247;
	st.shared.u32 	[%r3036+8216], %r3248;
	ld.shared.u32 	%r3249, [%r3036+8320];
	add.s32 	%r3250, %r3238, %r3246;
	min.s32 	%r3251, %r3249, %r3250;
	st.shared.u32 	[%r3036+8320], %r3251;
	ld.shared.u32 	%r3252, [%r3036+16224];
	ld.shared.u32 	%r3253, [%r3033+16244];
	add.s32 	%r3254, %r3229, %r3253;
	min.s32 	%r3255, %r3252, %r3254;
	st.shared.u32 	[%r3036+16224], %r3255;
	ld.shared.u32 	%r3256, [%r3036+16328];
	ld.shared.u32 	%r3257, [%r3033+16244];
	add.s32 	%r3258, %r3234, %r3257;
	min.s32 	%r3259, %r3256, %r3258;
	st.shared.u32 	[%r3036+16328], %r3259;
	ld.shared.u32 	%r3260, [%r3036+16432];
	add.s32 	%r3261, %r3238, %r3257;
	min.s32 	%r3262, %r3260, %r3261;
	st.shared.u32 	[%r3036+16432], %r3262;
	bar.sync 	0;
	ld.shared.u32 	%r3263, [%r3036];
	ld.shared.u32 	%r3264, [%r3033+24];
	ld.shared.u32 	%r3265, [%r3048+1872];
	add.s32 	%r3266, %r3265, %r3264;
	min.s32 	%r3267, %r3263, %r3266;
	st.shared.u32 	[%r3036], %r3267;
	ld.shared.u32 	%r3268, [%r3036+104];
	ld.shared.u32 	%r3269, [%r3033+24];
	ld.shared.u32 	%r3270, [%r3048+1976];
	add.s32 	%r3271, %r3270, %r3269;
	min.s32 	%r3272, %r3268, %r3271;
	st.shared.u32 	[%r3036+104], %r3272;
	ld.shared.u32 	%r3273, [%r3036+208];
	ld.shared.u32 	%r3274, [%r3048+2080];
	add.s32 	%r3275, %r3274, %r3269;
	min.s32 	%r3276, %r3273, %r3275;
	st.shared.u32 	[%r3036+208], %r3276;
	ld.shared.u32 	%r3277, [%r3036+8112];
	ld.shared.u32 	%r3278, [%r3033+8136];
	add.s32 	%r3279, %r3265, %r3278;
	min.s32 	%r3280, %r3277, %r3279;
	st.shared.u32 	[%r3036+8112], %r3280;
	ld.shared.u32 	%r3281, [%r3036+8216];
	ld.shared.u32 	%r3282, [%r3033+8136];
	add.s32 	%r3283, %r3270, %r3282;
	min.s32 	%r3284, %r3281, %r3283;
	st.shared.u32 	[%r3036+8216], %r3284;
	ld.shared.u32 	%r3285, [%r3036+8320];
	add.s32 	%r3286, %r3274, %r3282;
	min.s32 	%r3287, %r3285, %r3286;
	st.shared.u32 	[%r3036+8320], %r3287;
	ld.shared.u32 	%r3288, [%r3036+16224];
	ld.shared.u32 	%r3289, [%r3033+16248];
	add.s32 	%r3290, %r3265, %r3289;
	min.s32 	%r3291, %r3288, %r3290;
	st.shared.u32 	[%r3036+16224], %r3291;
	ld.shared.u32 	%r3292, [%r3036+16328];
	ld.shared.u32 	%r3293, [%r3033+16248];
	add.s32 	%r3294, %r3270, %r3293;
	min.s32 	%r3295, %r3292, %r3294;
	st.shared.u32 	[%r3036+16328], %r3295;
	ld.shared.u32 	%r3296, [%r3036+16432];
	add.s32 	%r3297, %r3274, %r3293;
	min.s32 	%r3298, %r3296, %r3297;
	st.shared.u32 	[%r3036+16432], %r3298;
	bar.sync 	0;
	ld.shared.u32 	%r3299, [%r3036];
	ld.shared.u32 	%r3300, [%r3033+28];
	ld.shared.u32 	%r3301, [%r3048+2184];
	add.s32 	%r3302, %r3301, %r3300;
	min.s32 	%r3303, %r3299, %r3302;
	st.shared.u32 	[%r3036], %r3303;
	ld.shared.u32 	%r3304, [%r3036+104];
	ld.shared.u32 	%r3305, [%r3033+28];
	ld.shared.u32 	%r3306, [%r3048+2288];
	add.s32 	%r3307, %r3306, %r3305;
	min.s32 	%r3308, %r3304, %r3307;
	st.shared.u32 	[%r3036+104], %r3308;
	ld.shared.u32 	%r3309, [%r3036+208];
	ld.shared.u32 	%r3310, [%r3048+2392];
	add.s32 	%r3311, %r3310, %r3305;
	min.s32 	%r3312, %r3309, %r3311;
	st.shared.u32 	[%r3036+208], %r3312;
	ld.shared.u32 	%r3313, [%r3036+8112];
	ld.shared.u32 	%r3314, [%r3033+8140];
	add.s32 	%r3315, %r3301, %r3314;
	min.s32 	%r3316, %r3313, %r3315;
	st.shared.u32 	[%r3036+8112], %r3316;
	ld.shared.u32 	%r3317, [%r3036+8216];
	ld.shared.u32 	%r3318, [%r3033+8140];
	add.s32 	%r3319, %r3306, %r3318;
	min.s32 	%r3320, %r3317, %r3319;
	st.shared.u32 	[%r3036+8216], %r3320;
	ld.shared.u32 	%r3321, [%r3036+8320];
	add.s32 	%r3322, %r3310, %r3318;
	min.s32 	%r3323, %r3321, %r3322;
	st.shared.u32 	[%r3036+8320], %r3323;
	ld.shared.u32 	%r3324, [%r3036+16224];
	ld.shared.u32 	%r3325, [%r3033+16252];
	add.s32 	%r3326, %r3301, %r3325;
	min.s32 	%r3327, %r3324, %r3326;
	st.shared.u32 	[%r3036+16224], %r3327;
	ld.shared.u32 	%r3328, [%r3036+16328];
	ld.shared.u32 	%r3329, [%r3033+16252];
	add.s32 	%r3330, %r3306, %r3329;
	min.s32 	%r3331, %r3328, %r3330;
	st.shared.u32 	[%r3036+16328], %r3331;
	ld.shared.u32 	%r3332, [%r3036+16432];
	add.s32 	%r3333, %r3310, %r3329;
	min.s32 	%r3334, %r3332, %r3333;
	st.shared.u32 	[%r3036+16432], %r3334;
	bar.sync 	0;
	ld.shared.u32 	%r3335, [%r3036];
	ld.shared.u32 	%r3336, [%r3033+32];
	ld.shared.u32 	%r3337, [%r3048+2496];
	add.s32 	%r3338, %r3337, %r3336;
	min.s32 	%r3339, %r3335, %r3338;
	st.shared.u32 	[%r3036], %r3339;
	ld.shared.u32 	%r3340, [%r3036+104];
	ld.shared.u32 	%r3341, [%r3033+32];
	ld.shared.u32 	%r3342, [%r3048+2600];
	add.s32 	%r3343, %r3342, %r3341;
	min.s32 	%r3344, %r3340, %r3343;
	st.shared.u32 	[%r3036+104], %r3344;
	ld.shared.u32 	%r3345, [%r3036+208];
	ld.shared.u32 	%r3346, [%r3048+2704];
	add.s32 	%r3347, %r3346, %r3341;
	min.s32 	%r3348, %r3345, %r3347;
	st.shared.u32 	[%r3036+208], %r3348;
	ld.shared.u32 	%r3349, [%r3036+8112];
	ld.shared.u32 	%r3350, [%r3033+8144];
	add.s32 	%r3351, %r3337, %r3350;
	min.s32 	%r3352, %r3349, %r3351;
	st.shared.u32 	[%r3036+8112], %r3352;
	ld.shared.u32 	%r3353, [%r3036+8216];
	ld.shared.u32 	%r3354, [%r3033+8144];
	add.s32 	%r3355, %r3342, %r3354;
	min.s32 	%r3356, %r3353, %r3355;
	st.shared.u32 	[%r3036+8216], %r3356;
	ld.shared.u32 	%r3357, [%r3036+8320];
	add.s32 	%r3358, %r3346, %r3354;
	min.s32 	%r3359, %r3357, %r3358;
	st.shared.u32 	[%r3036+8320], %r3359;
	ld.shared.u32 	%r3360, [%r3036+16224];
	ld.shared.u32 	%r3361, [%r3033+16256];
	add.s32 	%r3362, %r3337, %r3361;
	min.s32 	%r3363, %r3360, %r3362;
	st.shared.u32 	[%r3036+16224], %r3363;
	ld.shared.u32 	%r3364, [%r3036+16328];
	ld.shared.u32 	%r3365, [%r3033+16256];
	add.s32 	%r3366, %r3342, %r3365;
	min.s32 	%r3367, %r3364, %r3366;
	st.shared.u32 	[%r3036+16328], %r3367;
	ld.shared.u32 	%r3368, [%r3036+16432];
	add.s32 	%r3369, %r3346, %r3365;
	min.s32 	%r3370, %r3368, %r3369;
	st.shared.u32 	[%r3036+16432], %r3370;
	bar.sync 	0;
	ld.shared.u32 	%r3371, [%r3036];
	ld.shared.u32 	%r3372, [%r3033+36];
	ld.shared.u32 	%r3373, [%r3048+2808];
	add.s32 	%r3374, %r3373, %r3372;
	min.s32 	%r3375, %r3371, %r3374;
	st.shared.u32 	[%r3036], %r3375;
	ld.shared.u32 	%r3376, [%r3036+104];
	ld.shared.u32 	%r3377, [%r3033+36];
	ld.shared.u32 	%r3378, [%r3048+2912];
	add.s32 	%r3379, %r3378, %r3377;
	min.s32 	%r3380, %r3376, %r3379;
	st.shared.u32 	[%r3036+104], %r3380;
	ld.shared.u32 	%r3381, [%r3036+208];
	ld.shared.u32 	%r3382, [%r3048+3016];
	add.s32 	%r3383, %r3382, %r3377;
	min.s32 	%r3384, %r3381, %r3383;
	st.shared.u32 	[%r3036+208], %r3384;
	ld.shared.u32 	%r3385, [%r3036+8112];
	ld.shared.u32 	%r3386, [%r3033+8148];
	add.s32 	%r3387, %r3373, %r3386;
	min.s32 	%r3388, %r3385, %r3387;
	st.shared.u32 	[%r3036+8112], %r3388;
	ld.shared.u32 	%r3389, [%r3036+8216];
	ld.shared.u32 	%r3390, [%r3033+8148];
	add.s32 	%r3391, %r3378, %r3390;
	min.s32 	%r3392, %r3389, %r3391;
	st.shared.u32 	[%r3036+8216], %r3392;
	ld.shared.u32 	%r3393, [%r3036+8320];
	add.s32 	%r3394, %r3382, %r3390;
	min.s32 	%r3395, %r3393, %r3394;
	st.shared.u32 	[%r3036+8320], %r3395;
	ld.shared.u32 	%r3396, [%r3036+16224];
	ld.shared.u32 	%r3397, [%r3033+16260];
	add.s32 	%r3398, %r3373, %r3397;
	min.s32 	%r3399, %r3396, %r3398;
	st.shared.u32 	[%r3036+16224], %r3399;
	ld.shared.u32 	%r3400, [%r3036+16328];
	ld.shared.u32 	%r3401, [%r3033+16260];
	add.s32 	%r3402, %r3378, %r3401;
	min.s32 	%r3403, %r3400, %r3402;
	st.shared.u32 	[%r3036+16328], %r3403;
	ld.shared.u32 	%r3404, [%r3036+16432];
	add.s32 	%r3405, %r3382, %r3401;
	min.s32 	%r3406, %r3404, %r3405;
	st.shared.u32 	[%r3036+16432], %r3406;
	bar.sync 	0;
	ld.shared.u32 	%r3407, [%r3036];
	ld.shared.u32 	%r3408, [%r3033+40];
	ld.shared.u32 	%r3409, [%r3048+3120];
	add.s32 	%r3410, %r3409, %r3408;
	min.s32 	%r3411, %r3407, %r3410;
	st.shared.u32 	[%r3036], %r3411;
	ld.shared.u32 	%r3412, [%r3036+104];
	ld.shared.u32 	%r3413, [%r3033+40];
	ld.shared.u32 	%r3414, [%r3048+3224];
	add.s32 	%r3415, %r3414, %r3413;
	min.s32 	%r3416, %r3412, %r3415;
	st.shared.u32 	[%r3036+104], %r3416;
	ld.shared.u32 	%r3417, [%r3036+208];
	ld.shared.u32 	%r3418, [%r3048+3328];
	add.s32 	%r3419, %r3418, %r3413;
	min.s32 	%r3420, %r3417, %r3419;
	st.shared.u32 	[%r3036+208], %r3420;
	ld.shared.u32 	%r3421, [%r3036+8112];
	ld.shared.u32 	%r3422, [%r3033+8152];
	add.s32 	%r3423, %r3409, %r3422;
	min.s32 	%r3424, %r3421, %r3423;
	st.shared.u32 	[%r3036+8112], %r3424;
	ld.shared.u32 	%r3425, [%r3036+8216];
	ld.shared.u32 	%r3426, [%r3033+8152];
	add.s32 	%r3427, %r3414, %r3426;
	min.s32 	%r3428, %r3425, %r3427;
	st.shared.u32 	[%r3036+8216], %r3428;
	ld.shared.u32 	%r3429, [%r3036+8320];
	add.s32 	%r3430, %r3418, %r3426;
	min.s32 	%r3431, %r3429, %r3430;
	st.shared.u32 	[%r3036+8320], %r3431;
	ld.shared.u32 	%r3432, [%r3036+16224];
	ld.shared.u32 	%r3433, [%r3033+16264];
	add.s32 	%r3434, %r3409, %r3433;
	min.s32 	%r3435, %r3432, %r3434;
	st.shared.u32 	[%r3036+16224], %r3435;
	ld.shared.u32 	%r3436, [%r3036+16328];
	ld.shared.u32 	%r3437, [%r3033+16264];
	add.s32 	%r3438, %r3414, %r3437;
	min.s32 	%r3439, %r3436, %r3438;
	st.shared.u32 	[%r3036+16328], %r3439;
	ld.shared.u32 	%r3440, [%r3036+16432];
	add.s32 	%r3441, %r3418, %r3437;
	min.s32 	%r3442, %r3440, %r3441;
	st.shared.u32 	[%r3036+16432], %r3442;
	bar.sync 	0;
	ld.shared.u32 	%r3443, [%r3036];
	ld.shared.u32 	%r3444, [%r3033+44];
	ld.shared.u32 	%r3445, [%r3048+3432];
	add.s32 	%r3446, %r3445, %r3444;
	min.s32 	%r3447, %r3443, %r3446;
	st.shared.u32 	[%r3036], %r3447;
	ld.shared.u32 	%r3448, [%r3036+104];
	ld.shared.u32 	%r3449, [%r3033+44];
	ld.shared.u32 	%r3450, [%r3048+3536];
	add.s32 	%r3451, %r3450, %r3449;
	min.s32 	%r3452, %r3448, %r3451;
	st.shared.u32 	[%r3036+104], %r3452;
	ld.shared.u32 	%r3453, [%r3036+208];
	ld.shared.u32 	%r3454, [%r3048+3640];
	add.s32 	%r3455, %r3454, %r3449;
	min.s32 	%r3456, %r3453, %r3455;
	st.shared.u32 	[%r3036+208], %r3456;
	ld.shared.u32 	%r3457, [%r3036+8112];
	ld.shared.u32 	%r3458, [%r3033+8156];
	add.s32 	%r3459, %r3445, %r3458;
	min.s32 	%r3460, %r3457, %r3459;
	st.shared.u32 	[%r3036+8112], %r3460;
	ld.shared.u32 	%r3461, [%r3036+8216];
	ld.shared.u32 	%r3462, [%r3033+8156];
	add.s32 	%r3463, %r3450, %r3462;
	min.s32 	%r3464, %r3461, %r3463;
	st.shared.u32 	[%r3036+8216], %r3464;
	ld.shared.u32 	%r3465, [%r3036+8320];
	add.s32 	%r3466, %r3454, %r3462;
	min.s32 	%r3467, %r3465, %r3466;
	st.shared.u32 	[%r3036+8320], %r3467;
	ld.shared.u32 	%r3468, [%r3036+16224];
	ld.shared.u32 	%r3469, [%r3033+16268];
	add.s32 	%r3470, %r3445, %r3469;
	min.s32 	%r3471, %r3468, %r3470;
	st.shared.u32 	[%r3036+16224], %r3471;
	ld.shared.u32 	%r3472, [%r3036+16328];
	ld.shared.u32 	%r3473, [%r3033+16268];
	add.s32 	%r3474, %r3450, %r3473;
	min.s32 	%r3475, %r3472, %r3474;
	st.shared.u32 	[%r3036+16328], %r3475;
	ld.shared.u32 	%r3476, [%r3036+16432];
	add.s32 	%r3477, %r3454, %r3473;
	min.s32 	%r3478, %r3476, %r3477;
	st.shared.u32 	[%r3036+16432], %r3478;
	bar.sync 	0;
	ld.shared.u32 	%r3479, [%r3036];
	ld.shared.u32 	%r3480, [%r3033+48];
	ld.shared.u32 	%r3481, [%r3048+3744];
	add.s32 	%r3482, %r3481, %r3480;
	min.s32 	%r3483, %r3479, %r3482;
	st.shared.u32 	[%r3036], %r3483;
	ld.shared.u32 	%r3484, [%r3036+104];
	ld.shared.u32 	%r3485, [%r3033+48];
	ld.shared.u32 	%r3486, [%r3048+3848];
	add.s32 	%r3487, %r3486, %r3485;
	min.s32 	%r3488, %r3484, %r3487;
	st.shared.u32 	[%r3036+104], %r3488;
	ld.shared.u32 	%r3489, [%r3036+208];
	ld.shared.u32 	%r3490, [%r3048+3952];
	add.s32 	%r3491, %r3490, %r3485;
	min.s32 	%r3492, %r3489, %r3491;
	st.shared.u32 	[%r3036+208], %r3492;
	ld.shared.u32 	%r3493, [%r3036+8112];
	ld.shared.u32 	%r3494, [%r3033+8160];
	add.s32 	%r3495, %r3481, %r3494;
	min.s32 	%r3496, %r3493, %r3495;
	st.shared.u32 	[%r3036+8112], %r3496;
	ld.shared.u32 	%r3497, [%r3036+8216];
	ld.shared.u32 	%r3498, [%r3033+8160];
	add.s32 	%r3499, %r3486, %r3498;
	min.s32 	%r3500, %r3497, %r3499;
	st.shared.u32 	[%r3036+8216], %r3500;
	ld.shared.u32 	%r3501, [%r3036+8320];
	add.s32 	%r3502, %r3490, %r3498;
	min.s32 	%r3503, %r3501, %r3502;
	st.shared.u32 	[%r3036+8320], %r3503;
	ld.shared.u32 	%r3504, [%r3036+16224];
	ld.shared.u32 	%r3505, [%r3033+16272];
	add.s32 	%r3506, %r3481, %r3505;
	min.s32 	%r3507, %r3504, %r3506;
	st.shared.u32 	[%r3036+16224], %r3507;
	ld.shared.u32 	%r3508, [%r3036+16328];
	ld.shared.u32 	%r3509, [%r3033+16272];
	add.s32 	%r3510, %r3486, %r3509;
	min.s32 	%r3511, %r3508, %r3510;
	st.shared.u32 	[%r3036+16328], %r3511;
	ld.shared.u32 	%r3512, [%r3036+16432];
	add.s32 	%r3513, %r3490, %r3509;
	min.s32 	%r3514, %r3512, %r3513;
	st.shared.u32 	[%r3036+16432], %r3514;
	bar.sync 	0;
	ld.shared.u32 	%r3515, [%r3036];
	ld.shared.u32 	%r3516, [%r3033+52];
	ld.shared.u32 	%r3517, [%r3048+4056];
	add.s32 	%r3518, %r3517, %r3516;
	min.s32 	%r3519, %r3515, %r3518;
	st.shared.u32 	[%r3036], %r3519;
	ld.shared.u32 	%r3520, [%r3036+104];
	ld.shared.u32 	%r3521, [%r3033+52];
	ld.shared.u32 	%r3522, [%r3048+4160];
	add.s32 	%r3523, %r3522, %r3521;
	min.s32 	%r3524, %r3520, %r3523;
	st.shared.u32 	[%r3036+104], %r3524;
	ld.shared.u32 	%r3525, [%r3036+208];
	ld.shared.u32 	%r3526, [%r3048+4264];
	add.s32 	%r3527, %r3526, %r3521;
	min.s32 	%r3528, %r3525, %r3527;
	st.shared.u32 	[%r3036+208], %r3528;
	ld.shared.u32 	%r3529, [%r3036+8112];
	ld.shared.u32 	%r3530, [%r3033+8164];
	add.s32 	%r3531, %r3517, %r3530;
	min.s32 	%r3532, %r3529, %r3531;
	st.shared.u32 	[%r3036+8112], %r3532;
	ld.shared.u32 	%r3533, [%r3036+8216];
	ld.shared.u32 	%r3534, [%r3033+8164];
	add.s32 	%r3535, %r3522, %r3534;
	min.s32 	%r3536, %r3533, %r3535;
	st.shared.u32 	[%r3036+8216], %r3536;
	ld.shared.u32 	%r3537, [%r3036+8320];
	add.s32 	%r3538, %r3526, %r3534;
	min.s32 	%r3539, %r3537, %r3538;
	st.shared.u32 	[%r3036+8320], %r3539;
	ld.shared.u32 	%r3540, [%r3036+16224];
	ld.shared.u32 	%r3541, [%r3033+16276];
	add.s32 	%r3542, %r3517, %r3541;
	min.s32 	%r3543, %r3540, %r3542;
	st.shared.u32 	[%r3036+16224], %r3543;
	ld.shared.u32 	%r3544, [%r3036+16328];
	ld.shared.u32 	%r3545, [%r3033+16276];
	add.s32 	%r3546, %r3522, %r3545;
	min.s32 	%r3547, %r3544, %r3546;
	st.shared.u32 	[%r3036+16328], %r3547;
	ld.shared.u32 	%r3548, [%r3036+16432];
	add.s32 	%r3549, %r3526, %r3545;
	min.s32 	%r3550, %r3548, %r3549;
	st.shared.u32 	[%r3036+16432], %r3550;
	bar.sync 	0;
	ld.shared.u32 	%r3551, [%r3036];
	ld.shared.u32 	%r3552, [%r3033+56];
	ld.shared.u32 	%r3553, [%r3048+4368];
	add.s32 	%r3554, %r3553, %r3552;
	min.s32 	%r3555, %r3551, %r3554;
	st.shared.u32 	[%r3036], %r3555;
	ld.shared.u32 	%r3556, [%r3036+104];
	ld.shared.u32 	%r3557, [%r3033+56];
	ld.shared.u32 	%r3558, [%r3048+4472];
	add.s32 	%r3559, %r3558, %r3557;
	min.s32 	%r3560, %r3556, %r3559;
	st.shared.u32 	[%r3036+104], %r3560;
	ld.shared.u32 	%r3561, [%r3036+208];
	ld.shared.u32 	%r3562, [%r3048+4576];
	add.s32 	%r3563, %r3562, %r3557;
	min.s32 	%r3564, %r3561, %r3563;
	st.shared.u32 	[%r3036+208], %r3564;
	ld.shared.u32 	%r3565, [%r3036+8112];
	ld.shared.u32 	%r3566, [%r3033+8168];
	add.s32 	%r3567, %r3553, %r3566;
	min.s32 	%r3568, %r3565, %r3567;
	st.shared.u32 	[%r3036+8112], %r3568;
	ld.shared.u32 	%r3569, [%r3036+8216];
	ld.shared.u32 	%r3570, [%r3033+8168];
	add.s32 	%r3571, %r3558, %r3570;
	min.s32 	%r3572, %r3569, %r3571;
	st.shared.u32 	[%r3036+8216], %r3572;
	ld.shared.u32 	%r3573, [%r3036+8320];
	add.s32 	%r3574, %r3562, %r3570;
	min.s32 	%r3575, %r3573, %r3574;
	st.shared.u32 	[%r3036+8320], %r3575;
	ld.shared.u32 	%r3576, [%r3036+16224];
	ld.shared.u32 	%r3577, [%r3033+16280];
	add.s32 	%r3578, %r3553, %r3577;
	min.s32 	%r3579, %r3576, %r3578;
	st.shared.u32 	[%r3036+16224], %r3579;
	ld.shared.u32 	%r3580, [%r3036+16328];
	ld.shared.u32 	%r3581, [%r3033+16280];
	add.s32 	%r3582, %r3558, %r3581;
	min.s32 	%r3583, %r3580, %r3582;
	st.shared.u32 	[%r3036+16328], %r3583;
	ld.shared.u32 	%r3584, [%r3036+16432];
	add.s32 	%r3585, %r3562, %r3581;
	min.s32 	%r3586, %r3584, %r3585;
	st.shared.u32 	[%r3036+16432], %r3586;
	bar.sync 	0;
	ld.shared.u32 	%r3587, [%r3036];
	ld.shared.u32 	%r3588, [%r3033+60];
	ld.shared.u32 	%r3589, [%r3048+4680];
	add.s32 	%r3590, %r3589, %r3588;
	min.s32 	%r3591, %r3587, %r3590;
	st.shared.u32 	[%r3036], %r3591;
	ld.shared.u32 	%r3592, [%r3036+104];
	ld.shared.u32 	%r3593, [%r3033+60];
	ld.shared.u32 	%r3594, [%r3048+4784];
	add.s32 	%r3595, %r3594, %r3593;
	min.s32 	%r3596, %r3592, %r3595;
	st.shared.u32 	[%r3036+104], %r3596;
	ld.shared.u32 	%r3597, [%r3036+208];
	ld.shared.u32 	%r3598, [%r3048+4888];
	add.s32 	%r3599, %r3598, %r3593;
	min.s32 	%r3600, %r3597, %r3599;
	st.shared.u32 	[%r3036+208], %r3600;
	ld.shared.u32 	%r3601, [%r3036+8112];
	ld.shared.u32 	%r3602, [%r3033+8172];
	add.s32 	%r3603, %r3589, %r3602;
	min.s32 	%r3604, %r3601, %r3603;
	st.shared.u32 	[%r3036+8112], %r3604;
	ld.shared.u32 	%r3605, [%r3036+8216];
	ld.shared.u32 	%r3606, [%r3033+8172];
	add.s32 	%r3607, %r3594, %r3606;
	min.s32 	%r3608, %r3605, %r3607;
	st.shared.u32 	[%r3036+8216], %r3608;
	ld.shared.u32 	%r3609, [%r3036+8320];
	add.s32 	%r3610, %r3598, %r3606;
	min.s32 	%r3611, %r3609, %r3610;
	st.shared.u32 	[%r3036+8320], %r3611;
	ld.shared.u32 	%r3612, [%r3036+16224];
	ld.shared.u32 	%r3613, [%r3033+16284];
	add.s32 	%r3614, %r3589, %r3613;
	min.s32 	%r3615, %r3612, %r3614;
	st.shared.u32 	[%r3036+16224], %r3615;
	ld.shared.u32 	%r3616, [%r3036+16328];
	ld.shared.u32 	%r3617, [%r3033+16284];
	add.s32 	%r3618, %r3594, %r3617;
	min.s32 	%r3619, %r3616, %r3618;
	st.shared.u32 	[%r3036+16328], %r3619;
	ld.shared.u32 	%r3620, [%r3036+16432];
	add.s32 	%r3621, %r3598, %r3617;
	min.s32 	%r3622, %r3620, %r3621;
	st.shared.u32 	[%r3036+16432], %r3622;
	bar.sync 	0;
	ld.shared.u32 	%r3623, [%r3036];
	ld.shared.u32 	%r3624, [%r3033+64];
	ld.shared.u32 	%r3625, [%r3048+4992];
	add.s32 	%r3626, %r3625, %r3624;
	min.s32 	%r3627, %r3623, %r3626;
	st.shared.u32 	[%r3036], %r3627;
	ld.shared.u32 	%r3628, [%r3036+104];
	ld.shared.u32 	%r3629, [%r3033+64];
	ld.shared.u32 	%r3630, [%r3048+5096];
	add.s32 	%r3631, %r3630, %r3629;
	min.s32 	%r3632, %r3628, %r3631;
	st.shared.u32 	[%r3036+104], %r3632;
	ld.shared.u32 	%r3633, [%r3036+208];
	ld.shared.u32 	%r3634, [%r3048+5200];
	add.s32 	%r3635, %r3634, %r3629;
	min.s32 	%r3636, %r3633, %r3635;
	st.shared.u32 	[%r3036+208], %r3636;
	ld.shared.u32 	%r3637, [%r3036+8112];
	ld.shared.u32 	%r3638, [%r3033+8176];
	add.s32 	%r3639, %r3625, %r3638;
	min.s32 	%r3640, %r3637, %r3639;
	st.shared.u32 	[%r3036+8112], %r3640;
	ld.shared.u32 	%r3641, [%r3036+8216];
	ld.shared.u32 	%r3642, [%r3033+8176];
	add.s32 	%r3643, %r3630, %r3642;
	min.s32 	%r3644, %r3641, %r3643;
	st.shared.u32 	[%r3036+8216], %r3644;
	ld.shared.u32 	%r3645, [%r3036+8320];
	add.s32 	%r3646, %r3634, %r3642;
	min.s32 	%r3647, %r3645, %r3646;
	st.shared.u32 	[%r3036+8320], %r3647;
	ld.shared.u32 	%r3648, [%r3036+16224];
	ld.shared.u32 	%r3649, [%r3033+16288];
	add.s32 	%r3650, %r3625, %r3649;
	min.s32 	%r3651, %r3648, %r3650;
	st.shared.u32 	[%r3036+16224], %r3651;
	ld.shared.u32 	%r3652, [%r3036+16328];
	ld.shared.u32 	%r3653, [%r3033+16288];
	add.s32 	%r3654, %r3630, %r3653;
	min.s32 	%r3655, %r3652, %r3654;
	st.shared.u32 	[%r3036+16328], %r3655;
	ld.shared.u32 	%r3656, [%r3036+16432];
	add.s32 	%r3657, %r3634, %r3653;
	min.s32 	%r3658, %r3656, %r3657;
	st.shared.u32 	[%r3036+16432], %r3658;
	bar.sync 	0;
	ld.shared.u32 	%r3659, [%r3036];
	ld.shared.u32 	%r3660, [%r3033+68];
	ld.shared.u32 	%r3661, [%r3048+5304];
	add.s32 	%r3662, %r3661, %r3660;
	min.s32 	%r3663, %r3659, %r3662;
	st.shared.u32 	[%r3036], %r3663;
	ld.shared.u32 	%r3664, [%r3036+104];
	ld.shared.u32 	%r3665, [%r3033+68];
	ld.shared.u32 	%r3666, [%r3048+5408];
	add.s32 	%r3667, %r3666, %r3665;
	min.s32 	%r3668, %r3664, %r3667;
	st.shared.u32 	[%r3036+104], %r3668;
	ld.shared.u32 	%r3669, [%r3036+208];
	ld.shared.u32 	%r3670, [%r3048+5512];
	add.s32 	%r3671, %r3670, %r3665;
	min.s32 	%r3672, %r3669, %r3671;
	st.shared.u32 	[%r3036+208], %r3672;
	ld.shared.u32 	%r3673, [%r3036+8112];
	ld.shared.u32 	%r3674, [%r3033+8180];
	add.s32 	%r3675, %r3661, %r3674;
	min.s32 	%r3676, %r3673, %r3675;
	st.shared.u32 	[%r3036+8112], %r3676;
	ld.shared.u32 	%r3677, [%r3036+8216];
	ld.shared.u32 	%r3678, [%r3033+8180];
	add.s32 	%r3679, %r3666, %r3678;
	min.s32 	%r3680, %r3677, %r3679;
	st.shared.u32 	[%r3036+8216], %r3680;
	ld.shared.u32 	%r3681, [%r3036+8320];
	add.s32 	%r3682, %r3670, %r3678;
	min.s32 	%r3683, %r3681, %r3682;
	st.shared.u32 	[%r3036+8320], %r3683;
	ld.shared.u32 	%r3684, [%r3036+16224];
	ld.shared.u32 	%r3685, [%r3033+16292];
	add.s32 	%r3686, %r3661, %r3685;
	min.s32 	%r3687, %r3684, %r3686;
	st.shared.u32 	[%r3036+16224], %r3687;
	ld.shared.u32 	%r3688, [%r3036+16328];
	ld.shared.u32 	%r3689, [%r3033+16292];
	add.s32 	%r3690, %r3666, %r3689;
	min.s32 	%r3691, %r3688, %r3690;
	st.shared.u32 	[%r3036+16328], %r3691;
	ld.shared.u32 	%r3692, [%r3036+16432];
	add.s32 	%r3693, %r3670, %r3689;
	min.s32 	%r3694, %r3692, %r3693;
	st.shared.u32 	[%r3036+16432], %r3694;
	bar.sync 	0;
	ld.shared.u32 	%r3695, [%r3036];
	ld.shared.u32 	%r3696, [%r3033+72];
	ld.shared.u32 	%r3697, [%r3048+5616];
	add.s32 	%r3698, %r3697, %r3696;
	min.s32 	%r3699, %r3695, %r3698;
	st.shared.u32 	[%r3036], %r3699;
	ld.shared.u32 	%r3700, [%r3036+104];
	ld.shared.u32 	%r3701, [%r3033+72];
	ld.shared.u32 	%r3702, [%r3048+5720];
	add.s32 	%r3703, %r3702, %r3701;
	min.s32 	%r3704, %r3700, %r3703;
	st.shared.u32 	[%r3036+104], %r3704;
	ld.shared.u32 	%r3705, [%r3036+208];
	ld.shared.u32 	%r3706, [%r3048+5824];
	add.s32 	%r3707, %r3706, %r3701;
	min.s32 	%r3708, %r3705, %r3707;
	st.shared.u32 	[%r3036+208], %r3708;
	ld.shared.u32 	%r3709, [%r3036+8112];
	ld.shared.u32 	%r3710, [%r3033+8184];
	add.s32 	%r3711, %r3697, %r3710;
	min.s32 	%r3712, %r3709, %r3711;
	st.shared.u32 	[%r3036+8112], %r3712;
	ld.shared.u32 	%r3713, [%r3036+8216];
	ld.shared.u32 	%r3714, [%r3033+8184];
	add.s32 	%r3715, %r3702, %r3714;
	min.s32 	%r3716, %r3713, %r3715;
	st.shared.u32 	[%r3036+8216], %r3716;
	ld.shared.u32 	%r3717, [%r3036+8320];
	add.s32 	%r3718, %r3706, %r3714;
	min.s32 	%r3719, %r3717, %r3718;
	st.shared.u32 	[%r3036+8320], %r3719;
	ld.shared.u32 	%r3720, [%r3036+16224];
	ld.shared.u32 	%r3721, [%r3033+16296];
	add.s32 	%r3722, %r3697, %r3721;
	min.s32 	%r3723, %r3720, %r3722;
	st.shared.u32 	[%r3036+16224], %r3723;
	ld.shared.u32 	%r3724, [%r3036+16328];
	ld.shared.u32 	%r3725, [%r3033+16296];
	add.s32 	%r3726, %r3702, %r3725;
	min.s32 	%r3727, %r3724, %r3726;
	st.shared.u32 	[%r3036+16328], %r3727;
	ld.shared.u32 	%r3728, [%r3036+16432];
	add.s32 	%r3729, %r3706, %r3725;
	min.s32 	%r3730, %r3728, %r3729;
	st.shared.u32 	[%r3036+16432], %r3730;
	bar.sync 	0;
	ld.shared.u32 	%r3731, [%r3036];
	ld.shared.u32 	%r3732, [%r3033+76];
	ld.shared.u32 	%r3733, [%r3048+5928];
	add.s32 	%r3734, %r3733, %r3732;
	min.s32 	%r3735, %r3731, %r3734;
	st.shared.u32 	[%r3036], %r3735;
	ld.shared.u32 	%r3736, [%r3036+104];
	ld.shared.u32 	%r3737, [%r3033+76];
	ld.shared.u32 	%r3738, [%r3048+6032];
	add.s32 	%r3739, %r3738, %r3737;
	min.s32 	%r3740, %r3736, %r3739;
	st.shared.u32 	[%r3036+104], %r3740;
	ld.shared.u32 	%r3741, [%r3036+208];
	ld.shared.u32 	%r3742, [%r3048+6136];
	add.s32 	%r3743, %r3742, %r3737;
	min.s32 	%r3744, %r3741, %r3743;
	st.shared.u32 	[%r3036+208], %r3744;
	ld.shared.u32 	%r3745, [%r3036+8112];
	ld.shared.u32 	%r3746, [%r3033+8188];
	add.s32 	%r3747, %r3733, %r3746;
	min.s32 	%r3748, %r3745, %r3747;
	st.shared.u32 	[%r3036+8112], %r3748;
	ld.shared.u32 	%r3749, [%r3036+8216];
	ld.shared.u32 	%r3750, [%r3033+8188];
	add.s32 	%r3751, %r3738, %r3750;
	min.s32 	%r3752, %r3749, %r3751;
	st.shared.u32 	[%r3036+8216], %r3752;
	ld.shared.u32 	%r3753, [%r3036+8320];
	add.s32 	%r3754, %r3742, %r3750;
	min.s32 	%r3755, %r3753, %r3754;
	st.shared.u32 	[%r3036+8320], %r3755;
	ld.shared.u32 	%r3756, [%r3036+16224];
	ld.shared.u32 	%r3757, [%r3033+16300];
	add.s32 	%r3758, %r3733, %r3757;
	min.s32 	%r3759, %r3756, %r3758;
	st.shared.u32 	[%r3036+16224], %r3759;
	ld.shared.u32 	%r3760, [%r3036+16328];
	ld.shared.u32 	%r3761, [%r3033+16300];
	add.s32 	%r3762, %r3738, %r3761;
	min.s32 	%r3763, %r3760, %r3762;
	st.shared.u32 	[%r3036+16328], %r3763;
	ld.shared.u32 	%r3764, [%r3036+16432];
	add.s32 	%r3765, %r3742, %r3761;
	min.s32 	%r3766, %r3764, %r3765;
	st.shared.u32 	[%r3036+16432], %r3766;
	bar.sync 	0;
	ld.shared.u32 	%r3767, [%r3036];
	ld.shared.u32 	%r3768, [%r3033+80];
	ld.shared.u32 	%r3769, [%r3048+6240];
	add.s32 	%r3770, %r3769, %r3768;
	min.s32 	%r3771, %r3767, %r3770;
	st.shared.u32 	[%r3036], %r3771;
	ld.shared.u32 	%r3772, [%r3036+104];
	ld.shared.u32 	%r3773, [%r3033+80];
	ld.shared.u32 	%r3774, [%r3048+6344];
	add.s32 	%r3775, %r3774, %r3773;
	min.s32 	%r3776, %r3772, %r3775;
	st.shared.u32 	[%r3036+104], %r3776;
	ld.shared.u32 	%r3777, [%r3036+208];
	ld.shared.u32 	%r3778, [%r3048+6448];
	add.s32 	%r3779, %r3778, %r3773;
	min.s32 	%r3780, %r3777, %r3779;
	st.shared.u32 	[%r3036+208], %r3780;
	ld.shared.u32 	%r3781, [%r3036+8112];
	ld.shared.u32 	%r3782, [%r3033+8192];
	add.s32 	%r3783, %r3769, %r3782;
	min.s32 	%r3784, %r3781, %r3783;
	st.shared.u32 	[%r3036+8112], %r3784;
	ld.shared.u32 	%r3785, [%r3036+8216];
	ld.shared.u32 	%r3786, [%r3033+8192];
	add.s32 	%r3787, %r3774, %r3786;
	min.s32 	%r3788, %r3785, %r3787;
	st.shared.u32 	[%r3036+8216], %r3788;
	ld.shared.u32 	%r3789, [%r3036+8320];
	add.s32 	%r3790, %r3778, %r3786;
	min.s32 	%r3791, %r3789, %r3790;
	st.shared.u32 	[%r3036+8320], %r3791;
	ld.shared.u32 	%r3792, [%r3036+16224];
	ld.shared.u32 	%r3793, [%r3033+16304];
	add.s32 	%r3794, %r3769, %r3793;
	min.s32 	%r3795, %r3792, %r3794;
	st.shared.u32 	[%r3036+16224], %r3795;
	ld.shared.u32 	%r3796, [%r3036+16328];
	ld.shared.u32 	%r3797, [%r3033+16304];
	add.s32 	%r3798, %r3774, %r3797;
	min.s32 	%r3799, %r3796, %r3798;
	st.shared.u32 	[%r3036+16328], %r3799;
	ld.shared.u32 	%r3800, [%r3036+16432];
	add.s32 	%r3801, %r3778, %r3797;
	min.s32 	%r3802, %r3800, %r3801;
	st.shared.u32 	[%r3036+16432], %r3802;
	bar.sync 	0;
	ld.shared.u32 	%r3803, [%r3036];
	ld.shared.u32 	%r3804, [%r3033+84];
	ld.shared.u32 	%r3805, [%r3048+6552];
	add.s32 	%r3806, %r3805, %r3804;
	min.s32 	%r3807, %r3803, %r3806;
	st.shared.u32 	[%r3036], %r3807;
	ld.shared.u32 	%r3808, [%r3036+104];
	ld.shared.u32 	%r3809, [%r3033+84];
	ld.shared.u32 	%r3810, [%r3048+6656];
	add.s32 	%r3811, %r3810, %r3809;
	min.s32 	%r3812, %r3808, %r3811;
	st.shared.u32 	[%r3036+104], %r3812;
	ld.shared.u32 	%r3813, [%r3036+208];
	ld.shared.u32 	%r3814, [%r3048+6760];
	add.s32 	%r3815, %r3814, %r3809;
	min.s32 	%r3816, %r3813, %r3815;
	st.shared.u32 	[%r3036+208], %r3816;
	ld.shared.u32 	%r3817, [%r3036+8112];
	ld.shared.u32 	%r3818, [%r3033+8196];
	add.s32 	%r3819, %r3805, %r3818;
	min.s32 	%r3820, %r3817, %r3819;
	st.shared.u32 	[%r3036+8112], %r3820;
	ld.shared.u32 	%r3821, [%r3036+8216];
	ld.shared.u32 	%r3822, [%r3033+8196];
	add.s32 	%r3823, %r3810, %r3822;
	min.s32 	%r3824, %r3821, %r3823;
	st.shared.u32 	[%r3036+8216], %r3824;
	ld.shared.u32 	%r3825, [%r3036+8320];
	add.s32 	%r3826, %r3814, %r3822;
	min.s32 	%r3827, %r3825, %r3826;
	st.shared.u32 	[%r3036+8320], %r3827;
	ld.shared.u32 	%r3828, [%r3036+16224];
	ld.shared.u32 	%r3829, [%r3033+16308];
	add.s32 	%r3830, %r3805, %r3829;
	min.s32 	%r3831, %r3828, %r3830;
	st.shared.u32 	[%r3036+16224], %r3831;
	ld.shared.u32 	%r3832, [%r3036+16328];
	ld.shared.u32 	%r3833, [%r3033+16308];
	add.s32 	%r3834, %r3810, %r3833;
	min.s32 	%r3835, %r3832, %r3834;
	st.shared.u32 	[%r3036+16328], %r3835;
	ld.shared.u32 	%r3836, [%r3036+16432];
	add.s32 	%r3837, %r3814, %r3833;
	min.s32 	%r3838, %r3836, %r3837;
	st.shared.u32 	[%r3036+16432], %r3838;
	bar.sync 	0;
	ld.shared.u32 	%r3839, [%r3036];
	ld.shared.u32 	%r3840, [%r3033+88];
	ld.shared.u32 	%r3841, [%r3048+6864];
	add.s32 	%r3842, %r3841, %r3840;
	min.s32 	%r3843, %r3839, %r3842;
	st.shared.u32 	[%r3036], %r3843;
	ld.shared.u32 	%r3844, [%r3036+104];
	ld.shared.u32 	%r3845, [%r3033+88];
	ld.shared.u32 	%r3846, [%r3048+6968];
	add.s32 	%r3847, %r3846, %r3845;
	min.s32 	%r3848, %r3844, %r3847;
	st.shared.u32 	[%r3036+104], %r3848;
	ld.shared.u32 	%r3849, [%r3036+208];
	ld.shared.u32 	%r3850, [%r3048+7072];
	add.s32 	%r3851, %r3850, %r3845;
	min.s32 	%r3852, %r3849, %r3851;
	st.shared.u32 	[%r3036+208], %r3852;
	ld.shared.u32 	%r3853, [%r3036+8112];
	ld.shared.u32 	%r3854, [%r3033+8200];
	add.s32 	%r3855, %r3841, %r3854;
	min.s32 	%r3856, %r3853, %r3855;
	st.shared.u32 	[%r3036+8112], %r3856;
	ld.shared.u32 	%r3857, [%r3036+8216];
	ld.shared.u32 	%r3858, [%r3033+8200];
	add.s32 	%r3859, %r3846, %r3858;
	min.s32 	%r3860, %r3857, %r3859;
	st.shared.u32 	[%r3036+8216], %r3860;
	ld.shared.u32 	%r3861, [%r3036+8320];
	add.s32 	%r3862, %r3850, %r3858;
	min.s32 	%r3863, %r3861, %r3862;
	st.shared.u32 	[%r3036+8320], %r3863;
	ld.shared.u32 	%r3864, [%r3036+16224];
	ld.shared.u32 	%r3865, [%r3033+16312];
	add.s32 	%r3866, %r3841, %r3865;
	min.s32 	%r3867, %r3864, %r3866;
	st.shared.u32 	[%r3036+16224], %r3867;
	ld.shared.u32 	%r3868, [%r3036+16328];
	ld.shared.u32 	%r3869, [%r3033+16312];
	add.s32 	%r3870, %r3846, %r3869;
	min.s32 	%r3871, %r3868, %r3870;
	st.shared.u32 	[%r3036+16328], %r3871;
	ld.shared.u32 	%r3872, [%r3036+16432];
	add.s32 	%r3873, %r3850, %r3869;
	min.s32 	%r3874, %r3872, %r3873;
	st.shared.u32 	[%r3036+16432], %r3874;
	bar.sync 	0;
	ld.shared.u32 	%r3875, [%r3036];
	ld.shared.u32 	%r3876, [%r3033+92];
	ld.shared.u32 	%r3877, [%r3048+7176];
	add.s32 	%r3878, %r3877, %r3876;
	min.s32 	%r3879, %r3875, %r3878;
	st.shared.u32 	[%r3036], %r3879;
	ld.shared.u32 	%r3880, [%r3036+104];
	ld.shared.u32 	%r3881, [%r3033+92];
	ld.shared.u32 	%r3882, [%r3048+7280];
	add.s32 	%r3883, %r3882, %r3881;
	min.s32 	%r3884, %r3880, %r3883;
	st.shared.u32 	[%r3036+104], %r3884;
	ld.shared.u32 	%r3885, [%r3036+208];
	ld.shared.u32 	%r3886, [%r3048+7384];
	add.s32 	%r3887, %r3886, %r3881;
	min.s32 	%r3888, %r3885, %r3887;
	st.shared.u32 	[%r3036+208], %r3888;
	ld.shared.u32 	%r3889, [%r3036+8112];
	ld.shared.u32 	%r3890, [%r3033+8204];
	add.s32 	%r3891, %r3877, %r3890;
	min.s32 	%r3892, %r3889, %r3891;
	st.shared.u32 	[%r3036+8112], %r3892;
	ld.shared.u32 	%r3893, [%r3036+8216];
	ld.shared.u32 	%r3894, [%r3033+8204];
	add.s32 	%r3895, %r3882, %r3894;
	min.s32 	%r3896, %r3893, %r3895;
	st.shared.u32 	[%r3036+8216], %r3896;
	ld.shared.u32 	%r3897, [%r3036+8320];
	add.s32 	%r3898, %r3886, %r3894;
	min.s32 	%r3899, %r3897, %r3898;
	st.shared.u32 	[%r3036+8320], %r3899;
	ld.shared.u32 	%r3900, [%r3036+16224];
	ld.shared.u32 	%r3901, [%r3033+16316];
	add.s32 	%r3902, %r3877, %r3901;
	min.s32 	%r3903, %r3900, %r3902;
	st.shared.u32 	[%r3036+16224], %r3903;
	ld.shared.u32 	%r3904, [%r3036+16328];
	ld.shared.u32 	%r3905, [%r3033+16316];
	add.s32 	%r3906, %r3882, %r3905;
	min.s32 	%r3907, %r3904, %r3906;
	st.shared.u32 	[%r3036+16328], %r3907;
	ld.shared.u32 	%r3908, [%r3036+16432];
	add.s32 	%r3909, %r3886, %r3905;
	min.s32 	%r3910, %r3908, %r3909;
	st.shared.u32 	[%r3036+16432], %r3910;
	bar.sync 	0;
	ld.shared.u32 	%r3911, [%r3036];
	ld.shared.u32 	%r3912, [%r3033+96];
	ld.shared.u32 	%r3913, [%r3048+7488];
	add.s32 	%r3914, %r3913, %r3912;
	min.s32 	%r3915, %r3911, %r3914;
	st.shared.u32 	[%r3036], %r3915;
	ld.shared.u32 	%r3916, [%r3036+104];
	ld.shared.u32 	%r3917, [%r3033+96];
	ld.shared.u32 	%r3918, [%r3048+7592];
	add.s32 	%r3919, %r3918, %r3917;
	min.s32 	%r3920, %r3916, %r3919;
	st.shared.u32 	[%r3036+104], %r3920;
	ld.shared.u32 	%r3921, [%r3036+208];
	ld.shared.u32 	%r3922, [%r3048+7696];
	add.s32 	%r3923, %r3922, %r3917;
	min.s32 	%r3924, %r3921, %r3923;
	st.shared.u32 	[%r3036+208], %r3924;
	ld.shared.u32 	%r3925, [%r3036+8112];
	ld.shared.u32 	%r3926, [%r3033+8208];
	add.s32 	%r3927, %r3913, %r3926;
	min.s32 	%r3928, %r3925, %r3927;
	st.shared.u32 	[%r3036+8112], %r3928;
	ld.shared.u32 	%r3929, [%r3036+8216];
	ld.shared.u32 	%r3930, [%r3033+8208];
	add.s32 	%r3931, %r3918, %r3930;
	min.s32 	%r3932, %r3929, %r3931;
	st.shared.u32 	[%r3036+8216], %r3932;
	ld.shared.u32 	%r3933, [%r3036+8320];
	add.s32 	%r3934, %r3922, %r3930;
	min.s32 	%r3935, %r3933, %r3934;
	st.shared.u32 	[%r3036+8320], %r3935;
	ld.shared.u32 	%r3936, [%r3036+16224];
	ld.shared.u32 	%r3937, [%r3033+16320];
	add.s32 	%r3938, %r3913, %r3937;
	min.s32 	%r3939, %r3936, %r3938;
	st.shared.u32 	[%r3036+16224], %r3939;
	ld.shared.u32 	%r3940, [%r3036+16328];
	ld.shared.u32 	%r3941, [%r3033+16320];
	add.s32 	%r3942, %r3918, %r3941;
	min.s32 	%r3943, %r3940, %r3942;
	st.shared.u32 	[%r3036+16328], %r3943;
	ld.shared.u32 	%r3944, [%r3036+16432];
	add.s32 	%r3945, %r3922, %r3941;
	min.s32 	%r3946, %r3944, %r3945;
	st.shared.u32 	[%r3036+16432], %r3946;
	bar.sync 	0;
	ld.shared.u32 	%r3947, [%r3036];
	ld.shared.u32 	%r3948, [%r3033+100];
	ld.shared.u32 	%r3949, [%r3048+7800];
	add.s32 	%r3950, %r3949, %r3948;
	min.s32 	%r3951, %r3947, %r3950;
	st.shared.u32 	[%r3036], %r3951;
	ld.shared.u32 	%r3952, [%r3036+104];
	ld.shared.u32 	%r3953, [%r3033+100];
	ld.shared.u32 	%r3954, [%r3048+7904];
	add.s32 	%r3955, %r3954, %r3953;
	min.s32 	%r3956, %r3952, %r3955;
	st.shared.u32 	[%r3036+104], %r3956;
	ld.shared.u32 	%r3957, [%r3036+208];
	ld.shared.u32 	%r3958, [%r3048+8008];
	add.s32 	%r3959, %r3958, %r3953;
	min.s32 	%r3960, %r3957, %r3959;
	st.shared.u32 	[%r3036+208], %r3960;
	ld.shared.u32 	%r3961, [%r3036+8112];
	ld.shared.u32 	%r3962, [%r3033+8212];
	add.s32 	%r3963, %r3949, %r3962;
	min.s32 	%r3964, %r3961, %r3963;
	st.shared.u32 	[%r3036+8112], %r3964;
	ld.shared.u32 	%r3965, [%r3036+8216];
	ld.shared.u32 	%r3966, [%r3033+8212];
	add.s32 	%r3967, %r3954, %r3966;
	min.s32 	%r3968, %r3965, %r3967;
	st.shared.u32 	[%r3036+8216], %r3968;
	ld.shared.u32 	%r3969, [%r3036+8320];
	add.s32 	%r3970, %r3958, %r3966;
	min.s32 	%r3971, %r3969, %r3970;
	st.shared.u32 	[%r3036+8320], %r3971;
	ld.shared.u32 	%r3972, [%r3036+16224];
	ld.shared.u32 	%r3973, [%r3033+16324];
	add.s32 	%r3974, %r3949, %r3973;
	min.s32 	%r3975, %r3972, %r3974;
	st.shared.u32 	[%r3036+16224], %r3975;
	ld.shared.u32 	%r3976, [%r3036+16328];
	ld.shared.u32 	%r3977, [%r3033+16324];
	add.s32 	%r3978, %r3954, %r3977;
	min.s32 	%r3979, %r3976, %r3978;
	st.shared.u32 	[%r3036+16328], %r3979;
	ld.shared.u32 	%r3980, [%r3036+16432];
	add.s32 	%r3981, %r3958, %r3977;
	min.s32 	%r3982, %r3980, %r3981;
	st.shared.u32 	[%r3036+16432], %r3982;
	bar.sync 	0;
	ld.shared.u32 	%r3983, [%r3036];
	ld.shared.u32 	%r3984, [%r3033+104];
	ld.shared.u32 	%r3985, [%r3048+8112];
	add.s32 	%r3986, %r3985, %r3984;
	min.s32 	%r3987, %r3983, %r3986;
	st.shared.u32 	[%r3036], %r3987;
	ld.shared.u32 	%r3988, [%r3036+104];
	ld.shared.u32 	%r3989, [%r3033+104];
	ld.shared.u32 	%r3990, [%r3048+8216];
	add.s32 	%r3991, %r3990, %r3989;
	min.s32 	%r3992, %r3988, %r3991;
	st.shared.u32 	[%r3036+104], %r3992;
	ld.shared.u32 	%r3993, [%r3036+208];
	ld.shared.u32 	%r3994, [%r3033+104];
	ld.shared.u32 	%r3995, [%r3048+8320];
	add.s32 	%r3996, %r3995, %r3994;
	min.s32 	%r3997, %r3993, %r3996;
	st.shared.u32 	[%r3036+208], %r3997;
	ld.shared.u32 	%r3998, [%r3036+8112];
	ld.shared.u32 	%r3999, [%r3033+8216];
	add.s32 	%r4000, %r3985, %r3999;
	min.s32 	%r4001, %r3998, %r4000;
	st.shared.u32 	[%r3036+8112], %r4001;
	ld.shared.u32 	%r4002, [%r3036+8216];
	ld.shared.u32 	%r4003, [%r3033+8216];
	add.s32 	%r4004, %r3990, %r4003;
	min.s32 	%r4005, %r4002, %r4004;
	st.shared.u32 	[%r3036+8216], %r4005;
	ld.shared.u32 	%r4006, [%r3036+8320];
	ld.shared.u32 	%r4007, [%r3033+8216];
	add.s32 	%r4008, %r3995, %r4007;
	min.s32 	%r4009, %r4006, %r4008;
	st.shared.u32 	[%r3036+8320], %r4009;
	ld.shared.u32 	%r4010, [%r3036+16224];
	ld.shared.u32 	%r4011, [%r3033+16328];
	add.s32 	%r4012, %r3985, %r4011;
	min.s32 	%r4013, %r4010, %r4012;
	st.shared.u32 	[%r3036+16224], %r4013;
	ld.shared.u32 	%r4014, [%r3036+16328];
	ld.shared.u32 	%r4015, [%r3033+16328];
	add.s32 	%r4016, %r3990, %r4015;
	min.s32 	%r4017, %r4014, %r4016;
	st.shared.u32 	[%r3036+16328], %r4017;
	ld.shared.u32 	%r4018, [%r3036+16432];
	ld.shared.u32 	%r4019, [%r3033+16328];
	add.s32 	%r4020, %r3995, %r4019;
	min.s32 	%r4021, %r4018, %r4020;
	st.shared.u32 	[%r3036+16432], %r4021;
	bar.sync 	0;
	ld.shared.u32 	%r4022, [%r3036];
	ld.shared.u32 	%r4023, [%r3033+108];
	ld.shared.u32 	%r4024, [%r3048+8424];
	add.s32 	%r4025, %r4024, %r4023;
	min.s32 	%r4026, %r4022, %r4025;
	st.shared.u32 	[%r3036], %r4026;
	ld.shared.u32 	%r4027, [%r3036+104];
	ld.shared.u32 	%r4028, [%r3033+108];
	ld.shared.u32 	%r4029, [%r3048+8528];
	add.s32 	%r4030, %r4029, %r4028;
	min.s32 	%r4031, %r4027, %r4030;
	st.shared.u32 	[%r3036+104], %r4031;
	ld.shared.u32 	%r4032, [%r3036+208];
	ld.shared.u32 	%r4033, [%r3033+108];
	ld.shared.u32 	%r4034, [%r3048+8632];
	add.s32 	%r4035, %r4034, %r4033;
	min.s32 	%r4036, %r4032, %r4035;
	st.shared.u32 	[%r3036+208], %r4036;
	ld.shared.u32 	%r4037, [%r3036+8112];
	ld.shared.u32 	%r4038, [%r3033+8220];
	add.s32 	%r4039, %r4024, %r4038;
	min.s32 	%r4040, %r4037, %r4039;
	st.shared.u32 	[%r3036+8112], %r4040;
	ld.shared.u32 	%r4041, [%r3036+8216];
	ld.shared.u32 	%r4042, [%r3033+8220];
	add.s32 	%r4043, %r4029, %r4042;
	min.s32 	%r4044, %r4041, %r4043;
	st.shared.u32 	[%r3036+8216], %r4044;
	ld.shared.u32 	%r4045, [%r3036+8320];
	ld.shared.u32 	%r4046, [%r3033+8220];
	add.s32 	%r4047, %r4034, %r4046;
	min.s32 	%r4048, %r4045, %r4047;
	st.shared.u32 	[%r3036+8320], %r4048;
	ld.shared.u32 	%r4049, [%r3036+16224];
	ld.shared.u32 	%r4050, [%r3033+16332];
	add.s32 	%r4051, %r4024, %r4050;
	min.s32 	%r4052, %r4049, %r4051;
	st.shared.u32 	[%r3036+16224], %r4052;
	ld.shared.u32 	%r4053, [%r3036+16328];
	ld.shared.u32 	%r4054, [%r3033+16332];
	add.s32 	%r4055, %r4029, %r4054;
	min.s32 	%r4056, %r4053, %r4055;
	st.shared.u32 	[%r3036+16328], %r4056;
	ld.shared.u32 	%r4057, [%r3036+16432];
	ld.shared.u32 	%r4058, [%r3033+16332];
	add.s32 	%r4059, %r4034, %r4058;
	min.s32 	%r4060, %r4057, %r4059;
	st.shared.u32 	[%r3036+16432], %r4060;
	bar.sync 	0;
	ld.shared.u32 	%r4061, [%r3036];
	ld.shared.u32 	%r4062, [%r3033+112];
	ld.shared.u32 	%r4063, [%r3048+8736];
	add.s32 	%r4064, %r4063, %r4062;
	min.s32 	%r4065, %r4061, %r4064;
	st.shared.u32 	[%r3036], %r4065;
	ld.shared.u32 	%r4066, [%r3036+104];
	ld.shared.u32 	%r4067, [%r3033+112];
	ld.shared.u32 	%r4068, [%r3048+8840];
	add.s32 	%r4069, %r4068, %r4067;
	min.s32 	%r4070, %r4066, %r4069;
	st.shared.u32 	[%r3036+104], %r4070;
	ld.shared.u32 	%r4071, [%r3036+208];
	ld.shared.u32 	%r4072, [%r3033+112];
	ld.shared.u32 	%r4073, [%r3048+8944];
	add.s32 	%r4074, %r4073, %r4072;
	min.s32 	%r4075, %r4071, %r4074;
	st.shared.u32 	[%r3036+208], %r4075;
	ld.shared.u32 	%r4076, [%r3036+8112];
	ld.shared.u32 	%r4077, [%r3033+8224];
	add.s32 	%r4078, %r4063, %r4077;
	min.s32 	%r4079, %r4076, %r4078;
	st.shared.u32 	[%r3036+8112], %r4079;
	ld.shared.u32 	%r4080, [%r3036+8216];
	ld.shared.u32 	%r4081, [%r3033+8224];
	add.s32 	%r4082, %r4068, %r4081;
	min.s32 	%r4083, %r4080, %r4082;
	st.shared.u32 	[%r3036+8216], %r4083;
	ld.shared.u32 	%r4084, [%r3036+8320];
	ld.shared.u32 	%r4085, [%r3033+8224];
	add.s32 	%r4086, %r4073, %r4085;
	min.s32 	%r4087, %r4084, %r4086;
	st.shared.u32 	[%r3036+8320], %r4087;
	ld.shared.u32 	%r4088, [%r3036+16224];
	ld.shared.u32 	%r4089, [%r3033+16336];
	add.s32 	%r4090, %r4063, %r4089;
	min.s32 	%r4091, %r4088, %r4090;
	st.shared.u32 	[%r3036+16224], %r4091;
	ld.shared.u32 	%r4092, [%r3036+16328];
	ld.shared.u32 	%r4093, [%r3033+16336];
	add.s32 	%r4094, %r4068, %r4093;
	min.s32 	%r4095, %r4092, %r4094;
	st.shared.u32 	[%r3036+16328], %r4095;
	ld.shared.u32 	%r4096, [%r3036+16432];
	ld.shared.u32 	%r4097, [%r3033+16336];
	add.s32 	%r4098, %r4073, %r4097;
	min.s32 	%r4099, %r4096, %r4098;
	st.shared.u32 	[%r3036+16432], %r4099;
	bar.sync 	0;
	ld.shared.u32 	%r4100, [%r3036];
	ld.shared.u32 	%r4101, [%r3033+116];
	ld.shared.u32 	%r4102, [%r3048+9048];
	add.s32 	%r4103, %r4102, %r4101;
	min.s32 	%r4104, %r4100, %r4103;
	st.shared.u32 	[%r3036], %r4104;
	ld.shared.u32 	%r4105, [%r3036+104];
	ld.shared.u32 	%r4106, [%r3033+116];
	ld.shared.u32 	%r4107, [%r3048+9152];
	add.s32 	%r4108, %r4107, %r4106;
	min.s32 	%r4109, %r4105, %r4108;
	st.shared.u32 	[%r3036+104], %r4109;
	ld.shared.u32 	%r4110, [%r3036+208];
	ld.shared.u32 	%r4111, [%r3033+116];
	ld.shared.u32 	%r4112, [%r3048+9256];
	add.s32 	%r4113, %r4112, %r4111;
	min.s32 	%r4114, %r4110, %r4113;
	st.shared.u32 	[%r3036+208], %r4114;
	ld.shared.u32 	%r4115, [%r3036+8112];
	ld.shared.u32 	%r4116, [%r3033+8228];
	add.s32 	%r4117, %r4102, %r4116;
	min.s32 	%r4118, %r4115, %r4117;
	st.shared.u32 	[%r3036+8112], %r4118;
	ld.shared.u32 	%r4119, [%r3036+8216];
	ld.shared.u32 	%r4120, [%r3033+8228];
	add.s32 	%r4121, %r4107, %r4120;
	min.s32 	%r4122, %r4119, %r4121;
	st.shared.u32 	[%r3036+8216], %r4122;
	ld.shared.u32 	%r4123, [%r3036+8320];
	ld.shared.u32 	%r4124, [%r3033+8228];
	add.s32 	%r4125, %r4112, %r4124;
	min.s32 	%r4126, %r4123, %r4125;
	st.shared.u32 	[%r3036+8320], %r4126;
	ld.shared.u32 	%r4127, [%r3036+16224];
	ld.shared.u32 	%r4128, [%r3033+16340];
	add.s32 	%r4129, %r4102, %r4128;
	min.s32 	%r4130, %r4127, %r4129;
	st.shared.u32 	[%r3036+16224], %r4130;
	ld.shared.u32 	%r4131, [%r3036+16328];
	ld.shared.u32 	%r4132, [%r3033+16340];
	add.s32 	%r4133, %r4107, %r4132;
	min.s32 	%r4134, %r4131, %r4133;
	st.shared.u32 	[%r3036+16328], %r4134;
	ld.shared.u32 	%r4135, [%r3036+16432];
	ld.shared.u32 	%r4136, [%r3033+16340];
	add.s32 	%r4137, %r4112, %r4136;
	min.s32 	%r4138, %r4135, %r4137;
	st.shared.u32 	[%r3036+16432], %r4138;
	bar.sync 	0;
	ld.shared.u32 	%r4139, [%r3036];
	ld.shared.u32 	%r4140, [%r3033+120];
	ld.shared.u32 	%r4141, [%r3048+9360];
	add.s32 	%r4142, %r4141, %r4140;
	min.s32 	%r4143, %r4139, %r4142;
	st.shared.u32 	[%r3036], %r4143;
	ld.shared.u32 	%r4144, [%r3036+104];
	ld.shared.u32 	%r4145, [%r3033+120];
	ld.shared.u32 	%r4146, [%r3048+9464];
	add.s32 	%r4147, %r4146, %r4145;
	min.s32 	%r4148, %r4144, %r4147;
	st.shared.u32 	[%r3036+104], %r4148;
	ld.shared.u32 	%r4149, [%r3036+208];
	ld.shared.u32 	%r4150, [%r3033+120];
	ld.shared.u32 	%r4151, [%r3048+9568];
	add.s32 	%r4152, %r4151, %r4150;
	min.s32 	%r4153, %r4149, %r4152;
	st.shared.u32 	[%r3036+208], %r4153;
	ld.shared.u32 	%r4154, [%r3036+8112];
	ld.shared.u32 	%r4155, [%r3033+8232];
	add.s32 	%r4156, %r4141, %r4155;
	min.s32 	%r4157, %r4154, %r4156;
	st.shared.u32 	[%r3036+8112], %r4157;
	ld.shared.u32 	%r4158, [%r3036+8216];
	ld.shared.u32 	%r4159, [%r3033+8232];
	add.s32 	%r4160, %r4146, %r4159;
	min.s32 	%r4161, %r4158, %r4160;
	st.shared.u32 	[%r3036+8216], %r4161;
	ld.shared.u32 	%r4162, [%r3036+8320];
	ld.shared.u32 	%r4163, [%r3033+8232];
	add.s32 	%r4164, %r4151, %r4163;
	min.s32 	%r4165, %r4162, %r4164;
	st.shared.u32 	[%r3036+8320], %r4165;
	ld.shared.u32 	%r4166, [%r3036+16224];
	ld.shared.u32 	%r4167, [%r3033+16344];
	add.s32 	%r4168, %r4141, %r4167;
	min.s32 	%r4169, %r4166, %r4168;
	st.shared.u32 	[%r3036+16224], %r4169;
	ld.shared.u32 	%r4170, [%r3036+16328];
	ld.shared.u32 	%r4171, [%r3033+16344];
	add.s32 	%r4172, %r4146, %r4171;
	min.s32 	%r4173, %r4170, %r4172;
	st.shared.u32 	[%r3036+16328], %r4173;
	ld.shared.u32 	%r4174, [%r3036+16432];
	ld.shared.u32 	%r4175, [%r3033+16344];
	add.s32 	%r4176, %r4151, %r4175;
	min.s32 	%r4177, %r4174, %r4176;
	st.shared.u32 	[%r3036+16432], %r4177;
	bar.sync 	0;
	ld.shared.u32 	%r4178, [%r3036];
	ld.shared.u32 	%r4179, [%r3033+124];
	ld.shared.u32 	%r4180, [%r3048+9672];
	add.s32 	%r4181, %r4180, %r4179;
	min.s32 	%r4182, %r4178, %r4181;
	st.shared.u32 	[%r3036], %r4182;
	ld.shared.u32 	%r4183, [%r3036+104];
	ld.shared.u32 	%r4184, [%r3033+124];
	ld.shared.u32 	%r4185, [%r3048+9776];
	add.s32 	%r4186, %r4185, %r4184;
	min.s32 	%r4187, %r4183, %r4186;
	st.shared.u32 	[%r3036+104], %r4187;
	ld.shared.u32 	%r4188, [%r3036+208];
	ld.shared.u32 	%r4189, [%r3033+124];
	ld.shared.u32 	%r4190, [%r3048+9880];
	add.s32 	%r4191, %r4190, %r4189;
	min.s32 	%r4192, %r4188, %r4191;
	st.shared.u32 	[%r3036+208], %r4192;
	ld.shared.u32 	%r4193, [%r3036+8112];
	ld.shared.u32 	%r4194, [%r3033+8236];
	add.s32 	%r4195, %r4180, %r4194;
	min.s32 	%r4196, %r4193, %r4195;
	st.shared.u32 	[%r3036+8112], %r4196;
	ld.shared.u32 	%r4197, [%r3036+8216];
	ld.shared.u32 	%r4198, [%r3033+8236];
	add.s32 	%r4199, %r4185, %r4198;
	min.s32 	%r4200, %r4197, %r4199;
	st.shared.u32 	[%r3036+8216], %r4200;
	ld.shared.u32 	%r4201, [%r3036+8320];
	ld.shared.u32 	%r4202, [%r3033+8236];
	add.s32 	%r4203, %r4190, %r4202;
	min.s32 	%r4204, %r4201, %r4203;
	st.shared.u32 	[%r3036+8320], %r4204;
	ld.shared.u32 	%r4205, [%r3036+16224];
	ld.shared.u32 	%r4206, [%r3033+16348];
	add.s32 	%r4207, %r4180, %r4206;
	min.s32 	%r4208, %r4205, %r4207;
	st.shared.u32 	[%r3036+16224], %r4208;
	ld.shared.u32 	%r4209, [%r3036+16328];
	ld.shared.u32 	%r4210, [%r3033+16348];
	add.s32 	%r4211, %r4185, %r4210;
	min.s32 	%r4212, %r4209, %r4211;
	st.shared.u32 	[%r3036+16328], %r4212;
	ld.shared.u32 	%r4213, [%r3036+16432];
	ld.shared.u32 	%r4214, [%r3033+16348];
	add.s32 	%r4215, %r4190, %r4214;
	min.s32 	%r4216, %r4213, %r4215;
	st.shared.u32 	[%r3036+16432], %r4216;
	bar.sync 	0;
	ld.shared.u32 	%r4217, [%r3036];
	ld.shared.u32 	%r4218, [%r3033+128];
	ld.shared.u32 	%r4219, [%r3048+9984];
	add.s32 	%r4220, %r4219, %r4218;
	min.s32 	%r4221, %r4217, %r4220;
	st.shared.u32 	[%r3036], %r4221;
	ld.shared.u32 	%r4222, [%r3036+104];
	ld.shared.u32 	%r4223, [%r3033+128];
	ld.shared.u32 	%r4224, [%r3048+10088];
	add.s32 	%r4225, %r4224, %r4223;
	min.s32 	%r4226, %r4222, %r4225;
	st.shared.u32 	[%r3036+104], %r4226;
	ld.shared.u32 	%r4227, [%r3036+208];
	ld.shared.u32 	%r4228, [%r3033+128];
	ld.shared.u32 	%r4229, [%r3048+10192];
	add.s32 	%r4230, %r4229, %r4228;
	min.s32 	%r4231, %r4227, %r4230;
	st.shared.u32 	[%r3036+208], %r4231;
	ld.shared.u32 	%r4232, [%r3036+8112];
	ld.shared.u32 	%r4233, [%r3033+8240];
	add.s32 	%r4234, %r4219, %r4233;
	min.s32 	%r4235, %r4232, %r4234;
	st.shared.u32 	[%r3036+8112], %r4235;
	ld.shared.u32 	%r4236, [%r3036+8216];
	ld.shared.u32 	%r4237, [%r3033+8240];
	add.s32 	%r4238, %r4224, %r4237;
	min.s32 	%r4239, %r4236, %r4238;
	st.shared.u32 	[%r3036+8216], %r4239;
	ld.shared.u32 	%r4240, [%r3036+8320];
	ld.shared.u32 	%r4241, [%r3033+8240];
	add.s32 	%r4242, %r4229, %r4241;
	min.s32 	%r4243, %r4240, %r4242;
	st.shared.u32 	[%r3036+8320], %r4243;
	ld.shared.u32 	%r4244, [%r3036+16224];
	ld.shared.u32 	%r4245, [%r3033+16352];
	add.s32 	%r4246, %r4219, %r4245;
	min.s32 	%r4247, %r4244, %r4246;
	st.shared.u32 	[%r3036+16224], %r4247;
	ld.shared.u32 	%r4248, [%r3036+16328];
	ld.shared.u32 	%r4249, [%r3033+16352];
	add.s32 	%r4250, %r4224, %r4249;
	min.s32 	%r4251, %r4248, %r4250;
	st.shared.u32 	[%r3036+16328], %r4251;
	ld.shared.u32 	%r4252, [%r3036+16432];
	ld.shared.u32 	%r4253, [%r3033+16352];
	add.s32 	%r4254, %r4229, %r4253;
	min.s32 	%r4255, %r4252, %r4254;
	st.shared.u32 	[%r3036+16432], %r4255;
	bar.sync 	0;
	ld.shared.u32 	%r4256, [%r3036];
	ld.shared.u32 	%r4257, [%r3033+132];
	ld.shared.u32 	%r4258, [%r3048+10296];
	add.s32 	%r4259, %r4258, %r4257;
	min.s32 	%r4260, %r4256, %r4259;
	st.shared.u32 	[%r3036], %r4260;
	ld.shared.u32 	%r4261, [%r3036+104];
	ld.shared.u32 	%r4262, [%r3033+132];
	ld.shared.u32 	%r4263, [%r3048+10400];
	add.s32 	%r4264, %r4263, %r4262;
	min.s32 	%r4265, %r4261, %r4264;
	st.shared.u32 	[%r3036+104], %r4265;
	ld.shared.u32 	%r4266, [%r3036+208];
	ld.shared.u32 	%r4267, [%r3033+132];
	ld.shared.u32 	%r4268, [%r3048+10504];
	add.s32 	%r4269, %r4268, %r4267;
	min.s32 	%r4270, %r4266, %r4269;
	st.shared.u32 	[%r3036+208], %r4270;
	ld.shared.u32 	%r4271, [%r3036+8112];
	ld.shared.u32 	%r4272, [%r3033+8244];
	add.s32 	%r4273, %r4258, %r4272;
	min.s32 	%r4274, %r4271, %r4273;
	st.shared.u32 	[%r3036+8112], %r4274;
	ld.shared.u32 	%r4275, [%r3036+8216];
	ld.shared.u32 	%r4276, [%r3033+8244];
	add.s32 	%r4277, %r4263, %r4276;
	min.s32 	%r4278, %r4275, %r4277;
	st.shared.u32 	[%r3036+8216], %r4278;
	ld.shared.u32 	%r4279, [%r3036+8320];
	ld.shared.u32 	%r4280, [%r3033+8244];
	add.s32 	%r4281, %r4268, %r4280;
	min.s32 	%r4282, %r4279, %r4281;
	st.shared.u32 	[%r3036+8320], %r4282;
	ld.shared.u32 	%r4283, [%r3036+16224];
	ld.shared.u32 	%r4284, [%r3033+16356];
	add.s32 	%r4285, %r4258, %r4284;
	min.s32 	%r4286, %r4283, %r4285;
	st.shared.u32 	[%r3036+16224], %r4286;
	ld.shared.u32 	%r4287, [%r3036+16328];
	ld.shared.u32 	%r4288, [%r3033+16356];
	add.s32 	%r4289, %r4263, %r4288;
	min.s32 	%r4290, %r4287, %r4289;
	st.shared.u32 	[%r3036+16328], %r4290;
	ld.shared.u32 	%r4291, [%r3036+16432];
	ld.shared.u32 	%r4292, [%r3033+16356];
	add.s32 	%r4293, %r4268, %r4292;
	min.s32 	%r4294, %r4291, %r4293;
	st.shared.u32 	[%r3036+16432], %r4294;
	bar.sync 	0;
	ld.shared.u32 	%r4295, [%r3036];
	ld.shared.u32 	%r4296, [%r3033+136];
	ld.shared.u32 	%r4297, [%r3048+10608];
	add.s32 	%r4298, %r4297, %r4296;
	min.s32 	%r4299, %r4295, %r4298;
	st.shared.u32 	[%r3036], %r4299;
	ld.shared.u32 	%r4300, [%r3036+104];
	ld.shared.u32 	%r4301, [%r3033+136];
	ld.shared.u32 	%r4302, [%r3048+10712];
	add.s32 	%r4303, %r4302, %r4301;
	min.s32 	%r4304, %r4300, %r4303;
	st.shared.u32 	[%r3036+104], %r4304;
	ld.shared.u32 	%r4305, [%r3036+208];
	ld.shared.u32 	%r4306, [%r3033+136];
	ld.shared.u32 	%r4307, [%r3048+10816];
	add.s32 	%r4308, %r4307, %r4306;
	min.s32 	%r4309, %r4305, %r4308;
	st.shared.u32 	[%r3036+208], %r4309;
	ld.shared.u32 	%r4310, [%r3036+8112];
	ld.shared.u32 	%r4311, [%r3033+8248];
	add.s32 	%r4312, %r4297, %r4311;
	min.s32 	%r4313, %r4310, %r4312;
	st.shared.u32 	[%r3036+8112], %r4313;
	ld.shared.u32 	%r4314, [%r3036+8216];
	ld.shared.u32 	%r4315, [%r3033+8248];
	add.s32 	%r4316, %r4302, %r4315;
	min.s32 	%r4317, %r4314, %r4316;
	st.shared.u32 	[%r3036+8216], %r4317;
	ld.shared.u32 	%r4318, [%r3036+8320];
	ld.shared.u32 	%r4319, [%r3033+8248];
	add.s32 	%r4320, %r4307, %r4319;
	min.s32 	%r4321, %r4318, %r4320;
	st.shared.u32 	[%r3036+8320], %r4321;
	ld.shared.u32 	%r4322, [%r3036+16224];
	ld.shared.u32 	%r4323, [%r3033+16360];
	add.s32 	%r4324, %r4297, %r4323;
	min.s32 	%r4325, %r4322, %r4324;
	st.shared.u32 	[%r3036+16224], %r4325;
	ld.shared.u32 	%r4326, [%r3036+16328];
	ld.shared.u32 	%r4327, [%r3033+16360];
	add.s32 	%r4328, %r4302, %r4327;
	min.s32 	%r4329, %r4326, %r4328;
	st.shared.u32 	[%r3036+16328], %r4329;
	ld.shared.u32 	%r4330, [%r3036+16432];
	ld.shared.u32 	%r4331, [%r3033+16360];
	add.s32 	%r4332, %r4307, %r4331;
	min.s32 	%r4333, %r4330, %r4332;
	st.shared.u32 	[%r3036+16432], %r4333;
	bar.sync 	0;
	ld.shared.u32 	%r4334, [%r3036];
	ld.shared.u32 	%r4335, [%r3033+140];
	ld.shared.u32 	%r4336, [%r3048+10920];
	add.s32 	%r4337, %r4336, %r4335;
	min.s32 	%r4338, %r4334, %r4337;
	st.shared.u32 	[%r3036], %r4338;
	ld.shared.u32 	%r4339, [%r3036+104];
	ld.shared.u32 	%r4340, [%r3033+140];
	ld.shared.u32 	%r4341, [%r3048+11024];
	add.s32 	%r4342, %r4341, %r4340;
	min.s32 	%r4343, %r4339, %r4342;
	st.shared.u32 	[%r3036+104], %r4343;
	ld.shared.u32 	%r4344, [%r3036+208];
	ld.shared.u32 	%r4345, [%r3033+140];
	ld.shared.u32 	%r4346, [%r3048+11128];
	add.s32 	%r4347, %r4346, %r4345;
	min.s32 	%r4348, %r4344, %r4347;
	st.shared.u32 	[%r3036+208], %r4348;
	ld.shared.u32 	%r4349, [%r3036+8112];
	ld.shared.u32 	%r4350, [%r3033+8252];
	add.s32 	%r4351, %r4336, %r4350;
	min.s32 	%r4352, %r4349, %r4351;
	st.shared.u32 	[%r3036+8112], %r4352;
	ld.shared.u32 	%r4353, [%r3036+8216];
	ld.shared.u32 	%r4354, [%r3033+8252];
	add.s32 	%r4355, %r4341, %r4354;
	min.s32 	%r4356, %r4353, %r4355;
	st.shared.u32 	[%r3036+8216], %r4356;
	ld.shared.u32 	%r4357, [%r3036+8320];
	ld.shared.u32 	%r4358, [%r3033+8252];
	add.s32 	%r4359, %r4346, %r4358;
	min.s32 	%r4360, %r4357, %r4359;
	st.shared.u32 	[%r3036+8320], %r4360;
	ld.shared.u32 	%r4361, [%r3036+16224];
	ld.shared.u32 	%r4362, [%r3033+16364];
	add.s32 	%r4363, %r4336, %r4362;
	min.s32 	%r4364, %r4361, %r4363;
	st.shared.u32 	[%r3036+16224], %r4364;
	ld.shared.u32 	%r4365, [%r3036+16328];
	ld.shared.u32 	%r4366, [%r3033+16364];
	add.s32 	%r4367, %r4341, %r4366;
	min.s32 	%r4368, %r4365, %r4367;
	st.shared.u32 	[%r3036+16328], %r4368;
	ld.shared.u32 	%r4369, [%r3036+16432];
	ld.shared.u32 	%r4370, [%r3033+16364];
	add.s32 	%r4371, %r4346, %r4370;
	min.s32 	%r4372, %r4369, %r4371;
	st.shared.u32 	[%r3036+16432], %r4372;
	bar.sync 	0;
	ld.shared.u32 	%r4373, [%r3036];
	ld.shared.u32 	%r4374, [%r3033+144];
	ld.shared.u32 	%r4375, [%r3048+11232];
	add.s32 	%r4376, %r4375, %r4374;
	min.s32 	%r4377, %r4373, %r4376;
	st.shared.u32 	[%r3036], %r4377;
	ld.shared.u32 	%r4378, [%r3036+104];
	ld.shared.u32 	%r4379, [%r3033+144];
	ld.shared.u32 	%r4380, [%r3048+11336];
	add.s32 	%r4381, %r4380, %r4379;
	min.s32 	%r4382, %r4378, %r4381;
	st.shared.u32 	[%r3036+104], %r4382;
	ld.shared.u32 	%r4383, [%r3036+208];
	ld.shared.u32 	%r4384, [%r3033+144];
	ld.shared.u32 	%r4385, [%r3048+11440];
	add.s32 	%r4386, %r4385, %r4384;
	min.s32 	%r4387, %r4383, %r4386;
	st.shared.u32 	[%r3036+208], %r4387;
	ld.shared.u32 	%r4388, [%r3036+8112];
	ld.shared.u32 	%r4389, [%r3033+8256];
	add.s32 	%r4390, %r4375, %r4389;
	min.s32 	%r4391, %r4388, %r4390;
	st.shared.u32 	[%r3036+8112], %r4391;
	ld.shared.u32 	%r4392, [%r3036+8216];
	ld.shared.u32 	%r4393, [%r3033+8256];
	add.s32 	%r4394, %r4380, %r4393;
	min.s32 	%r4395, %r4392, %r4394;
	st.shared.u32 	[%r3036+8216], %r4395;
	ld.shared.u32 	%r4396, [%r3036+8320];
	ld.shared.u32 	%r4397, [%r3033+8256];
	add.s32 	%r4398, %r4385, %r4397;
	min.s32 	%r4399, %r4396, %r4398;
	st.shared.u32 	[%r3036+8320], %r4399;
	ld.shared.u32 	%r4400, [%r3036+16224];
	ld.shared.u32 	%r4401, [%r3033+16368];
	add.s32 	%r4402, %r4375, %r4401;
	min.s32 	%r4403, %r4400, %r4402;
	st.shared.u32 	[%r3036+16224], %r4403;
	ld.shared.u32 	%r4404, [%r3036+16328];
	ld.shared.u32 	%r4405, [%r3033+16368];
	add.s32 	%r4406, %r4380, %r4405;
	min.s32 	%r4407, %r4404, %r4406;
	st.shared.u32 	[%r3036+16328], %r4407;
	ld.shared.u32 	%r4408, [%r3036+16432];
	ld.shared.u32 	%r4409, [%r3033+16368];
	add.s32 	%r4410, %r4385, %r4409;
	min.s32 	%r4411, %r4408, %r4410;
	st.shared.u32 	[%r3036+16432], %r4411;
	bar.sync 	0;
	ld.shared.u32 	%r4412, [%r3036];
	ld.shared.u32 	%r4413, [%r3033+148];
	ld.shared.u32 	%r4414, [%r3048+11544];
	add.s32 	%r4415, %r4414, %r4413;
	min.s32 	%r4416, %r4412, %r4415;
	st.shared.u32 	[%r3036], %r4416;
	ld.shared.u32 	%r4417, [%r3036+104];
	ld.shared.u32 	%r4418, [%r3033+148];
	ld.shared.u32 	%r4419, [%r3048+11648];
	add.s32 	%r4420, %r4419, %r4418;
	min.s32 	%r4421, %r4417, %r4420;
	st.shared.u32 	[%r3036+104], %r4421;
	ld.shared.u32 	%r4422, [%r3036+208];
	ld.shared.u32 	%r4423, [%r3033+148];
	ld.shared.u32 	%r4424, [%r3048+11752];
	add.s32 	%r4425, %r4424, %r4423;
	min.s32 	%r4426, %r4422, %r4425;
	st.shared.u32 	[%r3036+208], %r4426;
	ld.shared.u32 	%r4427, [%r3036+8112];
	ld.shared.u32 	%r4428, [%r3033+8260];
	add.s32 	%r4429, %r4414, %r4428;
	min.s32 	%r4430, %r4427, %r4429;
	st.shared.u32 	[%r3036+8112], %r4430;
	ld.shared.u32 	%r4431, [%r3036+8216];
	ld.shared.u32 	%r4432, [%r3033+8260];
	add.s32 	%r4433, %r4419, %r4432;
	min.s32 	%r4434, %r4431, %r4433;
	st.shared.u32 	[%r3036+8216], %r4434;
	ld.shared.u32 	%r4435, [%r3036+8320];
	ld.shared.u32 	%r4436, [%r3033+8260];
	add.s32 	%r4437, %r4424, %r4436;
	min.s32 	%r4438, %r4435, %r4437;
	st.shared.u32 	[%r3036+8320], %r4438;
	ld.shared.u32 	%r4439, [%r3036+16224];
	ld.shared.u32 	%r4440, [%r3033+16372];
	add.s32 	%r4441, %r4414, %r4440;
	min.s32 	%r4442, %r4439, %r4441;
	st.shared.u32 	[%r3036+16224], %r4442;
	ld.shared.u32 	%r4443, [%r3036+16328];
	ld.shared.u32 	%r4444, [%r3033+16372];
	add.s32 	%r4445, %r4419, %r4444;
	min.s32 	%r4446, %r4443, %r4445;
	st.shared.u32 	[%r3036+16328], %r4446;
	ld.shared.u32 	%r4447, [%r3036+16432];
	ld.shared.u32 	%r4448, [%r3033+16372];
	add.s32 	%r4449, %r4424, %r4448;
	min.s32 	%r4450, %r4447, %r4449;
	st.shared.u32 	[%r3036+16432], %r4450;
	bar.sync 	0;
	ld.shared.u32 	%r4451, [%r3036];
	ld.shared.u32 	%r4452, [%r3033+152];
	ld.shared.u32 	%r4453, [%r3048+11856];
	add.s32 	%r4454, %r4453, %r4452;
	min.s32 	%r4455, %r4451, %r4454;
	st.shared.u32 	[%r3036], %r4455;
	ld.shared.u32 	%r4456, [%r3036+104];
	ld.shared.u32 	%r4457, [%r3033+152];
	ld.shared.u32 	%r4458, [%r3048+11960];
	add.s32 	%r4459, %r4458, %r4457;
	min.s32 	%r4460, %r4456, %r4459;
	st.shared.u32 	[%r3036+104], %r4460;
	ld.shared.u32 	%r4461, [%r3036+208];
	ld.shared.u32 	%r4462, [%r3033+152];
	ld.shared.u32 	%r4463, [%r3048+12064];
	add.s32 	%r4464, %r4463, %r4462;
	min.s32 	%r4465, %r4461, %r4464;
	st.shared.u32 	[%r3036+208], %r4465;
	ld.shared.u32 	%r4466, [%r3036+8112];
	ld.shared.u32 	%r4467, [%r3033+8264];
	add.s32 	%r4468, %r4453, %r4467;
	min.s32 	%r4469, %r4466, %r4468;
	st.shared.u32 	[%r3036+8112], %r4469;
	ld.shared.u32 	%r4470, [%r3036+8216];
	ld.shared.u32 	%r4471, [%r3033+8264];
	add.s32 	%r4472, %r4458, %r4471;
	min.s32 	%r4473, %r4470, %r4472;
	st.shared.u32 	[%r3036+8216], %r4473;
	ld.shared.u32 	%r4474, [%r3036+8320];
	ld.shared.u32 	%r4475, [%r3033+8264];
	add.s32 	%r4476, %r4463, %r4475;
	min.s32 	%r4477, %r4474, %r4476;
	st.shared.u32 	[%r3036+8320], %r4477;
	ld.shared.u32 	%r4478, [%r3036+16224];
	ld.shared.u32 	%r4479, [%r3033+16376];
	add.s32 	%r4480, %r4453, %r4479;
	min.s32 	%r4481, %r4478, %r4480;
	st.shared.u32 	[%r3036+16224], %r4481;
	ld.shared.u32 	%r4482, [%r3036+16328];
	ld.shared.u32 	%r4483, [%r3033+16376];
	add.s32 	%r4484, %r4458, %r4483;
	min.s32 	%r4485, %r4482, %r4484;
	st.shared.u32 	[%r3036+16328], %r4485;
	ld.shared.u32 	%r4486, [%r3036+16432];
	ld.shared.u32 	%r4487, [%r3033+16376];
	add.s32 	%r4488, %r4463, %r4487;
	min.s32 	%r4489, %r4486, %r4488;
	st.shared.u32 	[%r3036+16432], %r4489;
	bar.sync 	0;
	ld.shared.u32 	%r4490, [%r3036];
	ld.shared.u32 	%r4491, [%r3033+156];
	ld.shared.u32 	%r4492, [%r3048+12168];
	add.s32 	%r4493, %r4492, %r4491;
	min.s32 	%r4494, %r4490, %r4493;
	st.shared.u32 	[%r3036], %r4494;
	ld.shared.u32 	%r4495, [%r3036+104];
	ld.shared.u32 	%r4496, [%r3033+156];
	ld.shared.u32 	%r4497, [%r3048+12272];
	add.s32 	%r4498, %r4497, %r4496;
	min.s32 	%r4499, %r4495, %r4498;
	st.shared.u32 	[%r3036+104], %r4499;
	ld.shared.u32 	%r4500, [%r3036+208];
	ld.shared.u32 	%r4501, [%r3033+156];
	ld.shared.u32 	%r4502, [%r3048+12376];
	add.s32 	%r4503, %r4502, %r4501;
	min.s32 	%r4504, %r4500, %r4503;
	st.shared.u32 	[%r3036+208], %r4504;
	ld.shared.u32 	%r4505, [%r3036+8112];
	ld.shared.u32 	%r4506, [%r3033+8268];
	add.s32 	%r4507, %r4492, %r4506;
	min.s32 	%r4508, %r4505, %r4507;
	st.shared.u32 	[%r3036+8112], %r4508;
	ld.shared.u32 	%r4509, [%r3036+8216];
	ld.shared.u32 	%r4510, [%r3033+8268];
	add.s32 	%r4511, %r4497, %r4510;
	min.s32 	%r4512, %r4509, %r4511;
	st.shared.u32 	[%r3036+8216], %r4512;
	ld.shared.u32 	%r4513, [%r3036+8320];
	ld.shared.u32 	%r4514, [%r3033+8268];
	add.s32 	%r4515, %r4502, %r4514;
	min.s32 	%r4516, %r4513, %r4515;
	st.shared.u32 	[%r3036+8320], %r4516;
	ld.shared.u32 	%r4517, [%r3036+16224];
	ld.shared.u32 	%r4518, [%r3033+16380];
	add.s32 	%r4519, %r4492, %r4518;
	min.s32 	%r4520, %r4517, %r4519;
	st.shared.u32 	[%r3036+16224], %r4520;
	ld.shared.u32 	%r4521, [%r3036+16328];
	ld.shared.u32 	%r4522, [%r3033+16380];
	add.s32 	%r4523, %r4497, %r4522;
	min.s32 	%r4524, %r4521, %r4523;
	st.shared.u32 	[%r3036+16328], %r4524;
	ld.shared.u32 	%r4525, [%r3036+16432];
	ld.shared.u32 	%r4526, [%r3033+16380];
	add.s32 	%r4527, %r4502, %r4526;
	min.s32 	%r4528, %r4525, %r4527;
	st.shared.u32 	[%r3036+16432], %r4528;
	bar.sync 	0;
	ld.shared.u32 	%r4529, [%r3036];
	ld.shared.u32 	%r4530, [%r3033+160];
	ld.shared.u32 	%r4531, [%r3048+12480];
	add.s32 	%r4532, %r4531, %r4530;
	min.s32 	%r4533, %r4529, %r4532;
	st.shared.u32 	[%r3036], %r4533;
	ld.shared.u32 	%r4534, [%r3036+104];
	ld.shared.u32 	%r4535, [%r3033+160];
	ld.shared.u32 	%r4536, [%r3048+12584];
	add.s32 	%r4537, %r4536, %r4535;
	min.s32 	%r4538, %r4534, %r4537;
	st.shared.u32 	[%r3036+104], %r4538;
	ld.shared.u32 	%r4539, [%r3036+208];
	ld.shared.u32 	%r4540, [%r3033+160];
	ld.shared.u32 	%r4541, [%r3048+12688];
	add.s32 	%r4542, %r4541, %r4540;
	min.s32 	%r4543, %r4539, %r4542;
	st.shared.u32 	[%r3036+208], %r4543;
	ld.shared.u32 	%r4544, [%r3036+8112];
	ld.shared.u32 	%r4545, [%r3033+8272];
	add.s32 	%r4546, %r4531, %r4545;
	min.s32 	%r4547, %r4544, %r4546;
	st.shared.u32 	[%r3036+8112], %r4547;
	ld.shared.u32 	%r4548, [%r3036+8216];
	ld.shared.u32 	%r4549, [%r3033+8272];
	add.s32 	%r4550, %r4536, %r4549;
	min.s32 	%r4551, %r4548, %r4550;
	st.shared.u32 	[%r3036+8216], %r4551;
	ld.shared.u32 	%r4552, [%r3036+8320];
	ld.shared.u32 	%r4553, [%r3033+8272];
	add.s32 	%r4554, %r4541, %r4553;
	min.s32 	%r4555, %r4552, %r4554;
	st.shared.u32 	[%r3036+8320], %r4555;
	ld.shared.u32 	%r4556, [%r3036+16224];
	ld.shared.u32 	%r4557, [%r3033+16384];
	add.s32 	%r4558, %r4531, %r4557;
	min.s32 	%r4559, %r4556, %r4558;
	st.shared.u32 	[%r3036+16224], %r4559;
	ld.shared.u32 	%r4560, [%r3036+16328];
	ld.shared.u32 	%r4561, [%r3033+16384];
	add.s32 	%r4562, %r4536, %r4561;
	min.s32 	%r4563, %r4560, %r4562;
	st.shared.u32 	[%r3036+16328], %r4563;
	ld.shared.u32 	%r4564, [%r3036+16432];
	ld.shared.u32 	%r4565, [%r3033+16384];
	add.s32 	%r4566, %r4541, %r4565;
	min.s32 	%r4567, %r4564, %r4566;
	st.shared.u32 	[%r3036+16432], %r4567;
	bar.sync 	0;
	ld.shared.u32 	%r4568, [%r3036];
	ld.shared.u32 	%r4569, [%r3033+164];
	ld.shared.u32 	%r4570, [%r3048+12792];
	add.s32 	%r4571, %r4570, %r4569;
	min.s32 	%r4572, %r4568, %r4571;
	st.shared.u32 	[%r3036], %r4572;
	ld.shared.u32 	%r4573, [%r3036+104];
	ld.shared.u32 	%r4574, [%r3033+164];
	ld.shared.u32 	%r4575, [%r3048+12896];
	add.s32 	%r4576, %r4575, %r4574;
	min.s32 	%r4577, %r4573, %r4576;
	st.shared.u32 	[%r3036+104], %r4577;
	ld.shared.u32 	%r4578, [%r3036+208];
	ld.shared.u32 	%r4579, [%r3033+164];
	ld.shared.u32 	%r4580, [%r3048+13000];
	add.s32 	%r4581, %r4580, %r4579;
	min.s32 	%r4582, %r4578, %r4581;
	st.shared.u32 	[%r3036+208], %r4582;
	ld.shared.u32 	%r4583, [%r3036+8112];
	ld.shared.u32 	%r4584, [%r3033+8276];
	add.s32 	%r4585, %r4570, %r4584;
	min.s32 	%r4586, %r4583, %r4585;
	st.shared.u32 	[%r3036+8112], %r4586;
	ld.shared.u32 	%r4587, [%r3036+8216];
	ld.shared.u32 	%r4588, [%r3033+8276];
	add.s32 	%r4589, %r4575, %r4588;
	min.s32 	%r4590, %r4587, %r4589;
	st.shared.u32 	[%r3036+8216], %r4590;
	ld.shared.u32 	%r4591, [%r3036+8320];
	ld.shared.u32 	%r4592, [%r3033+8276];
	add.s32 	%r4593, %r4580, %r4592;
	min.s32 	%r4594, %r4591, %r4593;
	st.shared.u32 	[%r3036+8320], %r4594;
	ld.shared.u32 	%r4595, [%r3036+16224];
	ld.shared.u32 	%r4596, [%r3033+16388];
	add.s32 	%r4597, %r4570, %r4596;
	min.s32 	%r4598, %r4595, %r4597;
	st.shared.u32 	[%r3036+16224], %r4598;
	ld.shared.u32 	%r4599, [%r3036+16328];
	ld.shared.u32 	%r4600, [%r3033+16388];
	add.s32 	%r4601, %r4575, %r4600;
	min.s32 	%r4602, %r4599, %r4601;
	st.shared.u32 	[%r3036+16328], %r4602;
	ld.shared.u32 	%r4603, [%r3036+16432];
	ld.shared.u32 	%r4604, [%r3033+16388];
	add.s32 	%r4605, %r4580, %r4604;
	min.s32 	%r4606, %r4603, %r4605;
	st.shared.u32 	[%r3036+16432], %r4606;
	bar.sync 	0;
	ld.shared.u32 	%r4607, [%r3036];
	ld.shared.u32 	%r4608, [%r3033+168];
	ld.shared.u32 	%r4609, [%r3048+13104];
	add.s32 	%r4610, %r4609, %r4608;
	min.s32 	%r4611, %r4607, %r4610;
	st.shared.u32 	[%r3036], %r4611;
	ld.shared.u32 	%r4612, [%r3036+104];
	ld.shared.u32 	%r4613, [%r3033+168];
	ld.shared.u32 	%r4614, [%r3048+13208];
	add.s32 	%r4615, %r4614, %r4613;
	min.s32 	%r4616, %r4612, %r4615;
	st.shared.u32 	[%r3036+104], %r4616;
	ld.shared.u32 	%r4617, [%r3036+208];
	ld.shared.u32 	%r4618, [%r3033+168];
	ld.shared.u32 	%r4619, [%r3048+13312];
	add.s32 	%r4620, %r4619, %r4618;
	min.s32 	%r4621, %r4617, %r4620;
	st.shared.u32 	[%r3036+208], %r4621;
	ld.shared.u32 	%r4622, [%r3036+8112];
	ld.shared.u32 	%r4623, [%r3033+8280];
	add.s32 	%r4624, %r4609, %r4623;
	min.s32 	%r4625, %r4622, %r4624;
	st.shared.u32 	[%r3036+8112], %r4625;
	ld.shared.u32 	%r4626, [%r3036+8216];
	ld.shared.u32 	%r4627, [%r3033+8280];
	add.s32 	%r4628, %r4614, %r4627;
	min.s32 	%r4629, %r4626, %r4628;
	st.shared.u32 	[%r3036+8216], %r4629;
	ld.shared.u32 	%r4630, [%r3036+8320];
	ld.shared.u32 	%r4631, [%r3033+8280];
	add.s32 	%r4632, %r4619, %r4631;
	min.s32 	%r4633, %r4630, %r4632;
	st.shared.u32 	[%r3036+8320], %r4633;
	ld.shared.u32 	%r4634, [%r3036+16224];
	ld.shared.u32 	%r4635, [%r3033+16392];
	add.s32 	%r4636, %r4609, %r4635;
	min.s32 	%r4637, %r4634, %r4636;
	st.shared.u32 	[%r3036+16224], %r4637;
	ld.shared.u32 	%r4638, [%r3036+16328];
	ld.shared.u32 	%r4639, [%r3033+16392];
	add.s32 	%r4640, %r4614, %r4639;
	min.s32 	%r4641, %r4638, %r4640;
	st.shared.u32 	[%r3036+16328], %r4641;
	ld.shared.u32 	%r4642, [%r3036+16432];
	ld.shared.u32 	%r4643, [%r3033+16392];
	add.s32 	%r4644, %r4619, %r4643;
	min.s32 	%r4645, %r4642, %r4644;
	st.shared.u32 	[%r3036+16432], %r4645;
	bar.sync 	0;
	ld.shared.u32 	%r4646, [%r3036];
	ld.shared.u32 	%r4647, [%r3033+172];
	ld.shared.u32 	%r4648, [%r3048+13416];
	add.s32 	%r4649, %r4648, %r4647;
	min.s32 	%r4650, %r4646, %r4649;
	st.shared.u32 	[%r3036], %r4650;
	ld.shared.u32 	%r4651, [%r3036+104];
	ld.shared.u32 	%r4652, [%r3033+172];
	ld.shared.u32 	%r4653, [%r3048+13520];
	add.s32 	%r4654, %r4653, %r4652;
	min.s32 	%r4655, %r4651, %r4654;
	st.shared.u32 	[%r3036+104], %r4655;
	ld.shared.u32 	%r4656, [%r3036+208];
	ld.shared.u32 	%r4657, [%r3033+172];
	ld.shared.u32 	%r4658, [%r3048+13624];
	add.s32 	%r4659, %r4658, %r4657;
	min.s32 	%r4660, %r4656, %r4659;
	st.shared.u32 	[%r3036+208], %r4660;
	ld.shared.u32 	%r4661, [%r3036+8112];
	ld.shared.u32 	%r4662, [%r3033+8284];
	add.s32 	%r4663, %r4648, %r4662;
	min.s32 	%r4664, %r4661, %r4663;
	st.shared.u32 	[%r3036+8112], %r4664;
	ld.shared.u32 	%r4665, [%r3036+8216];
	ld.shared.u32 	%r4666, [%r3033+8284];
	add.s32 	%r4667, %r4653, %r4666;
	min.s32 	%r4668, %r4665, %r4667;
	st.shared.u32 	[%r3036+8216], %r4668;
	ld.shared.u32 	%r4669, [%r3036+8320];
	ld.shared.u32 	%r4670, [%r3033+8284];
	add.s32 	%r4671, %r4658, %r4670;
	min.s32 	%r4672, %r4669, %r4671;
	st.shared.u32 	[%r3036+8320], %r4672;
	ld.shared.u32 	%r4673, [%r3036+16224];
	ld.shared.u32 	%r4674, [%r3033+16396];
	add.s32 	%r4675, %r4648, %r4674;
	min.s32 	%r4676, %r4673, %r4675;
	st.shared.u32 	[%r3036+16224], %r4676;
	ld.shared.u32 	%r4677, [%r3036+16328];
	ld.shared.u32 	%r4678, [%r3033+16396];
	add.s32 	%r4679, %r4653, %r4678;
	min.s32 	%r4680, %r4677, %r4679;
	st.shared.u32 	[%r3036+16328], %r4680;
	ld.shared.u32 	%r4681, [%r3036+16432];
	ld.shared.u32 	%r4682, [%r3033+16396];
	add.s32 	%r4683, %r4658, %r4682;
	min.s32 	%r4684, %r4681, %r4683;
	st.shared.u32 	[%r3036+16432], %r4684;
	bar.sync 	0;
	ld.shared.u32 	%r4685, [%r3036];
	ld.shared.u32 	%r4686, [%r3033+176];
	ld.shared.u32 	%r4687, [%r3048+13728];
	add.s32 	%r4688, %r4687, %r4686;
	min.s32 	%r4689, %r4685, %r4688;
	st.shared.u32 	[%r3036], %r4689;
	ld.shared.u32 	%r4690, [%r3036+104];
	ld.shared.u32 	%r4691, [%r3033+176];
	ld.shared.u32 	%r4692, [%r3048+13832];
	add.s32 	%r4693, %r4692, %r4691;
	min.s32 	%r4694, %r4690, %r4693;
	st.shared.u32 	[%r3036+104], %r4694;
	ld.shared.u32 	%r4695, [%r3036+208];
	ld.shared.u32 	%r4696, [%r3033+176];
	ld.shared.u32 	%r4697, [%r3048+13936];
	add.s32 	%r4698, %r4697, %r4696;
	min.s32 	%r4699, %r4695, %r4698;
	st.shared.u32 	[%r3036+208], %r4699;
	ld.shared.u32 	%r4700, [%r3036+8112];
	ld.shared.u32 	%r4701, [%r3033+8288];
	add.s32 	%r4702, %r4687, %r4701;
	min.s32 	%r4703, %r4700, %r4702;
	st.shared.u32 	[%r3036+8112], %r4703;
	ld.shared.u32 	%r4704, [%r3036+8216];
	ld.shared.u32 	%r4705, [%r3033+8288];
	add.s32 	%r4706, %r4692, %r4705;
	min.s32 	%r4707, %r4704, %r4706;
	st.shared.u32 	[%r3036+8216], %r4707;
	ld.shared.u32 	%r4708, [%r3036+8320];
	ld.shared.u32 	%r4709, [%r3033+8288];
	add.s32 	%r4710, %r4697, %r4709;
	min.s32 	%r4711, %r4708, %r4710;
	st.shared.u32 	[%r3036+8320], %r4711;
	ld.shared.u32 	%r4712, [%r3036+16224];
	ld.shared.u32 	%r4713, [%r3033+16400];
	add.s32 	%r4714, %r4687, %r4713;
	min.s32 	%r4715, %r4712, %r4714;
	st.shared.u32 	[%r3036+16224], %r4715;
	ld.shared.u32 	%r4716, [%r3036+16328];
	ld.shared.u32 	%r4717, [%r3033+16400];
	add.s32 	%r4718, %r4692, %r4717;
	min.s32 	%r4719, %r4716, %r4718;
	st.shared.u32 	[%r3036+16328], %r4719;
	ld.shared.u32 	%r4720, [%r3036+16432];
	ld.shared.u32 	%r4721, [%r3033+16400];
	add.s32 	%r4722, %r4697, %r4721;
	min.s32 	%r4723, %r4720, %r4722;
	st.shared.u32 	[%r3036+16432], %r4723;
	bar.sync 	0;
	ld.shared.u32 	%r4724, [%r3036];
	ld.shared.u32 	%r4725, [%r3033+180];
	ld.shared.u32 	%r4726, [%r3048+14040];
	add.s32 	%r4727, %r4726, %r4725;
	min.s32 	%r4728, %r4724, %r4727;
	st.shared.u32 	[%r3036], %r4728;
	ld.shared.u32 	%r4729, [%r3036+104];
	ld.shared.u32 	%r4730, [%r3033+180];
	ld.shared.u32 	%r4731, [%r3048+14144];
	add.s32 	%r4732, %r4731, %r4730;
	min.s32 	%r4733, %r4729, %r4732;
	st.shared.u32 	[%r3036+104], %r4733;
	ld.shared.u32 	%r4734, [%r3036+208];
	ld.shared.u32 	%r4735, [%r3033+180];
	ld.shared.u32 	%r4736, [%r3048+14248];
	add.s32 	%r4737, %r4736, %r4735;
	min.s32 	%r4738, %r4734, %r4737;
	st.shared.u32 	[%r3036+208], %r4738;
	ld.shared.u32 	%r4739, [%r3036+8112];
	ld.shared.u32 	%r4740, [%r3033+8292];
	add.s32 	%r4741, %r4726, %r4740;
	min.s32 	%r4742, %r4739, %r4741;
	st.shared.u32 	[%r3036+8112], %r4742;
	ld.shared.u32 	%r4743, [%r3036+8216];
	ld.shared.u32 	%r4744, [%r3033+8292];
	add.s32 	%r4745, %r4731, %r4744;
	min.s32 	%r4746, %r4743, %r4745;
	st.shared.u32 	[%r3036+8216], %r4746;
	ld.shared.u32 	%r4747, [%r3036+8320];
	ld.shared.u32 	%r4748, [%r3033+8292];
	add.s32 	%r4749, %r4736, %r4748;
	min.s32 	%r4750, %r4747, %r4749;
	st.shared.u32 	[%r3036+8320], %r4750;
	ld.shared.u32 	%r4751, [%r3036+16224];
	ld.shared.u32 	%r4752, [%r3033+16404];
	add.s32 	%r4753, %r4726, %r4752;
	min.s32 	%r4754, %r4751, %r4753;
	st.shared.u32 	[%r3036+16224], %r4754;
	ld.shared.u32 	%r4755, [%r3036+16328];
	ld.shared.u32 	%r4756, [%r3033+16404];
	add.s32 	%r4757, %r4731, %r4756;
	min.s32 	%r4758, %r4755, %r4757;
	st.shared.u32 	[%r3036+16328], %r4758;
	ld.shared.u32 	%r4759, [%r3036+16432];
	ld.shared.u32 	%r4760, [%r3033+16404];
	add.s32 	%r4761, %r4736, %r4760;
	min.s32 	%r4762, %r4759, %r4761;
	st.shared.u32 	[%r3036+16432], %r4762;
	bar.sync 	0;
	ld.shared.u32 	%r4763, [%r3036];
	ld.shared.u32 	%r4764, [%r3033+184];
	ld.shared.u32 	%r4765, [%r3048+14352];
	add.s32 	%r4766, %r4765, %r4764;
	min.s32 	%r4767, %r4763, %r4766;
	st.shared.u32 	[%r3036], %r4767;
	ld.shared.u32 	%r4768, [%r3036+104];
	ld.shared.u32 	%r4769, [%r3033+184];
	ld.shared.u32 	%r4770, [%r3048+14456];
	add.s32 	%r4771, %r4770, %r4769;
	min.s32 	%r4772, %r4768, %r4771;
	st.shared.u32 	[%r3036+104], %r4772;
	ld.shared.u32 	%r4773, [%r3036+208];
	ld.shared.u32 	%r4774, [%r3033+184];
	ld.shared.u32 	%r4775, [%r3048+14560];
	add.s32 	%r4776, %r4775, %r4774;
	min.s32 	%r4777, %r4773, %r4776;
	st.shared.u32 	[%r3036+208], %r4777;
	ld.shared.u32 	%r4778, [%r3036+8112];
	ld.shared.u32 	%r4779, [%r3033+8296];
	add.s32 	%r4780, %r4765, %r4779;
	min.s32 	%r4781, %r4778, %r4780;
	st.shared.u32 	[%r3036+8112], %r4781;
	ld.shared.u32 	%r4782, [%r3036+8216];
	ld.shared.u32 	%r4783, [%r3033+8296];
	add.s32 	%r4784, %r4770, %r4783;
	min.s32 	%r4785, %r4782, %r4784;
	st.shared.u32 	[%r3036+8216], %r4785;
	ld.shared.u32 	%r4786, [%r3036+8320];
	ld.shared.u32 	%r4787, [%r3033+8296];
	add.s32 	%r4788, %r4775, %r4787;
	min.s32 	%r4789, %r4786, %r4788;
	st.shared.u32 	[%r3036+8320], %r4789;
	ld.shared.u32 	%r4790, [%r3036+16224];
	ld.shared.u32 	%r4791, [%r3033+16408];
	add.s32 	%r4792, %r4765, %r4791;
	min.s32 	%r4793, %r4790, %r4792;
	st.shared.u32 	[%r3036+16224], %r4793;
	ld.shared.u32 	%r4794, [%r3036+16328];
	ld.shared.u32 	%r4795, [%r3033+16408];
	add.s32 	%r4796, %r4770, %r4795;
	min.s32 	%r4797, %r4794, %r4796;
	st.shared.u32 	[%r3036+16328], %r4797;
	ld.shared.u32 	%r4798, [%r3036+16432];
	ld.shared.u32 	%r4799, [%r3033+16408];
	add.s32 	%r4800, %r4775, %r4799;
	min.s32 	%r4801, %r4798, %r4800;
	st.shared.u32 	[%r3036+16432], %r4801;
	bar.sync 	0;
	ld.shared.u32 	%r4802, [%r3036];
	ld.shared.u32 	%r4803, [%r3033+188];
	ld.shared.u32 	%r4804, [%r3048+14664];
	add.s32 	%r4805, %r4804, %r4803;
	min.s32 	%r4806, %r4802, %r4805;
	st.shared.u32 	[%r3036], %r4806;
	ld.shared.u32 	%r4807, [%r3036+104];
	ld.shared.u32 	%r4808, [%r3033+188];
	ld.shared.u32 	%r4809, [%r3048+14768];
	add.s32 	%r4810, %r4809, %r4808;
	min.s32 	%r4811, %r4807, %r4810;
	st.shared.u32 	[%r3036+104], %r4811;
	ld.shared.u32 	%r4812, [%r3036+208];
	ld.shared.u32 	%r4813, [%r3033+188];
	ld.shared.u32 	%r4814, [%r3048+14872];
	add.s32 	%r4815, %r4814, %r4813;
	min.s32 	%r4816, %r4812, %r4815;
	st.shared.u32 	[%r3036+208], %r4816;
	ld.shared.u32 	%r4817, [%r3036+8112];
	ld.shared.u32 	%r4818, [%r3033+8300];
	add.s32 	%r4819, %r4804, %r4818;
	min.s32 	%r4820, %r4817, %r4819;
	st.shared.u32 	[%r3036+8112], %r4820;
	ld.shared.u32 	%r4821, [%r3036+8216];
	ld.shared.u32 	%r4822, [%r3033+8300];
	add.s32 	%r4823, %r4809, %r4822;
	min.s32 	%r4824, %r4821, %r4823;
	st.shared.u32 	[%r3036+8216], %r4824;
	ld.shared.u32 	%r4825, [%r3036+8320];
	ld.shared.u32 	%r4826, [%r3033+8300];
	add.s32 	%r4827, %r4814, %r4826;
	min.s32 	%r4828, %r4825, %r4827;
	st.shared.u32 	[%r3036+8320], %r4828;
	ld.shared.u32 	%r4829, [%r3036+16224];
	ld.shared.u32 	%r4830, [%r3033+16412];
	add.s32 	%r4831, %r4804, %r4830;
	min.s32 	%r4832, %r4829, %r4831;
	st.shared.u32 	[%r3036+16224], %r4832;
	ld.shared.u32 	%r4833, [%r3036+16328];
	ld.shared.u32 	%r4834, [%r3033+16412];
	add.s32 	%r4835, %r4809, %r4834;
	min.s32 	%r4836, %r4833, %r4835;
	st.shared.u32 	[%r3036+16328], %r4836;
	ld.shared.u32 	%r4837, [%r3036+16432];
	ld.shared.u32 	%r4838, [%r3033+16412];
	add.s32 	%r4839, %r4814, %r4838;
	min.s32 	%r4840, %r4837, %r4839;
	st.shared.u32 	[%r3036+16432], %r4840;
	bar.sync 	0;
	ld.shared.u32 	%r4841, [%r3036];
	ld.shared.u32 	%r4842, [%r3033+192];
	ld.shared.u32 	%r4843, [%r3048+14976];
	add.s32 	%r4844, %r4843, %r4842;
	min.s32 	%r4845, %r4841, %r4844;
	st.shared.u32 	[%r3036], %r4845;
	ld.shared.u32 	%r4846, [%r3036+104];
	ld.shared.u32 	%r4847, [%r3033+192];
	ld.shared.u32 	%r4848, [%r3048+15080];
	add.s32 	%r4849, %r4848, %r4847;
	min.s32 	%r4850, %r4846, %r4849;
	st.shared.u32 	[%r3036+104], %r4850;
	ld.shared.u32 	%r4851, [%r3036+208];
	ld.shared.u32 	%r4852, [%r3033+192];
	ld.shared.u32 	%r4853, [%r3048+15184];
	add.s32 	%r4854, %r4853, %r4852;
	min.s32 	%r4855, %r4851, %r4854;
	st.shared.u32 	[%r3036+208], %r4855;
	ld.shared.u32 	%r4856, [%r3036+8112];
	ld.shared.u32 	%r4857, [%r3033+8304];
	add.s32 	%r4858, %r4843, %r4857;
	min.s32 	%r4859, %r4856, %r4858;
	st.shared.u32 	[%r3036+8112], %r4859;
	ld.shared.u32 	%r4860, [%r3036+8216];
	ld.shared.u32 	%r4861, [%r3033+8304];
	add.s32 	%r4862, %r4848, %r4861;
	min.s32 	%r4863, %r4860, %r4862;
	st.shared.u32 	[%r3036+8216], %r4863;
	ld.shared.u32 	%r4864, [%r3036+8320];
	ld.shared.u32 	%r4865, [%r3033+8304];
	add.s32 	%r4866, %r4853, %r4865;
	min.s32 	%r4867, %r4864, %r4866;
	st.shared.u32 	[%r3036+8320], %r4867;
	ld.shared.u32 	%r4868, [%r3036+16224];
	ld.shared.u32 	%r4869, [%r3033+16416];
	add.s32 	%r4870, %r4843, %r4869;
	min.s32 	%r4871, %r4868, %r4870;
	st.shared.u32 	[%r3036+16224], %r4871;
	ld.shared.u32 	%r4872, [%r3036+16328];
	ld.shared.u32 	%r4873, [%r3033+16416];
	add.s32 	%r4874, %r4848, %r4873;
	min.s32 	%r4875, %r4872, %r4874;
	st.shared.u32 	[%r3036+16328], %r4875;
	ld.shared.u32 	%r4876, [%r3036+16432];
	ld.shared.u32 	%r4877, [%r3033+16416];
	add.s32 	%r4878, %r4853, %r4877;
	min.s32 	%r4879, %r4876, %r4878;
	st.shared.u32 	[%r3036+16432], %r4879;
	bar.sync 	0;
	ld.shared.u32 	%r4880, [%r3036];
	ld.shared.u32 	%r4881, [%r3033+196];
	ld.shared.u32 	%r4882, [%r3048+15288];
	add.s32 	%r4883, %r4882, %r4881;
	min.s32 	%r4884, %r4880, %r4883;
	st.shared.u32 	[%r3036], %r4884;
	ld.shared.u32 	%r4885, [%r3036+104];
	ld.shared.u32 	%r4886, [%r3033+196];
	ld.shared.u32 	%r4887, [%r3048+15392];
	add.s32 	%r4888, %r4887, %r4886;
	min.s32 	%r4889, %r4885, %r4888;
	st.shared.u32 	[%r3036+104], %r4889;
	ld.shared.u32 	%r4890, [%r3036+208];
	ld.shared.u32 	%r4891, [%r3033+196];
	ld.shared.u32 	%r4892, [%r3048+15496];
	add.s32 	%r4893, %r4892, %r4891;
	min.s32 	%r4894, %r4890, %r4893;
	st.shared.u32 	[%r3036+208], %r4894;
	ld.shared.u32 	%r4895, [%r3036+8112];
	ld.shared.u32 	%r4896, [%r3033+8308];
	add.s32 	%r4897, %r4882, %r4896;
	min.s32 	%r4898, %r4895, %r4897;
	st.shared.u32 	[%r3036+8112], %r4898;
	ld.shared.u32 	%r4899, [%r3036+8216];
	ld.shared.u32 	%r4900, [%r3033+8308];
	add.s32 	%r4901, %r4887, %r4900;
	min.s32 	%r4902, %r4899, %r4901;
	st.shared.u32 	[%r3036+8216], %r4902;
	ld.shared.u32 	%r4903, [%r3036+8320];
	ld.shared.u32 	%r4904, [%r3033+8308];
	add.s32 	%r4905, %r4892, %r4904;
	min.s32 	%r4906, %r4903, %r4905;
	st.shared.u32 	[%r3036+8320], %r4906;
	ld.shared.u32 	%r4907, [%r3036+16224];
	ld.shared.u32 	%r4908, [%r3033+16420];
	add.s32 	%r4909, %r4882, %r4908;
	min.s32 	%r4910, %r4907, %r4909;
	st.shared.u32 	[%r3036+16224], %r4910;
	ld.shared.u32 	%r4911, [%r3036+16328];
	ld.shared.u32 	%r4912, [%r3033+16420];
	add.s32 	%r4913, %r4887, %r4912;
	min.s32 	%r4914, %r4911, %r4913;
	st.shared.u32 	[%r3036+16328], %r4914;
	ld.shared.u32 	%r4915, [%r3036+16432];
	ld.shared.u32 	%r4916, [%r3033+16420];
	add.s32 	%r4917, %r4892, %r4916;
	min.s32 	%r4918, %r4915, %r4917;
	st.shared.u32 	[%r3036+16432], %r4918;
	bar.sync 	0;
	ld.shared.u32 	%r4919, [%r3036];
	ld.shared.u32 	%r4920, [%r3033+200];
	ld.shared.u32 	%r4921, [%r3048+15600];
	add.s32 	%r4922, %r4921, %r4920;
	min.s32 	%r4923, %r4919, %r4922;
	st.shared.u32 	[%r3036], %r4923;
	ld.shared.u32 	%r4924, [%r3036+104];
	ld.shared.u32 	%r4925, [%r3033+200];
	ld.shared.u32 	%r4926, [%r3048+15704];
	add.s32 	%r4927, %r4926, %r4925;
	min.s32 	%r4928, %r4924, %r4927;
	st.shared.u32 	[%r3036+104], %r4928;
	ld.shared.u32 	%r4929, [%r3036+208];
	ld.shared.u32 	%r4930, [%r3033+200];
	ld.shared.u32 	%r4931, [%r3048+15808];
	add.s32 	%r4932, %r4931, %r4930;
	min.s32 	%r4933, %r4929, %r4932;
	st.shared.u32 	[%r3036+208], %r4933;
	ld.shared.u32 	%r4934, [%r3036+8112];
	ld.shared.u32 	%r4935, [%r3033+8312];
	add.s32 	%r4936, %r4921, %r4935;
	min.s32 	%r4937, %r4934, %r4936;
	st.shared.u32 	[%r3036+8112], %r4937;
	ld.shared.u32 	%r4938, [%r3036+8216];
	ld.shared.u32 	%r4939, [%r3033+8312];
	add.s32 	%r4940, %r4926, %r4939;
	min.s32 	%r4941, %r4938, %r4940;
	st.shared.u32 	[%r3036+8216], %r4941;
	ld.shared.u32 	%r4942, [%r3036+8320];
	ld.shared.u32 	%r4943, [%r3033+8312];
	add.s32 	%r4944, %r4931, %r4943;
	min.s32 	%r4945, %r4942, %r4944;
	st.shared.u32 	[%r3036+8320], %r4945;
	ld.shared.u32 	%r4946, [%r3036+16224];
	ld.shared.u32 	%r4947, [%r3033+16424];
	add.s32 	%r4948, %r4921, %r4947;
	min.s32 	%r4949, %r4946, %r4948;
	st.shared.u32 	[%r3036+16224], %r4949;
	ld.shared.u32 	%r4950, [%r3036+16328];
	ld.shared.u32 	%r4951, [%r3033+16424];
	add.s32 	%r4952, %r4926, %r4951;
	min.s32 	%r4953, %r4950, %r4952;
	st.shared.u32 	[%r3036+16328], %r4953;
	ld.shared.u32 	%r4954, [%r3036+16432];
	ld.shared.u32 	%r4955, [%r3033+16424];
	add.s32 	%r4956, %r4931, %r4955;
	min.s32 	%r4957, %r4954, %r4956;
	st.shared.u32 	[%r3036+16432], %r4957;
	bar.sync 	0;
	ld.shared.u32 	%r4958, [%r3036];
	ld.shared.u32 	%r4959, [%r3033+204];
	ld.shared.u32 	%r4960, [%r3048+15912];
	add.s32 	%r4961, %r4960, %r4959;
	min.s32 	%r4962, %r4958, %r4961;
	st.shared.u32 	[%r3036], %r4962;
	ld.shared.u32 	%r4963, [%r3036+104];
	ld.shared.u32 	%r4964, [%r3033+204];
	ld.shared.u32 	%r4965, [%r3048+16016];
	add.s32 	%r4966, %r4965, %r4964;
	min.s32 	%r4967, %r4963, %r4966;
	st.shared.u32 	[%r3036+104], %r4967;
	ld.shared.u32 	%r4968, [%r3036+208];
	ld.shared.u32 	%r4969, [%r3033+204];
	ld.shared.u32 	%r4970, [%r3048+16120];
	add.s32 	%r4971, %r4970, %r4969;
	min.s32 	%r4972, %r4968, %r4971;
	st.shared.u32 	[%r3036+208], %r4972;
	ld.shared.u32 	%r4973, [%r3036+8112];
	ld.shared.u32 	%r4974, [%r3033+8316];
	add.s32 	%r4975, %r4960, %r4974;
	min.s32 	%r4976, %r4973, %r4975;
	st.shared.u32 	[%r3036+8112], %r4976;
	ld.shared.u32 	%r4977, [%r3036+8216];
	ld.shared.u32 	%r4978, [%r3033+8316];
	add.s32 	%r4979, %r4965, %r4978;
	min.s32 	%r4980, %r4977, %r4979;
	st.shared.u32 	[%r3036+8216], %r4980;
	ld.shared.u32 	%r4981, [%r3036+8320];
	ld.shared.u32 	%r4982, [%r3033+8316];
	add.s32 	%r4983, %r4970, %r4982;
	min.s32 	%r4984, %r4981, %r4983;
	st.shared.u32 	[%r3036+8320], %r4984;
	ld.shared.u32 	%r4985, [%r3036+16224];
	ld.shared.u32 	%r4986, [%r3033+16428];
	add.s32 	%r4987, %r4960, %r4986;
	min.s32 	%r4988, %r4985, %r4987;
	st.shared.u32 	[%r3036+16224], %r4988;
	ld.shared.u32 	%r4989, [%r3036+16328];
	ld.shared.u32 	%r4990, [%r3033+16428];
	add.s32 	%r4991, %r4965, %r4990;
	min.s32 	%r4992, %r4989, %r4991;
	st.shared.u32 	[%r3036+16328], %r4992;
	ld.shared.u32 	%r4993, [%r3036+16432];
	ld.shared.u32 	%r4994, [%r3033+16428];
	add.s32 	%r4995, %r4970, %r4994;
	min.s32 	%r4996, %r4993, %r4995;
	st.shared.u32 	[%r3036+16432], %r4996;
	bar.sync 	0;
	ld.shared.u32 	%r4997, [%r3036];
	ld.shared.u32 	%r4998, [%r3033+208];
	ld.shared.u32 	%r4999, [%r3048+16224];
	add.s32 	%r5000, %r4999, %r4998;
	min.s32 	%r5001, %r4997, %r5000;
	st.shared.u32 	[%r3036], %r5001;
	ld.shared.u32 	%r5002, [%r3036+104];
	ld.shared.u32 	%r5003, [%r3033+208];
	ld.shared.u32 	%r5004, [%r3048+16328];
	add.s32 	%r5005, %r5004, %r5003;
	min.s32 	%r5006, %r5002, %r5005;
	st.shared.u32 	[%r3036+104], %r5006;
	ld.shared.u32 	%r5007, [%r3036+208];
	ld.shared.u32 	%r5008, [%r3033+208];
	ld.shared.u32 	%r5009, [%r3048+16432];
	add.s32 	%r5010, %r5009, %r5008;
	min.s32 	%r5011, %r5007, %r5010;
	st.shared.u32 	[%r3036+208], %r5011;
	ld.shared.u32 	%r5012, [%r3036+8112];
	ld.shared.u32 	%r5013, [%r3033+8320];
	add.s32 	%r5014, %r4999, %r5013;
	min.s32 	%r5015, %r5012, %r5014;
	st.shared.u32 	[%r3036+8112], %r5015;
	ld.shared.u32 	%r5016, [%r3036+8216];
	ld.shared.u32 	%r5017, [%r3033+8320];
	add.s32 	%r5018, %r5004, %r5017;
	min.s32 	%r5019, %r5016, %r5018;
	st.shared.u32 	[%r3036+8216], %r5019;
	ld.shared.u32 	%r5020, [%r3036+8320];
	ld.shared.u32 	%r5021, [%r3033+8320];
	add.s32 	%r5022, %r5009, %r5021;
	min.s32 	%r5023, %r5020, %r5022;
	st.shared.u32 	[%r3036+8320], %r5023;
	ld.shared.u32 	%r5024, [%r3036+16224];
	ld.shared.u32 	%r5025, [%r3033+16432];
	add.s32 	%r5026, %r4999, %r5025;
	min.s32 	%r5027, %r5024, %r5026;
	st.shared.u32 	[%r3036+16224], %r5027;
	ld.shared.u32 	%r5028, [%r3036+16328];
	ld.shared.u32 	%r5029, [%r3033+16432];
	add.s32 	%r5030, %r5004, %r5029;
	min.s32 	%r5031, %r5028, %r5030;
	st.shared.u32 	[%r3036+16328], %r5031;
	ld.shared.u32 	%r5032, [%r3036+16432];
	ld.shared.u32 	%r5033, [%r3033+16432];
	add.s32 	%r5034, %r5009, %r5033;
	min.s32 	%r5035, %r5032, %r5034;
	st.shared.u32 	[%r3036+16432], %r5035;
	bar.sync 	0;
	ld.shared.u32 	%r5036, [%r3036];
	ld.shared.u32 	%r5037, [%r3033+212];
	ld.shared.u32 	%r5038, [%r3048+16536];
	add.s32 	%r5039, %r5038, %r5037;
	min.s32 	%r5040, %r5036, %r5039;
	st.shared.u32 	[%r3036], %r5040;
	ld.shared.u32 	%r5041, [%r3036+104];
	ld.shared.u32 	%r5042, [%r3033+212];
	ld.shared.u32 	%r5043, [%r3048+16640];
	add.s32 	%r5044, %r5043, %r5042;
	min.s32 	%r5045, %r5041, %r5044;
	st.shared.u32 	[%r3036+104], %r5045;
	ld.shared.u32 	%r5046, [%r3036+208];
	ld.shared.u32 	%r5047, [%r3033+212];
	ld.shared.u32 	%r5048, [%r3048+16744];
	add.s32 	%r5049, %r5048, %r5047;
	min.s32 	%r5050, %r5046, %r5049;
	st.shared.u32 	[%r3036+208], %r5050;
	ld.shared.u32 	%r5051, [%r3036+8112];
	ld.shared.u32 	%r5052, [%r3033+8324];
	add.s32 	%r5053, %r5038, %r5052;
	min.s32 	%r5054, %r5051, %r5053;
	st.shared.u32 	[%r3036+8112], %r5054;
	ld.shared.u32 	%r5055, [%r3036+8216];
	ld.shared.u32 	%r5056, [%r3033+8324];
	add.s32 	%r5057, %r5043, %r5056;
	min.s32 	%r5058, %r5055, %r5057;
	st.shared.u32 	[%r3036+8216], %r5058;
	ld.shared.u32 	%r5059, [%r3036+8320];
	ld.shared.u32 	%r5060, [%r3033+8324];
	add.s32 	%r5061, %r5048, %r5060;
	min.s32 	%r5062, %r5059, %r5061;
	st.shared.u32 	[%r3036+8320], %r5062;
	ld.shared.u32 	%r5063, [%r3036+16224];
	ld.shared.u32 	%r5064, [%r3033+16436];
	add.s32 	%r5065, %r5038, %r5064;
	min.s32 	%r5066, %r5063, %r5065;
	st.shared.u32 	[%r3036+16224], %r5066;
	ld.shared.u32 	%r5067, [%r3036+16328];
	ld.shared.u32 	%r5068, [%r3033+16436];
	add.s32 	%r5069, %r5043, %r5068;
	min.s32 	%r5070, %r5067, %r5069;
	st.shared.u32 	[%r3036+16328], %r5070;
	ld.shared.u32 	%r5071, [%r3036+16432];
	ld.shared.u32 	%r5072, [%r3033+16436];
	add.s32 	%r5073, %r5048, %r5072;
	min.s32 	%r5074, %r5071, %r5073;
	st.shared.u32 	[%r3036+16432], %r5074;
	bar.sync 	0;
	ld.shared.u32 	%r5075, [%r3036];
	ld.shared.u32 	%r5076, [%r3033+216];
	ld.shared.u32 	%r5077, [%r3048+16848];
	add.s32 	%r5078, %r5077, %r5076;
	min.s32 	%r5079, %r5075, %r5078;
	st.shared.u32 	[%r3036], %r5079;
	ld.shared.u32 	%r5080, [%r3036+104];
	ld.shared.u32 	%r5081, [%r3033+216];
	ld.shared.u32 	%r5082, [%r3048+16952];
	add.s32 	%r5083, %r5082, %r5081;
	min.s32 	%r5084, %r5080, %r5083;
	st.shared.u32 	[%r3036+104], %r5084;
	ld.shared.u32 	%r5085, [%r3036+208];
	ld.shared.u32 	%r5086, [%r3033+216];
	ld.shared.u32 	%r5087, [%r3048+17056];
	add.s32 	%r5088, %r5087, %r5086;
	min.s32 	%r5089, %r5085, %r5088;
	st.shared.u32 	[%r3036+208], %r5089;
	ld.shared.u32 	%r5090, [%r3036+8112];
	ld.shared.u32 	%r5091, [%r3033+8328];
	add.s32 	%r5092, %r5077, %r5091;
	min.s32 	%r5093, %r5090, %r5092;
	st.shared.u32 	[%r3036+8112], %r5093;
	ld.shared.u32 	%r5094, [%r3036+8216];
	ld.shared.u32 	%r5095, [%r3033+8328];
	add.s32 	%r5096, %r5082, %r5095;
	min.s32 	%r5097, %r5094, %r5096;
	st.shared.u32 	[%r3036+8216], %r5097;
	ld.shared.u32 	%r5098, [%r3036+8320];
	ld.shared.u32 	%r5099, [%r3033+8328];
	add.s32 	%r5100, %r5087, %r5099;
	min.s32 	%r5101, %r5098, %r5100;
	st.shared.u32 	[%r3036+8320], %r5101;
	ld.shared.u32 	%r5102, [%r3036+16224];
	ld.shared.u32 	%r5103, [%r3033+16440];
	add.s32 	%r5104, %r5077, %r5103;
	min.s32 	%r5105, %r5102, %r5104;
	st.shared.u32 	[%r3036+16224], %r5105;
	ld.shared.u32 	%r5106, [%r3036+16328];
	ld.shared.u32 	%r5107, [%r3033+16440];
	add.s32 	%r5108, %r5082, %r5107;
	min.s32 	%r5109, %r5106, %r5108;
	st.shared.u32 	[%r3036+16328], %r5109;
	ld.shared.u32 	%r5110, [%r3036+16432];
	ld.shared.u32 	%r5111, [%r3033+16440];
	add.s32 	%r5112, %r5087, %r5111;
	min.s32 	%r5113, %r5110, %r5112;
	st.shared.u32 	[%r3036+16432], %r5113;
	bar.sync 	0;
	ld.shared.u32 	%r5114, [%r3036];
	ld.shared.u32 	%r5115, [%r3033+220];
	ld.shared.u32 	%r5116, [%r3048+17160];
	add.s32 	%r5117, %r5116, %r5115;
	min.s32 	%r5118, %r5114, %r5117;
	st.shared.u32 	[%r3036], %r5118;
	ld.shared.u32 	%r5119, [%r3036+104];
	ld.shared.u32 	%r5120, [%r3033+220];
	ld.shared.u32 	%r5121, [%r3048+17264];
	add.s32 	%r5122, %r5121, %r5120;
	min.s32 	%r5123, %r5119, %r5122;
	st.shared.u32 	[%r3036+104], %r5123;
	ld.shared.u32 	%r5124, [%r3036+208];
	ld.shared.u32 	%r5125, [%r3033+220];
	ld.shared.u32 	%r5126, [%r3048+17368];
	add.s32 	%r5127, %r5126, %r5125;
	min.s32 	%r5128, %r5124, %r5127;
	st.shared.u32 	[%r3036+208], %r5128;
	ld.shared.u32 	%r5129, [%r3036+8112];
	ld.shared.u32 	%r5130, [%r3033+8332];
	add.s32 	%r5131, %r5116, %r5130;
	min.s32 	%r5132, %r5129, %r5131;
	st.shared.u32 	[%r3036+8112], %r5132;
	ld.shared.u32 	%r5133, [%r3036+8216];
	ld.shared.u32 	%r5134, [%r3033+8332];
	add.s32 	%r5135, %r5121, %r5134;
	min.s32 	%r5136, %r5133, %r5135;
	st.shared.u32 	[%r3036+8216], %r5136;
	ld.shared.u32 	%r5137, [%r3036+8320];
	ld.shared.u32 	%r5138, [%r3033+8332];
	add.s32 	%r5139, %r5126, %r5138;
	min.s32 	%r5140, %r5137, %r5139;
	st.shared.u32 	[%r3036+8320], %r5140;
	ld.shared.u32 	%r5141, [%r3036+16224];
	ld.shared.u32 	%r5142, [%r3033+16444];
	add.s32 	%r5143, %r5116, %r5142;
	min.s32 	%r5144, %r5141, %r5143;
	st.shared.u32 	[%r3036+16224], %r5144;
	ld.shared.u32 	%r5145, [%r3036+16328];
	ld.shared.u32 	%r5146, [%r3033+16444];
	add.s32 	%r5147, %r5121, %r5146;
	min.s32 	%r5148, %r5145, %r5147;
	st.shared.u32 	[%r3036+16328], %r5148;
	ld.shared.u32 	%r5149, [%r3036+16432];
	ld.shared.u32 	%r5150, [%r3033+16444];
	add.s32 	%r5151, %r5126, %r5150;
	min.s32 	%r5152, %r5149, %r5151;
	st.shared.u32 	[%r3036+16432], %r5152;
	bar.sync 	0;
	ld.shared.u32 	%r5153, [%r3036];
	ld.shared.u32 	%r5154, [%r3033+224];
	ld.shared.u32 	%r5155, [%r3048+17472];
	add.s32 	%r5156, %r5155, %r5154;
	min.s32 	%r5157, %r5153, %r5156;
	st.shared.u32 	[%r3036], %r5157;
	ld.shared.u32 	%r5158, [%r3036+104];
	ld.shared.u32 	%r5159, [%r3033+224];
	ld.shared.u32 	%r5160, [%r3048+17576];
	add.s32 	%r5161, %r5160, %r5159;
	min.s32 	%r5162, %r5158, %r5161;
	st.shared.u32 	[%r3036+104], %r5162;
	ld.shared.u32 	%r5163, [%r3036+208];
	ld.shared.u32 	%r5164, [%r3033+224];
	ld.shared.u32 	%r5165, [%r3048+17680];
	add.s32 	%r5166, %r5165, %r5164;
	min.s32 	%r5167, %r5163, %r5166;
	st.shared.u32 	[%r3036+208], %r5167;
	ld.shared.u32 	%r5168, [%r3036+8112];
	ld.shared.u32 	%r5169, [%r3033+8336];
	add.s32 	%r5170, %r5155, %r5169;
	min.s32 	%r5171, %r5168, %r5170;
	st.shared.u32 	[%r3036+8112], %r5171;
	ld.shared.u32 	%r5172, [%r3036+8216];
	ld.shared.u32 	%r5173, [%r3033+8336];
	add.s32 	%r5174, %r5160, %r5173;
	min.s32 	%r5175, %r5172, %r5174;
	st.shared.u32 	[%r3036+8216], %r5175;
	ld.shared.u32 	%r5176, [%r3036+8320];
	ld.shared.u32 	%r5177, [%r3033+8336];
	add.s32 	%r5178, %r5165, %r5177;
	min.s32 	%r5179, %r5176, %r5178;
	st.shared.u32 	[%r3036+8320], %r5179;
	ld.shared.u32 	%r5180, [%r3036+16224];
	ld.shared.u32 	%r5181, [%r3033+16448];
	add.s32 	%r5182, %r5155, %r5181;
	min.s32 	%r5183, %r5180, %r5182;
	st.shared.u32 	[%r3036+16224], %r5183;
	ld.shared.u32 	%r5184, [%r3036+16328];
	ld.shared.u32 	%r5185, [%r3033+16448];
	add.s32 	%r5186, %r5160, %r5185;
	min.s32 	%r5187, %r5184, %r5186;
	st.shared.u32 	[%r3036+16328], %r5187;
	ld.shared.u32 	%r5188, [%r3036+16432];
	ld.shared.u32 	%r5189, [%r3033+16448];
	add.s32 	%r5190, %r5165, %r5189;
	min.s32 	%r5191, %r5188, %r5190;
	st.shared.u32 	[%r3036+16432], %r5191;
	bar.sync 	0;
	ld.shared.u32 	%r5192, [%r3036];
	ld.shared.u32 	%r5193, [%r3033+228];
	ld.shared.u32 	%r5194, [%r3048+17784];
	add.s32 	%r5195, %r5194, %r5193;
	min.s32 	%r5196, %r5192, %r5195;
	st.shared.u32 	[%r3036], %r5196;
	ld.shared.u32 	%r5197, [%r3036+104];
	ld.shared.u32 	%r5198, [%r3033+228];
	ld.shared.u32 	%r5199, [%r3048+17888];
	add.s32 	%r5200, %r5199, %r5198;
	min.s32 	%r5201, %r5197, %r5200;
	st.shared.u32 	[%r3036+104], %r5201;
	ld.shared.u32 	%r5202, [%r3036+208];
	ld.shared.u32 	%r5203, [%r3033+228];
	ld.shared.u32 	%r5204, [%r3048+17992];
	add.s32 	%r5205, %r5204, %r5203;
	min.s32 	%r5206, %r5202, %r5205;
	st.shared.u32 	[%r3036+208], %r5206;
	ld.shared.u32 	%r5207, [%r3036+8112];
	ld.shared.u32 	%r5208, [%r3033+8340];
	add.s32 	%r5209, %r5194, %r5208;
	min.s32 	%r5210, %r5207, %r5209;
	st.shared.u32 	[%r3036+8112], %r5210;
	ld.shared.u32 	%r5211, [%r3036+8216];
	ld.shared.u32 	%r5212, [%r3033+8340];
	add.s32 	%r5213, %r5199, %r5212;
	min.s32 	%r5214, %r5211, %r5213;
	st.shared.u32 	[%r3036+8216], %r5214;
	ld.shared.u32 	%r5215, [%r3036+8320];
	ld.shared.u32 	%r5216, [%r3033+8340];
	add.s32 	%r5217, %r5204, %r5216;
	min.s32 	%r5218, %r5215, %r5217;
	st.shared.u32 	[%r3036+8320], %r5218;
	ld.shared.u32 	%r5219, [%r3036+16224];
	ld.shared.u32 	%r5220, [%r3033+16452];
	add.s32 	%r5221, %r5194, %r5220;
	min.s32 	%r5222, %r5219, %r5221;
	st.shared.u32 	[%r3036+16224], %r5222;
	ld.shared.u32 	%r5223, [%r3036+16328];
	ld.shared.u32 	%r5224, [%r3033+16452];
	add.s32 	%r5225, %r5199, %r5224;
	min.s32 	%r5226, %r5223, %r5225;
	st.shared.u32 	[%r3036+16328], %r5226;
	ld.shared.u32 	%r5227, [%r3036+16432];
	ld.shared.u32 	%r5228, [%r3033+16452];
	add.s32 	%r5229, %r5204, %r5228;
	min.s32 	%r5230, %r5227, %r5229;
	st.shared.u32 	[%r3036+16432], %r5230;
	bar.sync 	0;
	ld.shared.u32 	%r5231, [%r3036];
	ld.shared.u32 	%r5232, [%r3033+232];
	ld.shared.u32 	%r5233, [%r3048+18096];
	add.s32 	%r5234, %r5233, %r5232;
	min.s32 	%r5235, %r5231, %r5234;
	st.shared.u32 	[%r3036], %r5235;
	ld.shared.u32 	%r5236, [%r3036+104];
	ld.shared.u32 	%r5237, [%r3033+232];
	ld.shared.u32 	%r5238, [%r3048+18200];
	add.s32 	%r5239, %r5238, %r5237;
	min.s32 	%r5240, %r5236, %r5239;
	st.shared.u32 	[%r3036+104], %r5240;
	ld.shared.u32 	%r5241, [%r3036+208];
	ld.shared.u32 	%r5242, [%r3033+232];
	ld.shared.u32 	%r5243, [%r3048+18304];
	add.s32 	%r5244, %r5243, %r5242;
	min.s32 	%r5245, %r5241, %r5244;
	st.shared.u32 	[%r3036+208], %r5245;
	ld.shared.u32 	%r5246, [%r3036+8112];
	ld.shared.u32 	%r5247, [%r3033+8344];
	add.s32 	%r5248, %r5233, %r5247;
	min.s32 	%r5249, %r5246, %r5248;
	st.shared.u32 	[%r3036+8112], %r5249;
	ld.shared.u32 	%r5250, [%r3036+8216];
	ld.shared.u32 	%r5251, [%r3033+8344];
	add.s32 	%r5252, %r5238, %r5251;
	min.s32 	%r5253, %r5250, %r5252;
	st.shared.u32 	[%r3036+8216], %r5253;
	ld.shared.u32 	%r5254, [%r3036+8320];
	ld.shared.u32 	%r5255, [%r3033+8344];
	add.s32 	%r5256, %r5243, %r5255;
	min.s32 	%r5257, %r5254, %r5256;
	st.shared.u32 	[%r3036+8320], %r5257;
	ld.shared.u32 	%r5258, [%r3036+16224];
	ld.shared.u32 	%r5259, [%r3033+16456];
	add.s32 	%r5260, %r5233, %r5259;
	min.s32 	%r5261, %r5258, %r5260;
	st.shared.u32 	[%r3036+16224], %r5261;
	ld.shared.u32 	%r5262, [%r3036+16328];
	ld.shared.u32 	%r5263, [%r3033+16456];
	add.s32 	%r5264, %r5238, %r5263;
	min.s32 	%r5265, %r5262, %r5264;
	st.shared.u32 	[%r3036+16328], %r5265;
	ld.shared.u32 	%r5266, [%r3036+16432];
	ld.shared.u32 	%r5267, [%r3033+16456];
	add.s32 	%r5268, %r5243, %r5267;
	min.s32 	%r5269, %r5266, %r5268;
	st.shared.u32 	[%r3036+16432], %r5269;
	bar.sync 	0;
	ld.shared.u32 	%r5270, [%r3036];
	ld.shared.u32 	%r5271, [%r3033+236];
	ld.shared.u32 	%r5272, [%r3048+18408];
	add.s32 	%r5273, %r5272, %r5271;
	min.s32 	%r5274, %r5270, %r5273;
	st.shared.u32 	[%r3036], %r5274;
	ld.shared.u32 	%r5275, [%r3036+104];
	ld.shared.u32 	%r5276, [%r3033+236];
	ld.shared.u32 	%r5277, [%r3048+18512];
	add.s32 	%r5278, %r5277, %r5276;
	min.s32 	%r5279, %r5275, %r5278;
	st.shared.u32 	[%r3036+104], %r5279;
	ld.shared.u32 	%r5280, [%r3036+208];
	ld.shared.u32 	%r5281, [%r3033+236];
	ld.shared.u32 	%r5282, [%r3048+18616];
	add.s32 	%r5283, %r5282, %r5281;
	min.s32 	%r5284, %r5280, %r5283;
	st.shared.u32 	[%r3036+208], %r5284;
	ld.shared.u32 	%r5285, [%r3036+8112];
	ld.shared.u32 	%r5286, [%r3033+8348];
	add.s32 	%r5287, %r5272, %r5286;
	min.s32 	%r5288, %r5285, %r5287;
	st.shared.u32 	[%r3036+8112], %r5288;
	ld.shared.u32 	%r5289, [%r3036+8216];
	ld.shared.u32 	%r5290, [%r3033+8348];
	add.s32 	%r5291, %r5277, %r5290;
	min.s32 	%r5292, %r5289, %r5291;
	st.shared.u32 	[%r3036+8216], %r5292;
	ld.shared.u32 	%r5293, [%r3036+8320];
	ld.shared.u32 	%r5294, [%r3033+8348];
	add.s32 	%r5295, %r5282, %r5294;
	min.s32 	%r5296, %r5293, %r5295;
	st.shared.u32 	[%r3036+8320], %r5296;
	ld.shared.u32 	%r5297, [%r3036+16224];
	ld.shared.u32 	%r5298, [%r3033+16460];
	add.s32 	%r5299, %r5272, %r5298;
	min.s32 	%r5300, %r5297, %r5299;
	st.shared.u32 	[%r3036+16224], %r5300;
	ld.shared.u32 	%r5301, [%r3036+16328];
	ld.shared.u32 	%r5302, [%r3033+16460];
	add.s32 	%r5303, %r5277, %r5302;
	min.s32 	%r5304, %r5301, %r5303;
	st.shared.u32 	[%r3036+16328], %r5304;
	ld.shared.u32 	%r5305, [%r3036+16432];
	ld.shared.u32 	%r5306, [%r3033+16460];
	add.s32 	%r5307, %r5282, %r5306;
	min.s32 	%r5308, %r5305, %r5307;
	st.shared.u32 	[%r3036+16432], %r5308;
	bar.sync 	0;
	ld.shared.u32 	%r5309, [%r3036];
	ld.shared.u32 	%r5310, [%r3033+240];
	ld.shared.u32 	%r5311, [%r3048+18720];
	add.s32 	%r5312, %r5311, %r5310;
	min.s32 	%r5313, %r5309, %r5312;
	st.shared.u32 	[%r3036], %r5313;
	ld.shared.u32 	%r5314, [%r3036+104];
	ld.shared.u32 	%r5315, [%r3033+240];
	ld.shared.u32 	%r5316, [%r3048+18824];
	add.s32 	%r5317, %r5316, %r5315;
	min.s32 	%r5318, %r5314, %r5317;
	st.shared.u32 	[%r3036+104], %r5318;
	ld.shared.u32 	%r5319, [%r3036+208];
	ld.shared.u32 	%r5320, [%r3033+240];
	ld.shared.u32 	%r5321, [%r3048+18928];
	add.s32 	%r5322, %r5321, %r5320;
	min.s32 	%r5323, %r5319, %r5322;
	st.shared.u32 	[%r3036+208], %r5323;
	ld.shared.u32 	%r5324, [%r3036+8112];
	ld.shared.u32 	%r5325, [%r3033+8352];
	add.s32 	%r5326, %r5311, %r5325;
	min.s32 	%r5327, %r5324, %r5326;
	st.shared.u32 	[%r3036+8112], %r5327;
	ld.shared.u32 	%r5328, [%r3036+8216];
	ld.shared.u32 	%r5329, [%r3033+8352];
	add.s32 	%r5330, %r5316, %r5329;
	min.s32 	%r5331, %r5328, %r5330;
	st.shared.u32 	[%r3036+8216], %r5331;
	ld.shared.u32 	%r5332, [%r3036+8320];
	ld.shared.u32 	%r5333, [%r3033+8352];
	add.s32 	%r5334, %r5321, %r5333;
	min.s32 	%r5335, %r5332, %r5334;
	st.shared.u32 	[%r3036+8320], %r5335;
	ld.shared.u32 	%r5336, [%r3036+16224];
	ld.shared.u32 	%r5337, [%r3033+16464];
	add.s32 	%r5338, %r5311, %r5337;
	min.s32 	%r5339, %r5336, %r5338;
	st.shared.u32 	[%r3036+16224], %r5339;
	ld.shared.u32 	%r5340, [%r3036+16328];
	ld.shared.u32 	%r5341, [%r3033+16464];
	add.s32 	%r5342, %r5316, %r5341;
	min.s32 	%r5343, %r5340, %r5342;
	st.shared.u32 	[%r3036+16328], %r5343;
	ld.shared.u32 	%r5344, [%r3036+16432];
	ld.shared.u32 	%r5345, [%r3033+16464];
	add.s32 	%r5346, %r5321, %r5345;
	min.s32 	%r5347, %r5344, %r5346;
	st.shared.u32 	[%r3036+16432], %r5347;
	bar.sync 	0;
	ld.shared.u32 	%r5348, [%r3036];
	ld.shared.u32 	%r5349, [%r3033+244];
	ld.shared.u32 	%r5350, [%r3048+19032];
	add.s32 	%r5351, %r5350, %r5349;
	min.s32 	%r5352, %r5348, %r5351;
	st.shared.u32 	[%r3036], %r5352;
	ld.shared.u32 	%r5353, [%r3036+104];
	ld.shared.u32 	%r5354, [%r3033+244];
	ld.shared.u32 	%r5355, [%r3048+19136];
	add.s32 	%r5356, %r5355, %r5354;
	min.s32 	%r5357, %r5353, %r5356;
	st.shared.u32 	[%r3036+104], %r5357;
	ld.shared.u32 	%r5358, [%r3036+208];
	ld.shared.u32 	%r5359, [%r3033+244];
	ld.shared.u32 	%r5360, [%r3048+19240];
	add.s32 	%r5361, %r5360, %r5359;
	min.s32 	%r5362, %r5358, %r5361;
	st.shared.u32 	[%r3036+208], %r5362;
	ld.shared.u32 	%r5363, [%r3036+8112];
	ld.shared.u32 	%r5364, [%r3033+8356];
	add.s32 	%r5365, %r5350, %r5364;
	min.s32 	%r5366, %r5363, %r5365;
	st.shared.u32 	[%r3036+8112], %r5366;
	ld.shared.u32 	%r5367, [%r3036+8216];
	ld.shared.u32 	%r5368, [%r3033+8356];
	add.s32 	%r5369, %r5355, %r5368;
	min.s32 	%r5370, %r5367, %r5369;
	st.shared.u32 	[%r3036+8216], %r5370;
	ld.shared.u32 	%r5371, [%r3036+8320];
	ld.shared.u32 	%r5372, [%r3033+8356];
	add.s32 	%r5373, %r5360, %r5372;
	min.s32 	%r5374, %r5371, %r5373;
	st.shared.u32 	[%r3036+8320], %r5374;
	ld.shared.u32 	%r5375, [%r3036+16224];
	ld.shared.u32 	%r5376, [%r3033+16468];
	add.s32 	%r5377, %r5350, %r5376;
	min.s32 	%r5378, %r5375, %r5377;
	st.shared.u32 	[%r3036+16224], %r5378;
	ld.shared.u32 	%r5379, [%r3036+16328];
	ld.shared.u32 	%r5380, [%r3033+16468];
	add.s32 	%r5381, %r5355, %r5380;
	min.s32 	%r5382, %r5379, %r5381;
	st.shared.u32 	[%r3036+16328], %r5382;
	ld.shared.u32 	%r5383, [%r3036+16432];
	ld.shared.u32 	%r5384, [%r3033+16468];
	add.s32 	%r5385, %r5360, %r5384;
	min.s32 	%r5386, %r5383, %r5385;
	st.shared.u32 	[%r3036+16432], %r5386;
	bar.sync 	0;
	ld.shared.u32 	%r5387, [%r3036];
	ld.shared.u32 	%r5388, [%r3033+248];
	ld.shared.u32 	%r5389, [%r3048+19344];
	add.s32 	%r5390, %r5389, %r5388;
	min.s32 	%r5391, %r5387, %r5390;
	st.shared.u32 	[%r3036], %r5391;
	ld.shared.u32 	%r5392, [%r3036+104];
	ld.shared.u32 	%r5393, [%r3033+248];
	ld.shared.u32 	%r5394, [%r3048+19448];
	add.s32 	%r5395, %r5394, %r5393;
	min.s32 	%r5396, %r5392, %r5395;
	st.shared.u32 	[%r3036+104], %r5396;
	ld.shared.u32 	%r5397, [%r3036+208];
	ld.shared.u32 	%r5398, [%r3033+248];
	ld.shared.u32 	%r5399, [%r3048+19552];
	add.s32 	%r5400, %r5399, %r5398;
	min.s32 	%r5401, %r5397, %r5400;
	st.shared.u32 	[%r3036+208], %r5401;
	ld.shared.u32 	%r5402, [%r3036+8112];
	ld.shared.u32 	%r5403, [%r3033+8360];
	add.s32 	%r5404, %r5389, %r5403;
	min.s32 	%r5405, %r5402, %r5404;
	st.shared.u32 	[%r3036+8112], %r5405;
	ld.shared.u32 	%r5406, [%r3036+8216];
	ld.shared.u32 	%r5407, [%r3033+8360];
	add.s32 	%r5408, %r5394, %r5407;
	min.s32 	%r5409, %r5406, %r5408;
	st.shared.u32 	[%r3036+8216], %r5409;
	ld.shared.u32 	%r5410, [%r3036+8320];
	ld.shared.u32 	%r5411, [%r3033+8360];
	add.s32 	%r5412, %r5399, %r5411;
	min.s32 	%r5413, %r5410, %r5412;
	st.shared.u32 	[%r3036+8320], %r5413;
	ld.shared.u32 	%r5414, [%r3036+16224];
	ld.shared.u32 	%r5415, [%r3033+16472];
	add.s32 	%r5416, %r5389, %r5415;
	min.s32 	%r5417, %r5414, %r5416;
	st.shared.u32 	[%r3036+16224], %r5417;
	ld.shared.u32 	%r5418, [%r3036+16328];
	ld.shared.u32 	%r5419, [%r3033+16472];
	add.s32 	%r5420, %r5394, %r5419;
	min.s32 	%r5421, %r5418, %r5420;
	st.shared.u32 	[%r3036+16328], %r5421;
	ld.shared.u32 	%r5422, [%r3036+16432];
	ld.shared.u32 	%r5423, [%r3033+16472];
	add.s32 	%r5424, %r5399, %r5423;
	min.s32 	%r5425, %r5422, %r5424;
	st.shared.u32 	[%r3036+16432], %r5425;
	bar.sync 	0;
	ld.shared.u32 	%r5426, [%r3036];
	ld.shared.u32 	%r5427, [%r3033+252];
	ld.shared.u32 	%r5428, [%r3048+19656];
	add.s32 	%r5429, %r5428, %r5427;
	min.s32 	%r5430, %r5426, %r5429;
	st.shared.u32 	[%r3036], %r5430;
	ld.shared.u32 	%r5431, [%r3036+104];
	ld.shared.u32 	%r5432, [%r3033+252];
	ld.shared.u32 	%r5433, [%r3048+19760];
	add.s32 	%r5434, %r5433, %r5432;
	min.s32 	%r5435, %r5431, %r5434;
	st.shared.u32 	[%r3036+104], %r5435;
	ld.shared.u32 	%r5436, [%r3036+208];
	ld.shared.u32 	%r5437, [%r3033+252];
	ld.shared.u32 	%r5438, [%r3048+19864];
	add.s32 	%r5439, %r5438, %r5437;
	min.s32 	%r5440, %r5436, %r5439;
	st.shared.u32 	[%r3036+208], %r5440;
	ld.shared.u32 	%r5441, [%r3036+8112];
	ld.shared.u32 	%r5442, [%r3033+8364];
	add.s32 	%r5443, %r5428, %r5442;
	min.s32 	%r5444, %r5441, %r5443;
	st.shared.u32 	[%r3036+8112], %r5444;
	ld.shared.u32 	%r5445, [%r3036+8216];
	ld.shared.u32 	%r5446, [%r3033+8364];
	add.s32 	%r5447, %r5433, %r5446;
	min.s32 	%r5448, %r5445, %r5447;
	st.shared.u32 	[%r3036+8216], %r5448;
	ld.shared.u32 	%r5449, [%r3036+8320];
	ld.shared.u32 	%r5450, [%r3033+8364];
	add.s32 	%r5451, %r5438, %r5450;
	min.s32 	%r5452, %r5449, %r5451;
	st.shared.u32 	[%r3036+8320], %r5452;
	ld.shared.u32 	%r5453, [%r3036+16224];
	ld.shared.u32 	%r5454, [%r3033+16476];
	add.s32 	%r5455, %r5428, %r5454;
	min.s32 	%r5456, %r5453, %r5455;
	st.shared.u32 	[%r3036+16224], %r5456;
	ld.shared.u32 	%r5457, [%r3036+16328];
	ld.shared.u32 	%r5458, [%r3033+16476];
	add.s32 	%r5459, %r5433, %r5458;
	min.s32 	%r5460, %r5457, %r5459;
	st.shared.u32 	[%r3036+16328], %r5460;
	ld.shared.u32 	%r5461, [%r3036+16432];
	ld.shared.u32 	%r5462, [%r3033+16476];
	add.s32 	%r5463, %r5438, %r5462;
	min.s32 	%r5464, %r5461, %r5463;
	st.shared.u32 	[%r3036+16432], %r5464;
	bar.sync 	0;
	ld.shared.u32 	%r5465, [%r3036];
	ld.shared.u32 	%r5466, [%r3033+256];
	ld.shared.u32 	%r5467, [%r3048+19968];
	add.s32 	%r5468, %r5467, %r5466;
	min.s32 	%r5469, %r5465, %r5468;
	st.shared.u32 	[%r3036], %r5469;
	ld.shared.u32 	%r5470, [%r3036+104];
	ld.shared.u32 	%r5471, [%r3033+256];
	ld.shared.u32 	%r5472, [%r3048+20072];
	add.s32 	%r5473, %r5472, %r5471;
	min.s32 	%r5474, %r5470, %r5473;
	st.shared.u32 	[%r3036+104], %r5474;
	ld.shared.u32 	%r5475, [%r3036+208];
	ld.shared.u32 	%r5476, [%r3033+256];
	ld.shared.u32 	%r5477, [%r3048+20176];
	add.s32 	%r5478, %r5477, %r5476;
	min.s32 	%r5479, %r5475, %r5478;
	st.shared.u32 	[%r3036+208], %r5479;
	ld.shared.u32 	%r5480, [%r3036+8112];
	ld.shared.u32 	%r5481, [%r3033+8368];
	add.s32 	%r5482, %r5467, %r5481;
	min.s32 	%r5483, %r5480, %r5482;
	st.shared.u32 	[%r3036+8112], %r5483;
	ld.shared.u32 	%r5484, [%r3036+8216];
	ld.shared.u32 	%r5485, [%r3033+8368];
	add.s32 	%r5486, %r5472, %r5485;
	min.s32 	%r5487, %r5484, %r5486;
	st.shared.u32 	[%r3036+8216], %r5487;
	ld.shared.u32 	%r5488, [%r3036+8320];
	ld.shared.u32 	%r5489, [%r3033+8368];
	add.s32 	%r5490, %r5477, %r5489;
	min.s32 	%r5491, %r5488, %r5490;
	st.shared.u32 	[%r3036+8320], %r5491;
	ld.shared.u32 	%r5492, [%r3036+16224];
	ld.shared.u32 	%r5493, [%r3033+16480];
	add.s32 	%r5494, %r5467, %r5493;
	min.s32 	%r5495, %r5492, %r5494;
	st.shared.u32 	[%r3036+16224], %r5495;
	ld.shared.u32 	%r5496, [%r3036+16328];
	ld.shared.u32 	%r5497, [%r3033+16480];
	add.s32 	%r5498, %r5472, %r5497;
	min.s32 	%r5499, %r5496, %r5498;
	st.shared.u32 	[%r3036+16328], %r5499;
	ld.shared.u32 	%r5500, [%r3036+16432];
	ld.shared.u32 	%r5501, [%r3033+16480];
	add.s32 	%r5502, %r5477, %r5501;
	min.s32 	%r5503, %r5500, %r5502;
	st.shared.u32 	[%r3036+16432], %r5503;
	bar.sync 	0;
	ld.shared.u32 	%r5504, [%r3036];
	ld.shared.u32 	%r5505, [%r3033+260];
	ld.shared.u32 	%r5506, [%r3048+20280];
	add.s32 	%r5507, %r5506, %r5505;
	min.s32 	%r5508, %r5504, %r5507;
	st.shared.u32 	[%r3036], %r5508;
	ld.shared.u32 	%r5509, [%r3036+104];
	ld.shared.u32 	%r5510, [%r3033+260];
	ld.shared.u32 	%r5511, [%r3048+20384];
	add.s32 	%r5512, %r5511, %r5510;
	min.s32 	%r5513, %r5509, %r5512;
	st.shared.u32 	[%r3036+104], %r5513;
	ld.shared.u32 	%r5514, [%r3036+208];
	ld.shared.u32 	%r5515, [%r3033+260];
	ld.shared.u32 	%r5516, [%r3048+20488];
	add.s32 	%r5517, %r5516, %r5515;
	min.s32 	%r5518, %r5514, %r5517;
	st.shared.u32 	[%r3036+208], %r5518;
	ld.shared.u32 	%r5519, [%r3036+8112];
	ld.shared.u32 	%r5520, [%r3033+8372];
	add.s32 	%r5521, %r5506, %r5520;
	min.s32 	%r5522, %r5519, %r5521;
	st.shared.u32 	[%r3036+8112], %r5522;
	ld.shared.u32 	%r5523, [%r3036+8216];
	ld.shared.u32 	%r5524, [%r3033+8372];
	add.s32 	%r5525, %r5511, %r5524;
	min.s32 	%r5526, %r5523, %r5525;
	st.shared.u32 	[%r3036+8216], %r5526;
	ld.shared.u32 	%r5527, [%r3036+8320];
	ld.shared.u32 	%r5528, [%r3033+8372];
	add.s32 	%r5529, %r5516, %r5528;
	min.s32 	%r5530, %r5527, %r5529;
	st.shared.u32 	[%r3036+8320], %r5530;
	ld.shared.u32 	%r5531, [%r3036+16224];
	ld.shared.u32 	%r5532, [%r3033+16484];
	add.s32 	%r5533, %r5506, %r5532;
	min.s32 	%r5534, %r5531, %r5533;
	st.shared.u32 	[%r3036+16224], %r5534;
	ld.shared.u32 	%r5535, [%r3036+16328];
	ld.shared.u32 	%r5536, [%r3033+16484];
	add.s32 	%r5537, %r5511, %r5536;
	min.s32 	%r5538, %r5535, %r5537;
	st.shared.u32 	[%r3036+16328], %r5538;
	ld.shared.u32 	%r5539, [%r3036+16432];
	ld.shared.u32 	%r5540, [%r3033+16484];
	add.s32 	%r5541, %r5516, %r5540;
	min.s32 	%r5542, %r5539, %r5541;
	st.shared.u32 	[%r3036+16432], %r5542;
	bar.sync 	0;
	ld.shared.u32 	%r5543, [%r3036];
	ld.shared.u32 	%r5544, [%r3033+264];
	ld.shared.u32 	%r5545, [%r3048+20592];
	add.s32 	%r5546, %r5545, %r5544;
	min.s32 	%r5547, %r5543, %r5546;
	st.shared.u32 	[%r3036], %r5547;
	ld.shared.u32 	%r5548, [%r3036+104];
	ld.shared.u32 	%r5549, [%r3033+264];
	ld.shared.u32 	%r5550, [%r3048+20696];
	add.s32 	%r5551, %r5550, %r5549;
	min.s32 	%r5552, %r5548, %r5551;
	st.shared.u32 	[%r3036+104], %r5552;
	ld.shared.u32 	%r5553, [%r3036+208];
	ld.shared.u32 	%r5554, [%r3033+264];
	ld.shared.u32 	%r5555, [%r3048+20800];
	add.s32 	%r5556, %r5555, %r5554;
	min.s32 	%r5557, %r5553, %r5556;
	st.shared.u32 	[%r3036+208], %r5557;
	ld.shared.u32 	%r5558, [%r3036+8112];
	ld.shared.u32 	%r5559, [%r3033+8376];
	add.s32 	%r5560, %r5545, %r5559;
	min.s32 	%r5561, %r5558, %r5560;
	st.shared.u32 	[%r3036+8112], %r5561;
	ld.shared.u32 	%r5562, [%r3036+8216];
	ld.shared.u32 	%r5563, [%r3033+8376];
	add.s32 	%r5564, %r5550, %r5563;
	min.s32 	%r5565, %r5562, %r5564;
	st.shared.u32 	[%r3036+8216], %r5565;
	ld.shared.u32 	%r5566, [%r3036+8320];
	ld.shared.u32 	%r5567, [%r3033+8376];
	add.s32 	%r5568, %r5555, %r5567;
	min.s32 	%r5569, %r5566, %r5568;
	st.shared.u32 	[%r3036+8320], %r5569;
	ld.shared.u32 	%r5570, [%r3036+16224];
	ld.shared.u32 	%r5571, [%r3033+16488];
	add.s32 	%r5572, %r5545, %r5571;
	min.s32 	%r5573, %r5570, %r5572;
	st.shared.u32 	[%r3036+16224], %r5573;
	ld.shared.u32 	%r5574, [%r3036+16328];
	ld.shared.u32 	%r5575, [%r3033+16488];
	add.s32 	%r5576, %r5550, %r5575;
	min.s32 	%r5577, %r5574, %r5576;
	st.shared.u32 	[%r3036+16328], %r5577;
	ld.shared.u32 	%r5578, [%r3036+16432];
	ld.shared.u32 	%r5579, [%r3033+16488];
	add.s32 	%r5580, %r5555, %r5579;
	min.s32 	%r5581, %r5578, %r5580;
	st.shared.u32 	[%r3036+16432], %r5581;
	bar.sync 	0;
	ld.shared.u32 	%r5582, [%r3036];
	ld.shared.u32 	%r5583, [%r3033+268];
	ld.shared.u32 	%r5584, [%r3048+20904];
	add.s32 	%r5585, %r5584, %r5583;
	min.s32 	%r5586, %r5582, %r5585;
	st.shared.u32 	[%r3036], %r5586;
	ld.shared.u32 	%r5587, [%r3036+104];
	ld.shared.u32 	%r5588, [%r3033+268];
	ld.shared.u32 	%r5589, [%r3048+21008];
	add.s32 	%r5590, %r5589, %r5588;
	min.s32 	%r5591, %r5587, %r5590;
	st.shared.u32 	[%r3036+104], %r5591;
	ld.shared.u32 	%r5592, [%r3036+208];
	ld.shared.u32 	%r5593, [%r3033+268];
	ld.shared.u32 	%r5594, [%r3048+21112];
	add.s32 	%r5595, %r5594, %r5593;
	min.s32 	%r5596, %r5592, %r5595;
	st.shared.u32 	[%r3036+208], %r5596;
	ld.shared.u32 	%r5597, [%r3036+8112];
	ld.shared.u32 	%r5598, [%r3033+8380];
	add.s32 	%r5599, %r5584, %r5598;
	min.s32 	%r5600, %r5597, %r5599;
	st.shared.u32 	[%r3036+8112], %r5600;
	ld.shared.u32 	%r5601, [%r3036+8216];
	ld.shared.u32 	%r5602, [%r3033+8380];
	add.s32 	%r5603, %r5589, %r5602;
	min.s32 	%r5604, %r5601, %r5603;
	st.shared.u32 	[%r3036+8216], %r5604;
	ld.shared.u32 	%r5605, [%r3036+8320];
	ld.shared.u32 	%r5606, [%r3033+8380];
	add.s32 	%r5607, %r5594, %r5606;
	min.s32 	%r5608, %r5605, %r5607;
	st.shared.u32 	[%r3036+8320], %r5608;
	ld.shared.u32 	%r5609, [%r3036+16224];
	ld.shared.u32 	%r5610, [%r3033+16492];
	add.s32 	%r5611, %r5584, %r5610;
	min.s32 	%r5612, %r5609, %r5611;
	st.shared.u32 	[%r3036+16224], %r5612;
	ld.shared.u32 	%r5613, [%r3036+16328];
	ld.shared.u32 	%r5614, [%r3033+16492];
	add.s32 	%r5615, %r5589, %r5614;
	min.s32 	%r5616, %r5613, %r5615;
	st.shared.u32 	[%r3036+16328], %r5616;
	ld.shared.u32 	%r5617, [%r3036+16432];
	ld.shared.u32 	%r5618, [%r3033+16492];
	add.s32 	%r5619, %r5594, %r5618;
	min.s32 	%r5620, %r5617, %r5619;
	st.shared.u32 	[%r3036+16432], %r5620;
	bar.sync 	0;
	ld.shared.u32 	%r5621, [%r3036];
	ld.shared.u32 	%r5622, [%r3033+272];
	ld.shared.u32 	%r5623, [%r3048+21216];
	add.s32 	%r5624, %r5623, %r5622;
	min.s32 	%r5625, %r5621, %r5624;
	st.shared.u32 	[%r3036], %r5625;
	ld.shared.u32 	%r5626, [%r3036+104];
	ld.shared.u32 	%r5627, [%r3033+272];
	ld.shared.u32 	%r5628, [%r3048+21320];
	add.s32 	%r5629, %r5628, %r5627;
	min.s32 	%r5630, %r5626, %r5629;
	st.shared.u32 	[%r3036+104], %r5630;
	ld.shared.u32 	%r5631, [%r3036+208];
	ld.shared.u32 	%r5632, [%r3033+272];
	ld.shared.u32 	%r5633, [%r3048+21424];
	add.s32 	%r5634, %r5633, %r5632;
	min.s32 	%r5635, %r5631, %r5634;
	st.shared.u32 	[%r3036+208], %r5635;
	ld.shared.u32 	%r5636, [%r3036+8112];
	ld.shared.u32 	%r5637, [%r3033+8384];
	add.s32 	%r5638, %r5623, %r5637;
	min.s32 	%r5639, %r5636, %r5638;
	st.shared.u32 	[%r3036+8112], %r5639;
	ld.shared.u32 	%r5640, [%r3036+8216];
	ld.shared.u32 	%r5641, [%r3033+8384];
	add.s32 	%r5642, %r5628, %r5641;
	min.s32 	%r5643, %r5640, %r5642;
	st.shared.u32 	[%r3036+8216], %r5643;
	ld.shared.u32 	%r5644, [%r3036+8320];
	ld.shared.u32 	%r5645, [%r3033+8384];
	add.s32 	%r5646, %r5633, %r5645;
	min.s32 	%r5647, %r5644, %r5646;
	st.shared.u32 	[%r3036+8320], %r5647;
	ld.shared.u32 	%r5648, [%r3036+16224];
	ld.shared.u32 	%r5649, [%r3033+16496];
	add.s32 	%r5650, %r5623, %r5649;
	min.s32 	%r5651, %r5648, %r5650;
	st.shared.u32 	[%r3036+16224], %r5651;
	ld.shared.u32 	%r5652, [%r3036+16328];
	ld.shared.u32 	%r5653, [%r3033+16496];
	add.s32 	%r5654, %r5628, %r5653;
	min.s32 	%r5655, %r5652, %r5654;
	st.shared.u32 	[%r3036+16328], %r5655;
	ld.shared.u32 	%r5656, [%r3036+16432];
	ld.shared.u32 	%r5657, [%r3033+16496];
	add.s32 	%r5658, %r5633, %r5657;
	min.s32 	%r5659, %r5656, %r5658;
	st.shared.u32 	[%r3036+16432], %r5659;
	bar.sync 	0;
	ld.shared.u32 	%r5660, [%r3036];
	ld.shared.u32 	%r5661, [%r3033+276];
	ld.shared.u32 	%r5662, [%r3048+21528];
	add.s32 	%r5663, %r5662, %r5661;
	min.s32 	%r5664, %r5660, %r5663;
	st.shared.u32 	[%r3036], %r5664;
	ld.shared.u32 	%r5665, [%r3036+104];
	ld.shared.u32 	%r5666, [%r3033+276];
	ld.shared.u32 	%r5667, [%r3048+21632];
	add.s32 	%r5668, %r5667, %r5666;
	min.s32 	%r5669, %r5665, %r5668;
	st.shared.u32 	[%r3036+104], %r5669;
	ld.shared.u32 	%r5670, [%r3036+208];
	ld.shared.u32 	%r5671, [%r3033+276];
	ld.shared.u32 	%r5672, [%r3048+21736];
	add.s32 	%r5673, %r5672, %r5671;
	min.s32 	%r5674, %r5670, %r5673;
	st.shared.u32 	[%r3036+208], %r5674;
	ld.shared.u32 	%r5675, [%r3036+8112];
	ld.shared.u32 	%r5676, [%r3033+8388];
	add.s32 	%r5677, %r5662, %r5676;
	min.s32 	%r5678, %r5675, %r5677;
	st.shared.u32 	[%r3036+8112], %r5678;
	ld.shared.u32 	%r5679, [%r3036+8216];
	ld.shared.u32 	%r5680, [%r3033+8388];
	add.s32 	%r5681, %r5667, %r5680;
	min.s32 	%r5682, %r5679, %r5681;
	st.shared.u32 	[%r3036+8216], %r5682;
	ld.shared.u32 	%r5683, [%r3036+8320];
	ld.shared.u32 	%r5684, [%r3033+8388];
	add.s32 	%r5685, %r5672, %r5684;
	min.s32 	%r5686, %r5683, %r5685;
	st.shared.u32 	[%r3036+8320], %r5686;
	ld.shared.u32 	%r5687, [%r3036+16224];
	ld.shared.u32 	%r5688, [%r3033+16500];
	add.s32 	%r5689, %r5662, %r5688;
	min.s32 	%r5690, %r5687, %r5689;
	st.shared.u32 	[%r3036+16224], %r5690;
	ld.shared.u32 	%r5691, [%r3036+16328];
	ld.shared.u32 	%r5692, [%r3033+16500];
	add.s32 	%r5693, %r5667, %r5692;
	min.s32 	%r5694, %r5691, %r5693;
	st.shared.u32 	[%r3036+16328], %r5694;
	ld.shared.u32 	%r5695, [%r3036+16432];
	ld.shared.u32 	%r5696, [%r3033+16500];
	add.s32 	%r5697, %r5672, %r5696;
	min.s32 	%r5698, %r5695, %r5697;
	st.shared.u32 	[%r3036+16432], %r5698;
	bar.sync 	0;
	ld.shared.u32 	%r5699, [%r3036];
	ld.shared.u32 	%r5700, [%r3033+280];
	ld.shared.u32 	%r5701, [%r3048+21840];
	add.s32 	%r5702, %r5701, %r5700;
	min.s32 	%r5703, %r5699, %r5702;
	st.shared.u32 	[%r3036], %r5703;
	ld.shared.u32 	%r5704, [%r3036+104];
	ld.shared.u32 	%r5705, [%r3033+280];
	ld.shared.u32 	%r5706, [%r3048+21944];
	add.s32 	%r5707, %r5706, %r5705;
	min.s32 	%r5708, %r5704, %r5707;
	st.shared.u32 	[%r3036+104], %r5708;
	ld.shared.u32 	%r5709, [%r3036+208];
	ld.shared.u32 	%r5710, [%r3033+280];
	ld.shared.u32 	%r5711, [%r3048+22048];
	add.s32 	%r5712, %r5711, %r5710;
	min.s32 	%r5713, %r5709, %r5712;
	st.shared.u32 	[%r3036+208], %r5713;
	ld.shared.u32 	%r5714, [%r3036+8112];
	ld.shared.u32 	%r5715, [%r3033+8392];
	add.s32 	%r5716, %r5701, %r5715;
	min.s32 	%r5717, %r5714, %r5716;
	st.shared.u32 	[%r3036+8112], %r5717;
	ld.shared.u32 	%r5718, [%r3036+8216];
	ld.shared.u32 	%r5719, [%r3033+8392];
	add.s32 	%r5720, %r5706, %r5719;
	min.s32 	%r5721, %r5718, %r5720;
	st.shared.u32 	[%r3036+8216], %r5721;
	ld.shared.u32 	%r5722, [%r3036+8320];
	ld.shared.u32 	%r5723, [%r3033+8392];
	add.s32 	%r5724, %r5711, %r5723;
	min.s32 	%r5725, %r5722, %r5724;
	st.shared.u32 	[%r3036+8320], %r5725;
	ld.shared.u32 	%r5726, [%r3036+16224];
	ld.shared.u32 	%r5727, [%r3033+16504];
	add.s32 	%r5728, %r5701, %r5727;
	min.s32 	%r5729, %r5726, %r5728;
	st.shared.u32 	[%r3036+16224], %r5729;
	ld.shared.u32 	%r5730, [%r3036+16328];
	ld.shared.u32 	%r5731, [%r3033+16504];
	add.s32 	%r5732, %r5706, %r5731;
	min.s32 	%r5733, %r5730, %r5732;
	st.shared.u32 	[%r3036+16328], %r5733;
	ld.shared.u32 	%r5734, [%r3036+16432];
	ld.shared.u32 	%r5735, [%r3033+16504];
	add.s32 	%r5736, %r5711, %r5735;
	min.s32 	%r5737, %r5734, %r5736;
	st.shared.u32 	[%r3036+16432], %r5737;
	bar.sync 	0;
	ld.shared.u32 	%r5738, [%r3036];
	ld.shared.u32 	%r5739, [%r3033+284];
	ld.shared.u32 	%r5740, [%r3048+22152];
	add.s32 	%r5741, %r5740, %r5739;
	min.s32 	%r5742, %r5738, %r5741;
	st.shared.u32 	[%r3036], %r5742;
	ld.shared.u32 	%r5743, [%r3036+104];
	ld.shared.u32 	%r5744, [%r3033+284];
	ld.shared.u32 	%r5745, [%r3048+22256];
	add.s32 	%r5746, %r5745, %r5744;
	min.s32 	%r5747, %r5743, %r5746;
	st.shared.u32 	[%r3036+104], %r5747;
	ld.shared.u32 	%r5748, [%r3036+208];
	ld.shared.u32 	%r5749, [%r3033+284];
	ld.shared.u32 	%r5750, [%r3048+22360];
	add.s32 	%r5751, %r5750, %r5749;
	min.s32 	%r5752, %r5748, %r5751;
	st.shared.u32 	[%r3036+208], %r5752;
	ld.shared.u32 	%r5753, [%r3036+8112];
	ld.shared.u32 	%r5754, [%r3033+8396];
	add.s32 	%r5755, %r5740, %r5754;
	min.s32 	%r5756, %r5753, %r5755;
	st.shared.u32 	[%r3036+8112], %r5756;
	ld.shared.u32 	%r5757, [%r3036+8216];
	ld.shared.u32 	%r5758, [%r3033+8396];
	add.s32 	%r5759, %r5745, %r5758;
	min.s32 	%r5760, %r5757, %r5759;
	st.shared.u32 	[%r3036+8216], %r5760;
	ld.shared.u32 	%r5761, [%r3036+8320];
	ld.shared.u32 	%r5762, [%r3033+8396];
	add.s32 	%r5763, %r5750, %r5762;
	min.s32 	%r5764, %r5761, %r5763;
	st.shared.u32 	[%r3036+8320], %r5764;
	ld.shared.u32 	%r5765, [%r3036+16224];
	ld.shared.u32 	%r5766, [%r3033+16508];
	add.s32 	%r5767, %r5740, %r5766;
	min.s32 	%r5768, %r5765, %r5767;
	st.shared.u32 	[%r3036+16224], %r5768;
	ld.shared.u32 	%r5769, [%r3036+16328];
	ld.shared.u32 	%r5770, [%r3033+16508];
	add.s32 	%r5771, %r5745, %r5770;
	min.s32 	%r5772, %r5769, %r5771;
	st.shared.u32 	[%r3036+16328], %r5772;
	ld.shared.u32 	%r5773, [%r3036+16432];
	ld.shared.u32 	%r5774, [%r3033+16508];
	add.s32 	%r5775, %r5750, %r5774;
	min.s32 	%r5776, %r5773, %r5775;
	st.shared.u32 	[%r3036+16432], %r5776;
	bar.sync 	0;
	ld.shared.u32 	%r5777, [%r3036];
	ld.shared.u32 	%r5778, [%r3033+288];
	ld.shared.u32 	%r5779, [%r3048+22464];
	add.s32 	%r5780, %r5779, %r5778;
	min.s32 	%r5781, %r5777, %r5780;
	st.shared.u32 	[%r3036], %r5781;
	ld.shared.u32 	%r5782, [%r3036+104];
	ld.shared.u32 	%r5783, [%r3033+288];
	ld.shared.u32 	%r5784, [%r3048+22568];
	add.s32 	%r5785, %r5784, %r5783;
	min.s32 	%r5786, %r5782, %r5785;
	st.shared.u32 	[%r3036+104], %r5786;
	ld.shared.u32 	%r5787, [%r3036+208];
	ld.shared.u32 	%r5788, [%r3033+288];
	ld.shared.u32 	%r5789, [%r3048+22672];
	add.s32 	%r5790, %r5789, %r5788;
	min.s32 	%r5791, %r5787, %r5790;
	st.shared.u32 	[%r3036+208], %r5791;
	ld.shared.u32 	%r5792, [%r3036+8112];
	ld.shared.u32 	%r5793, [%r3033+8400];
	add.s32 	%r5794, %r5779, %r5793;
	min.s32 	%r5795, %r5792, %r5794;
	st.shared.u32 	[%r3036+8112], %r5795;
	ld.shared.u32 	%r5796, [%r3036+8216];
	ld.shared.u32 	%r5797, [%r3033+8400];
	add.s32 	%r5798, %r5784, %r5797;
	min.s32 	%r5799, %r5796, %r5798;
	st.shared.u32 	[%r3036+8216], %r5799;
	ld.shared.u32 	%r5800, [%r3036+8320];
	ld.shared.u32 	%r5801, [%r3033+8400];
	add.s32 	%r5802, %r5789, %r5801;
	min.s32 	%r5803, %r5800, %r5802;
	st.shared.u32 	[%r3036+8320], %r5803;
	ld.shared.u32 	%r5804, [%r3036+16224];
	ld.shared.u32 	%r5805, [%r3033+16512];
	add.s32 	%r5806, %r5779, %r5805;
	min.s32 	%r5807, %r5804, %r5806;
	st.shared.u32 	[%r3036+16224], %r5807;
	ld.shared.u32 	%r5808, [%r3036+16328];
	ld.shared.u32 	%r5809, [%r3033+16512];
	add.s32 	%r5810, %r5784, %r5809;
	min.s32 	%r5811, %r5808, %r5810;
	st.shared.u32 	[%r3036+16328], %r5811;
	ld.shared.u32 	%r5812, [%r3036+16432];
	ld.shared.u32 	%r5813, [%r3033+16512];
	add.s32 	%r5814, %r5789, %r5813;
	min.s32 	%r5815, %r5812, %r5814;
	st.shared.u32 	[%r3036+16432], %r5815;
	bar.sync 	0;
	ld.shared.u32 	%r5816, [%r3036];
	ld.shared.u32 	%r5817, [%r3033+292];
	ld.shared.u32 	%r5818, [%r3048+22776];
	add.s32 	%r5819, %r5818, %r5817;
	min.s32 	%r5820, %r5816, %r5819;
	st.shared.u32 	[%r3036], %r5820;
	ld.shared.u32 	%r5821, [%r3036+104];
	ld.shared.u32 	%r5822, [%r3033+292];
	ld.shared.u32 	%r5823, [%r3048+22880];
	add.s32 	%r5824, %r5823, %r5822;
	min.s32 	%r5825, %r5821, %r5824;
	st.shared.u32 	[%r3036+104], %r5825;
	ld.shared.u32 	%r5826, [%r3036+208];
	ld.shared.u32 	%r5827, [%r3033+292];
	ld.shared.u32 	%r5828, [%r3048+22984];
	add.s32 	%r5829, %r5828, %r5827;
	min.s32 	%r5830, %r5826, %r5829;
	st.shared.u32 	[%r3036+208], %r5830;
	ld.shared.u32 	%r5831, [%r3036+8112];
	ld.shared.u32 	%r5832, [%r3033+8404];
	add.s32 	%r5833, %r5818, %r5832;
	min.s32 	%r5834, %r5831, %r5833;
	st.shared.u32 	[%r3036+8112], %r5834;
	ld.shared.u32 	%r5835, [%r3036+8216];
	ld.shared.u32 	%r5836, [%r3033+8404];
	add.s32 	%r5837, %r5823, %r5836;
	min.s32 	%r5838, %r5835, %r5837;
	st.shared.u32 	[%r3036+8216], %r5838;
	ld.shared.u32 	%r5839, [%r3036+8320];
	ld.shared.u32 	%r5840, [%r3033+8404];
	add.s32 	%r5841, %r5828, %r5840;
	min.s32 	%r5842, %r5839, %r5841;
	st.shared.u32 	[%r3036+8320], %r5842;
	ld.shared.u32 	%r5843, [%r3036+16224];
	ld.shared.u32 	%r5844, [%r3033+16516];
	add.s32 	%r5845, %r5818, %r5844;
	min.s32 	%r5846, %r5843, %r5845;
	st.shared.u32 	[%r3036+16224], %r5846;
	ld.shared.u32 	%r5847, [%r3036+16328];
	ld.shared.u32 	%r5848, [%r3033+16516];
	add.s32 	%r5849, %r5823, %r5848;
	min.s32 	%r5850, %r5847, %r5849;
	st.shared.u32 	[%r3036+16328], %r5850;
	ld.shared.u32 	%r5851, [%r3036+16432];
	ld.shared.u32 	%r5852, [%r3033+16516];
	add.s32 	%r5853, %r5828, %r5852;
	min.s32 	%r5854, %r5851, %r5853;
	st.shared.u32 	[%r3036+16432], %r5854;
	bar.sync 	0;
	ld.shared.u32 	%r5855, [%r3036];
	ld.shared.u32 	%r5856, [%r3033+296];
	ld.shared.u32 	%r5857, [%r3048+23088];
	add.s32 	%r5858, %r5857, %r5856;
	min.s32 	%r5859, %r5855, %r5858;
	st.shared.u32 	[%r3036], %r5859;
	ld.shared.u32 	%r5860, [%r3036+104];
	ld.shared.u32 	%r5861, [%r3033+296];
	ld.shared.u32 	%r5862, [%r3048+23192];
	add.s32 	%r5863, %r5862, %r5861;
	min.s32 	%r5864, %r5860, %r5863;
	st.shared.u32 	[%r3036+104], %r5864;
	ld.shared.u32 	%r5865, [%r3036+208];
	ld.shared.u32 	%r5866, [%r3033+296];
	ld.shared.u32 	%r5867, [%r3048+23296];
	add.s32 	%r5868, %r5867, %r5866;
	min.s32 	%r5869, %r5865, %r5868;
	st.shared.u32 	[%r3036+208], %r5869;
	ld.shared.u32 	%r5870, [%r3036+8112];
	ld.shared.u32 	%r5871, [%r3033+8408];
	add.s32 	%r5872, %r5857, %r5871;
	min.s32 	%r5873, %r5870, %r5872;
	st.shared.u32 	[%r3036+8112], %r5873;
	ld.shared.u32 	%r5874, [%r3036+8216];
	ld.shared.u32 	%r5875, [%r3033+8408];
	add.s32 	%r5876, %r5862, %r5875;
	min.s32 	%r5877, %r5874, %r5876;
	st.shared.u32 	[%r3036+8216], %r5877;
	ld.shared.u32 	%r5878, [%r3036+8320];
	ld.shared.u32 	%r5879, [%r3033+8408];
	add.s32 	%r5880, %r5867, %r5879;
	min.s32 	%r5881, %r5878, %r5880;
	st.shared.u32 	[%r3036+8320], %r5881;
	ld.shared.u32 	%r5882, [%r3036+16224];
	ld.shared.u32 	%r5883, [%r3033+16520];
	add.s32 	%r5884, %r5857, %r5883;
	min.s32 	%r5885, %r5882, %r5884;
	st.shared.u32 	[%r3036+16224], %r5885;
	ld.shared.u32 	%r5886, [%r3036+16328];
	ld.shared.u32 	%r5887, [%r3033+16520];
	add.s32 	%r5888, %r5862, %r5887;
	min.s32 	%r5889, %r5886, %r5888;
	st.shared.u32 	[%r3036+16328], %r5889;
	ld.shared.u32 	%r5890, [%r3036+16432];
	ld.shared.u32 	%r5891, [%r3033+16520];
	add.s32 	%r5892, %r5867, %r5891;
	min.s32 	%r5893, %r5890, %r5892;
	st.shared.u32 	[%r3036+16432], %r5893;
	bar.sync 	0;
	ld.shared.u32 	%r5894, [%r3036];
	ld.shared.u32 	%r5895, [%r3033+300];
	ld.shared.u32 	%r5896, [%r3048+23400];
	add.s32 	%r5897, %r5896, %r5895;
	min.s32 	%r5898, %r5894, %r5897;
	st.shared.u32 	[%r3036], %r5898;
	ld.shared.u32 	%r5899, [%r3036+104];
	ld.shared.u32 	%r5900, [%r3033+300];
	ld.shared.u32 	%r5901, [%r3048+23504];
	add.s32 	%r5902, %r5901, %r5900;
	min.s32 	%r5903, %r5899, %r5902;
	st.shared.u32 	[%r3036+104], %r5903;
	ld.shared.u32 	%r5904, [%r3036+208];
	ld.shared.u32 	%r5905, [%r3033+300];
	ld.shared.u32 	%r5906, [%r3048+23608];
	add.s32 	%r5907, %r5906, %r5905;
	min.s32 	%r5908, %r5904, %r5907;
	st.shared.u32 	[%r3036+208], %r5908;
	ld.shared.u32 	%r5909, [%r3036+8112];
	ld.shared.u32 	%r5910, [%r3033+8412];
	add.s32 	%r5911, %r5896, %r5910;
	min.s32 	%r5912, %r5909, %r5911;
	st.shared.u32 	[%r3036+8112], %r5912;
	ld.shared.u32 	%r5913, [%r3036+8216];
	ld.shared.u32 	%r5914, [%r3033+8412];
	add.s32 	%r5915, %r5901, %r5914;
	min.s32 	%r5916, %r5913, %r5915;
	st.shared.u32 	[%r3036+8216], %r5916;
	ld.shared.u32 	%r5917, [%r3036+8320];
	ld.shared.u32 	%r5918, [%r3033+8412];
	add.s32 	%r5919, %r5906, %r5918;
	min.s32 	%r5920, %r5917, %r5919;
	st.shared.u32 	[%r3036+8320], %r5920;
	ld.shared.u32 	%r5921, [%r3036+16224];
	ld.shared.u32 	%r5922, [%r3033+16524];
	add.s32 	%r5923, %r5896, %r5922;
	min.s32 	%r5924, %r5921, %r5923;
	st.shared.u32 	[%r3036+16224], %r5924;
	ld.shared.u32 	%r5925, [%r3036+16328];
	ld.shared.u32 	%r5926, [%r3033+16524];
	add.s32 	%r5927, %r5901, %r5926;
	min.s32 	%r5928, %r5925, %r5927;
	st.shared.u32 	[%r3036+16328], %r5928;
	ld.shared.u32 	%r5929, [%r3036+16432];
	ld.shared.u32 	%r5930, [%r3033+16524];
	add.s32 	%r5931, %r5906, %r5930;
	min.s32 	%r5932, %r5929, %r5931;
	st.shared.u32 	[%r3036+16432], %r5932;
	bar.sync 	0;
	ld.shared.u32 	%r5933, [%r3036];
	ld.shared.u32 	%r5934, [%r3033+304];
	ld.shared.u32 	%r5935, [%r3048+23712];
	add.s32 	%r5936, %r5935, %r5934;
	min.s32 	%r5937, %r5933, %r5936;
	st.shared.u32 	[%r3036], %r5937;
	ld.shared.u32 	%r5938, [%r3036+104];
	ld.shared.u32 	%r5939, [%r3033+304];
	ld.shared.u32 	%r5940, [%r3048+23816];
	add.s32 	%r5941, %r5940, %r5939;
	min.s32 	%r5942, %r5938, %r5941;
	st.shared.u32 	[%r3036+104], %r5942;
	ld.shared.u32 	%r5943, [%r3036+208];
	ld.shared.u32 	%r5944, [%r3033+304];
	ld.shared.u32 	%r5945, [%r3048+23920];
	add.s32 	%r5946, %r5945, %r5944;
	min.s32 	%r5947, %r5943, %r5946;
	st.shared.u32 	[%r3036+208], %r5947;
	ld.shared.u32 	%r5948, [%r3036+8112];
	ld.shared.u32 	%r5949, [%r3033+8416];
	add.s32 	%r5950, %r5935, %r5949;
	min.s32 	%r5951, %r5948, %r5950;
	st.shared.u32 	[%r3036+8112], %r5951;
	ld.shared.u32 	%r5952, [%r3036+8216];
	ld.shared.u32 	%r5953, [%r3033+8416];
	add.s32 	%r5954, %r5940, %r5953;
	min.s32 	%r5955, %r5952, %r5954;
	st.shared.u32 	[%r3036+8216], %r5955;
	ld.shared.u32 	%r5956, [%r3036+8320];
	ld.shared.u32 	%r5957, [%r3033+8416];
	add.s32 	%r5958, %r5945, %r5957;
	min.s32 	%r5959, %r5956, %r5958;
	st.shared.u32 	[%r3036+8320], %r5959;
	ld.shared.u32 	%r5960, [%r3036+16224];
	ld.shared.u32 	%r5961, [%r3033+16528];
	add.s32 	%r5962, %r5935, %r5961;
	min.s32 	%r5963, %r5960, %r5962;
	st.shared.u32 	[%r3036+16224], %r5963;
	ld.shared.u32 	%r5964, [%r3036+16328];
	ld.shared.u32 	%r5965, [%r3033+16528];
	add.s32 	%r5966, %r5940, %r5965;
	min.s32 	%r5967, %r5964, %r5966;
	st.shared.u32 	[%r3036+16328], %r5967;
	ld.shared.u32 	%r5968, [%r3036+16432];
	ld.shared.u32 	%r5969, [%r3033+16528];
	add.s32 	%r5970, %r5945, %r5969;
	min.s32 	%r5971, %r5968, %r5970;
	st.shared.u32 	[%r3036+16432], %r5971;
	bar.sync 	0;
	ld.shared.u32 	%r5972, [%r3036];
	ld.shared.u32 	%r5973, [%r3033+308];
	ld.shared.u32 	%r5974, [%r3048+24024];
	add.s32 	%r5975, %r5974, %r5973;
	min.s32 	%r5976, %r5972, %r5975;
	st.shared.u32 	[%r3036], %r5976;
	ld.shared.u32 	%r5977, [%r3036+104];
	ld.shared.u32 	%r5978, [%r3033+308];
	ld.shared.u32 	%r5979, [%r3048+24128];
	add.s32 	%r5980, %r5979, %r5978;
	min.s32 	%r5981, %r5977, %r5980;
	st.shared.u32 	[%r3036+104], %r5981;
	ld.shared.u32 	%r5982, [%r3036+208];
	ld.shared.u32 	%r5983, [%r3033+308];
	ld.shared.u32 	%r5984, [%r3048+24232];
	add.s32 	%r5985, %r5984, %r5983;
	min.s32 	%r5986, %r5982, %r5985;
	st.shared.u32 	[%r3036+208], %r5986;
	ld.shared.u32 	%r5987, [%r3036+8112];
	ld.shared.u32 	%r5988, [%r3033+8420];
	add.s32 	%r5989, %r5974, %r5988;
	min.s32 	%r5990, %r5987, %r5989;
	st.shared.u32 	[%r3036+8112], %r5990;
	ld.shared.u32 	%r5991, [%r3036+8216];
	ld.shared.u32 	%r5992, [%r3033+8420];
	add.s32 	%r5993, %r5979, %r5992;
	min.s32 	%r5994, %r5991, %r5993;
	st.shared.u32 	[%r3036+8216], %r5994;
	ld.shared.u32 	%r5995, [%r3036+8320];
	ld.shared.u32 	%r5996, [%r3033+8420];
	add.s32 	%r5997, %r5984, %r5996;
	min.s32 	%r5998, %r5995, %r5997;
	st.shared.u32 	[%r3036+8320], %r5998;
	ld.shared.u32 	%r5999, [%r3036+16224];
	ld.shared.u32 	%r6000, [%r3033+16532];
	add.s32 	%r6001, %r5974, %r6000;
	min.s32 	%r6002, %r5999, %r6001;
	st.shared.u32 	[%r3036+16224], %r6002;
	ld.shared.u32 	%r6003, [%r3036+16328];
	ld.shared.u32 	%r6004, [%r3033+16532];
	add.s32 	%r6005, %r5979, %r6004;
	min.s32 	%r6006, %r6003, %r6005;
	st.shared.u32 	[%r3036+16328], %r6006;
	ld.shared.u32 	%r6007, [%r3036+16432];
	ld.shared.u32 	%r6008, [%r3033+16532];
	add.s32 	%r6009, %r5984, %r6008;
	min.s32 	%r6010, %r6007, %r6009;
	st.shared.u32 	[%r3036+16432], %r6010;
	bar.sync 	0;
	ld.shared.u32 	%r6011, [%r3036];
	st.global.u32 	[%rd10], %r6011;
	ld.shared.u32 	%r6012, [%r3036+104];
	st.global.u32 	[%rd10+104], %r6012;
	ld.shared.u32 	%r6013, [%r3036+208];
	st.global.u32 	[%rd10+208], %r6013;
	ld.shared.u32 	%r6014, [%r3036+8112];
	st.global.u32 	[%rd10+8112], %r6014;
	ld.shared.u32 	%r6015, [%r3036+8216];
	st.global.u32 	[%rd10+8216], %r6015;
	ld.shared.u32 	%r6016, [%r3036+8320];
	st.global.u32 	[%rd10+8320], %r6016;
	ld.shared.u32 	%r6017, [%r3036+16224];
	st.global.u32 	[%rd10+16224], %r6017;
	ld.shared.u32 	%r6018, [%r3036+16328];
	st.global.u32 	[%rd10+16328], %r6018;
	ld.shared.u32 	%r6019, [%r3036+16432];
	st.global.u32 	[%rd10+16432], %r6019;
$L__BB5_3:
	ret;

}
	// .globl	_Z11proc_3_globILi3ELi26ELi78EEvPiiiiii
.visible .entry _Z11proc_3_globILi3ELi26ELi78EEvPiiiiii(
	.param .u64 .ptr .align 1 _Z11proc_3_globILi3ELi26ELi78EEvPiiiiii_param_0,
	.param .u32 _Z11proc_3_globILi3ELi26ELi78EEvPiiiiii_param_1,
	.param .u32 _Z11proc_3_globILi3ELi26ELi78EEvPiiiiii_param_2,
	.param .u32 _Z11proc_3_globILi3ELi26ELi78EEvPiiiiii_param_3,
	.param .u32 _Z11proc_3_globILi3ELi26ELi78EEvPiiiiii_param_4,
	.param .u32 _Z11proc_3_globILi3ELi26ELi78EEvPiiiiii_param_5
)
{
	.reg .pred 	%p<3>;
	.reg .b32 	%r<1934>;
	.reg .b64 	%rd<9>;
	// demoted variable
	.shared .align 4 .b8 _ZZ11proc_3_globILi3ELi26ELi78EEvPiiiiiiE6i_k_sm[24336];
	// demoted variable
	.shared .align 4 .b8 _ZZ11proc_3_globILi3ELi26ELi78EEvPiiiiiiE6k_j_sm[24336];
	ld.param.u64 	%rd1, [_Z11proc_3_globILi3ELi26ELi78EEvPiiiiii_param_0];
	ld.param.u32 	%r1, [_Z11proc_3_globILi3ELi26ELi78EEvPiiiiii_param_1];
	ld.param.u32 	%r2, [_Z11proc_3_globILi3ELi26ELi78EEvPiiiiii_param_2];
	ld.param.u32 	%r3, [_Z11proc_3_globILi3ELi26ELi78EEvPiiiiii_param_3];
	ld.param.u32 	%r4, [_Z11proc_3_globILi3ELi26ELi78EEvPiiiiii_param_4];
	ld.param.u32 	%r5, [_Z11proc_3_globILi3ELi26ELi78EEvPiiiiii_param_5];
	cvta.to.global.u64 	%rd2, %rd1;
	mov.u32 	%r6, %ctaid.y;
	add.s32 	%r7, %r1, %r6;
	mov.u32 	%r8, %ctaid.x;
	add.s32 	%r9, %r2, %r8;
	mov.u32 	%r10, %tid.y;
	mov.u32 	%r11, %tid.x;
	setp.ge.s32 	%p1, %r7, %r3;
	selp.u32 	%r12, 1, 0, %p1;
	add.s32 	%r13, %r7, %r12;
	setp.ge.s32 	%p2, %r9, %r3;
	selp.u32 	%r14, 1, 0, %p2;
	add.s32 	%r15, %r9, %r14;
	mul.lo.s32 	%r16, %r13, %r5;
	add.s32 	%r17, %r16, %r3;
	mad.lo.s32 	%r18, %r17, %r4, %r11;
	mul.lo.s32 	%r19, %r10, 78;
	add.s32 	%r20, %r18, %r19;
	mul.lo.s32 	%r21, %r10, 312;
	mov.u32 	%r22, _ZZ11proc_3_globILi3ELi26ELi78EEvPiiiiiiE6i_k_sm;
	add.s32 	%r23, %r22, %r21;
	mul.wide.s32 	%rd3, %r20, 4;
	add.s64 	%rd4, %rd2, %rd3;
	ld.global.u32 	%r24, [%rd4];
	shl.b32 	%r25, %r11, 2;
	add.s32 	%r26, %r23, %r25;
	st.shared.u32 	[%r26], %r24;
	ld.global.u32 	%r27, [%rd4+104];
	st.shared.u32 	[%r26+104], %r27;
	ld.global.u32 	%r28, [%rd4+208];
	st.shared.u32 	[%r26+208], %r28;
	ld.global.u32 	%r29, [%rd4+8112];
	st.shared.u32 	[%r26+8112], %r29;
	ld.global.u32 	%r30, [%rd4+8216];
	st.shared.u32 	[%r26+8216], %r30;
	ld.global.u32 	%r31, [%rd4+8320];
	st.shared.u32 	[%r26+8320], %r31;
	ld.global.u32 	%r32, [%rd4+16224];
	st.shared.u32 	[%r26+16224], %r32;
	ld.global.u32 	%r33, [%rd4+16328];
	st.shared.u32 	[%r26+16328], %r33;
	ld.global.u32 	%r34, [%rd4+16432];
	st.shared.u32 	[%r26+16432], %r34;
	mad.lo.s32 	%r35, %r5, %r3, %r15;
	mad.lo.s32 	%r36, %r35, %r4, %r11;
	add.s32 	%r37, %r36, %r19;
	mov.u32 	%r38, _ZZ11proc_3_globILi3ELi26ELi78EEvPiiiiiiE6k_j_sm;
	mul.wide.s32 	%rd5, %r37, 4;
	add.s64 	%rd6, %rd2, %rd5;
	ld.global.u32 	%r39, [%rd6];
	add.s32 	%r40, %r38, %r25;
	add.s32 	%r41, %r40, %r21;
	st.shared.u32 	[%r41], %r39;
	ld.global.u32 	%r42, [%rd6+104];
	st.shared.u32 	[%r41+104], %r42;
	ld.global.u32 	%r43, [%rd6+208];
	st.shared.u32 	[%r41+208], %r43;
	ld.global.u32 	%r44, [%rd6+8112];
	st.shared.u32 	[%r41+8112], %r44;
	ld.global.u32 	%r45, [%rd6+8216];
	st.shared.u32 	[%r41+8216], %r45;
	ld.global.u32 	%r46, [%rd6+8320];
	st.shared.u32 	[%r41+8320], %r46;
	ld.global.u32 	%r47, [%rd6+16224];
	st.shared.u32 	[%r41+16224], %r47;
	ld.global.u32 	%r48, [%rd6+16328];
	st.shared.u32 	[%r41+16328], %r48;
	ld.global.u32 	%r49, [%rd6+16432];
	st.shared.u32 	[%r41+16432], %r49;
	bar.sync 	0;
	add.s32 	%r50, %r16, %r15;
	mad.lo.s32 	%r51, %r50, %r4, %r11;
	add.s32 	%r52, %r51, %r19;
	mul.wide.s32 	%rd7, %r52, 4;
	add.s64 	%rd8, %rd2, %rd7;
	ld.global.u32 	%r53, [%rd8];
	ld.global.u32 	%r54, [%rd8+104];
	ld.global.u32 	%r55, [%rd8+208];
	ld.global.u32 	%r56, [%rd8+8112];
	ld.global.u32 	%r57, [%rd8+8216];
	ld.global.u32 	%r58, [%rd8+8320];
	ld.global.u32 	%r59, [%rd8+16224];
	ld.global.u32 	%r60, [%rd8+16328];
	ld.global.u32 	%r61, [%rd8+16432];
	ld.shared.u32 	%r62, [%r23];
	ld.shared.u32 	%r63, [%r40];
	add.s32 	%r64, %r63, %r62;
	min.s32 	%r65, %r53, %r64;
	ld.shared.u32 	%r66, [%r40+104];
	add.s32 	%r67, %r66, %r62;
	min.s32 	%r68, %r54, %r67;
	ld.shared.u32 	%r69, [%r40+208];
	add.s32 	%r70, %r69, %r62;
	min.s32 	%r71, %r55, %r70;
	ld.shared.u32 	%r72, [%r23+8112];
	add.s32 	%r73, %r63, %r72;
	min.s32 	%r74, %r56, %r73;
	add.s32 	%r75, %r66, %r72;
	min.s32 	%r76, %r57, %r75;
	add.s32 	%r77, %r69, %r72;
	min.s32 	%r78, %r58, %r77;
	ld.shared.u32 	%r79, [%r23+16224];
	add.s32 	%r80, %r63, %r79;
	min.s32 	%r81, %r59, %r80;
	add.s32 	%r82, %r66, %r79;
	min.s32 	%r83, %r60, %r82;
	add.s32 	%r84, %r69, %r79;
	min.s32 	%r85, %r61, %r84;
	ld.shared.u32 	%r86, [%r23+4];
	ld.shared.u32 	%r87, [%r40+312];
	add.s32 	%r88, %r87, %r86;
	min.s32 	%r89, %r65, %r88;
	ld.shared.u32 	%r90, [%r40+416];
	add.s32 	%r91, %r90, %r86;
	min.s32 	%r92, %r68, %r91;
	ld.shared.u32 	%r93, [%r40+520];
	add.s32 	%r94, %r93, %r86;
	min.s32 	%r95, %r71, %r94;
	ld.shared.u32 	%r96, [%r23+8116];
	add.s32 	%r97, %r87, %r96;
	min.s32 	%r98, %r74, %r97;
	add.s32 	%r99, %r90, %r96;
	min.s32 	%r100, %r76, %r99;
	add.s32 	%r101, %r93, %r96;
	min.s32 	%r102, %r78, %r101;
	ld.shared.u32 	%r103, [%r23+16228];
	add.s32 	%r104, %r87, %r103;
	min.s32 	%r105, %r81, %r104;
	add.s32 	%r106, %r90, %r103;
	min.s32 	%r107, %r83, %r106;
	add.s32 	%r108, %r93, %r103;
	min.s32 	%r109, %r85, %r108;
	ld.shared.u32 	%r110, [%r23+8];
	ld.shared.u32 	%r111, [%r40+624];
	add.s32 	%r112, %r111, %r110;
	min.s32 	%r113, %r89, %r112;
	ld.shared.u32 	%r114, [%r40+728];
	add.s32 	%r115, %r114, %r110;
	min.s32 	%r116, %r92, %r115;
	ld.shared.u32 	%r117, [%r40+832];
	add.s32 	%r118, %r117, %r110;
	min.s32 	%r119, %r95, %r118;
	ld.shared.u32 	%r120, [%r23+8120];
	add.s32 	%r121, %r111, %r120;
	min.s32 	%r122, %r98, %r121;
	add.s32 	%r123, %r114, %r120;
	min.s32 	%r124, %r100, %r123;
	add.s32 	%r125, %r117, %r120;
	min.s32 	%r126, %r102, %r125;
	ld.shared.u32 	%r127, [%r23+16232];
	add.s32 	%r128, %r111, %r127;
	min.s32 	%r129, %r105, %r128;
	add.s32 	%r130, %r114, %r127;
	min.s32 	%r131, %r107, %r130;
	add.s32 	%r132, %r117, %r127;
	min.s32 	%r133, %r109, %r132;
	ld.shared.u32 	%r134, [%r23+12];
	ld.shared.u32 	%r135, [%r40+936];
	add.s32 	%r136, %r135, %r134;
	min.s32 	%r137, %r113, %r136;
	ld.shared.u32 	%r138, [%r40+1040];
	add.s32 	%r139, %r138, %r134;
	min.s32 	%r140, %r116, %r139;
	ld.shared.u32 	%r141, [%r40+1144];
	add.s32 	%r142, %r141, %r134;
	min.s32 	%r143, %r119, %r142;
	ld.shared.u32 	%r144, [%r23+8124];
	add.s32 	%r145, %r135, %r144;
	min.s32 	%r146, %r122, %r145;
	add.s32 	%r147, %r138, %r144;
	min.s32 	%r148, %r124, %r147;
	add.s32 	%r149, %r141, %r144;
	min.s32 	%r150, %r126, %r149;
	ld.shared.u32 	%r151, [%r23+16236];
	add.s32 	%r152, %r135, %r151;
	min.s32 	%r153, %r129, %r152;
	add.s32 	%r154, %r138, %r151;
	min.s32 	%r155, %r131, %r154;
	add.s32 	%r156, %r141, %r151;
	min.s32 	%r157, %r133, %r156;
	ld.shared.u32 	%r158, [%r23+16];
	ld.shared.u32 	%r159, [%r40+1248];
	add.s32 	%r160, %r159, %r158;
	min.s32 	%r161, %r137, %r160;
	ld.shared.u32 	%r162, [%r40+1352];
	add.s32 	%r163, %r162, %r158;
	min.s32 	%r164, %r140, %r163;
	ld.shared.u32 	%r165, [%r40+1456];
	add.s32 	%r166, %r165, %r158;
	min.s32 	%r167, %r143, %r166;
	ld.shared.u32 	%r168, [%r23+8128];
	add.s32 	%r169, %r159, %r168;
	min.s32 	%r170, %r146, %r169;
	add.s32 	%r171, %r162, %r168;
	min.s32 	%r172, %r148, %r171;
	add.s32 	%r173, %r165, %r168;
	min.s32 	%r174, %r150, %r173;
	ld.shared.u32 	%r175, [%r23+16240];
	add.s32 	%r176, %r159, %r175;
	min.s32 	%r177, %r153, %r176;
	add.s32 	%r178, %r162, %r175;
	min.s32 	%r179, %r155, %r178;
	add.s32 	%r180, %r165, %r175;
	min.s32 	%r181, %r157, %r180;
	ld.shared.u32 	%r182, [%r23+20];
	ld.shared.u32 	%r183, [%r40+1560];
	add.s32 	%r184, %r183, %r182;
	min.s32 	%r185, %r161, %r184;
	ld.shared.u32 	%r186, [%r40+1664];
	add.s32 	%r187, %r186, %r182;
	min.s32 	%r188, %r164, %r187;
	ld.shared.u32 	%r189, [%r40+1768];
	add.s32 	%r190, %r189, %r182;
	min.s32 	%r191, %r167, %r190;
	ld.shared.u32 	%r192, [%r23+8132];
	add.s32 	%r193, %r183, %r192;
	min.s32 	%r194, %r170, %r193;
	add.s32 	%r195, %r186, %r192;
	min.s32 	%r196, %r172, %r195;
	add.s32 	%r197, %r189, %r192;
	min.s32 	%r198, %r174, %r197;
	ld.shared.u32 	%r199, [%r23+16244];
	add.s32 	%r200, %r183, %r199;
	min.s32 	%r201, %r177, %r200;
	add.s32 	%r202, %r186, %r199;
	min.s32 	%r203, %r179, %r202;
	add.s32 	%r204, %r189, %r199;
	min.s32 	%r205, %r181, %r204;
	ld.shared.u32 	%r206, [%r23+24];
	ld.shared.u32 	%r207, [%r40+1872];
	add.s32 	%r208, %r207, %r206;
	min.s32 	%r209, %r185, %r208;
	ld.shared.u32 	%r210, [%r40+1976];
	add.s32 	%r211, %r210, %r206;
	min.s32 	%r212, %r188, %r211;
	ld.shared.u32 	%r213, [%r40+2080];
	add.s32 	%r214, %r213, %r206;
	min.s32 	%r215, %r191, %r214;
	ld.shared.u32 	%r216, [%r23+8136];
	add.s32 	%r217, %r207, %r216;
	min.s32 	%r218, %r194, %r217;
	add.s32 	%r219, %r210, %r216;
	min.s32 	%r220, %r196, %r219;
	add.s32 	%r221, %r213, %r216;
	min.s32 	%r222, %r198, %r221;
	ld.shared.u32 	%r223, [%r23+16248];
	add.s32 	%r224, %r207, %r223;
	min.s32 	%r225, %r201, %r224;
	add.s32 	%r226, %r210, %r223;
	min.s32 	%r227, %r203, %r226;
	add.s32 	%r228, %r213, %r223;
	min.s32 	%r229, %r205, %r228;
	ld.shared.u32 	%r230, [%r23+28];
	ld.shared.u32 	%r231, [%r40+2184];
	add.s32 	%r232, %r231, %r230;
	min.s32 	%r233, %r209, %r232;
	ld.shared.u32 	%r234, [%r40+2288];
	add.s32 	%r235, %r234, %r230;
	min.s32 	%r236, %r212, %r235;
	ld.shared.u32 	%r237, [%r40+2392];
	add.s32 	%r238, %r237, %r230;
	min.s32 	%r239, %r215, %r238;
	ld.shared.u32 	%r240, [%r23+8140];
	add.s32 	%r241, %r231, %r240;
	min.s32 	%r242, %r218, %r241;
	add.s32 	%r243, %r234, %r240;
	min.s32 	%r244, %r220, %r243;
	add.s32 	%r245, %r237, %r240;
	min.s32 	%r246, %r222, %r245;
	ld.shared.u32 	%r247, [%r23+16252];
	add.s32 	%r248, %r231, %r247;
	min.s32 	%r249, %r225, %r248;
	add.s32 	%r250, %r234, %r247;
	min.s32 	%r251, %r227, %r250;
	add.s32 	%r252, %r237, %r247;
	min.s32 	%r253, %r229, %r252;
	ld.shared.u32 	%r254, [%r23+32];
	ld.shared.u32 	%r255, [%r40+2496];
	add.s32 	%r256, %r255, %r254;
	min.s32 	%r257, %r233, %r256;
	ld.shared.u32 	%r258, [%r40+2600];
	add.s32 	%r259, %r258, %r254;
	min.s32 	%r260, %r236, %r259;
	ld.shared.u32 	%r261, [%r40+2704];
	add.s32 	%r262, %r261, %r254;
	min.s32 	%r263, %r239, %r262;
	ld.shared.u32 	%r264, [%r23+8144];
	add.s32 	%r265, %r255, %r264;
	min.s32 	%r266, %r242, %r265;
	add.s32 	%r267, %r258, %r264;
	min.s32 	%r268, %r244, %r267;
	add.s32 	%r269, %r261, %r264;
	min.s32 	%r270, %r246, %r269;
	ld.shared.u32 	%r271, [%r23+16256];
	add.s32 	%r272, %r255, %r271;
	min.s32 	%r273, %r249, %r272;
	add.s32 	%r274, %r258, %r271;
	min.s32 	%r275, %r251, %r274;
	add.s32 	%r276, %r261, %r271;
	min.s32 	%r277, %r253, %r276;
	ld.shared.u32 	%r278, [%r23+36];
	ld.shared.u32 	%r279, [%r40+2808];
	add.s32 	%r280, %r279, %r278;
	min.s32 	%r281, %r257, %r280;
	ld.shared.u32 	%r282, [%r40+2912];
	add.s32 	%r283, %r282, %r278;
	min.s32 	%r284, %r260, %r283;
	ld.shared.u32 	%r285, [%r40+3016];
	add.s32 	%r286, %r285, %r278;
	min.s32 	%r287, %r263, %r286;
	ld.shared.u32 	%r288, [%r23+8148];
	add.s32 	%r289, %r279, %r288;
	min.s32 	%r290, %r266, %r289;
	add.s32 	%r291, %r282, %r288;
	min.s32 	%r292, %r268, %r291;
	add.s32 	%r293, %r285, %r288;
	min.s32 	%r294, %r270, %r293;
	ld.shared.u32 	%r295, [%r23+16260];
	add.s32 	%r296, %r279, %r295;
	min.s32 	%r297, %r273, %r296;
	add.s32 	%r298, %r282, %r295;
	min.s32 	%r299, %r275, %r298;
	add.s32 	%r300, %r285, %r295;
	min.s32 	%r301, %r277, %r300;
	ld.shared.u32 	%r302, [%r23+40];
	ld.shared.u32 	%r303, [%r40+3120];
	add.s32 	%r304, %r303, %r302;
	min.s32 	%r305, %r281, %r304;
	ld.shared.u32 	%r306, [%r40+3224];
	add.s32 	%r307, %r306, %r302;
	min.s32 	%r308, %r284, %r307;
	ld.shared.u32 	%r309, [%r40+3328];
	add.s32 	%r310, %r309, %r302;
	min.s32 	%r311, %r287, %r310;
	ld.shared.u32 	%r312, [%r23+8152];
	add.s32 	%r313, %r303, %r312;
	min.s32 	%r314, %r290, %r313;
	add.s32 	%r315, %r306, %r312;
	min.s32 	%r316, %r292, %r315;
	add.s32 	%r317, %r309, %r312;
	min.s32 	%r318, %r294, %r317;
	ld.shared.u32 	%r319, [%r23+16264];
	add.s32 	%r320, %r303, %r319;
	min.s32 	%r321, %r297, %r320;
	add.s32 	%r322, %r306, %r319;
	min.s32 	%r323, %r299, %r322;
	add.s32 	%r324, %r309, %r319;
	min.s32 	%r325, %r301, %r324;
	ld.shared.u32 	%r326, [%r23+44];
	ld.shared.u32 	%r327, [%r40+3432];
	add.s32 	%r328, %r327, %r326;
	min.s32 	%r329, %r305, %r328;
	ld.shared.u32 	%r330, [%r40+3536];
	add.s32 	%r331, %r330, %r326;
	min.s32 	%r332, %r308, %r331;
	ld.shared.u32 	%r333, [%r40+3640];
	add.s32 	%r334, %r333, %r326;
	min.s32 	%r335, %r311, %r334;
	ld.shared.u32 	%r336, [%r23+8156];
	add.s32 	%r337, %r327, %r336;
	min.s32 	%r338, %r314, %r337;
	add.s32 	%r339, %r330, %r336;
	min.s32 	%r340, %r316, %r339;
	add.s32 	%r341, %r333, %r336;
	min.s32 	%r342, %r318, %r341;
	ld.shared.u32 	%r343, [%r23+16268];
	add.s32 	%r344, %r327, %r343;
	min.s32 	%r345, %r321, %r344;
	add.s32 	%r346, %r330, %r343;
	min.s32 	%r347, %r323, %r346;
	add.s32 	%r348, %r333, %r343;
	min.s32 	%r349, %r325, %r348;
	ld.shared.u32 	%r350, [%r23+48];
	ld.shared.u32 	%r351, [%r40+3744];
	add.s32 	%r352, %r351, %r350;
	min.s32 	%r353, %r329, %r352;
	ld.shared.u32 	%r354, [%r40+3848];
	add.s32 	%r355, %r354, %r350;
	min.s32 	%r356, %r332, %r355;
	ld.shared.u32 	%r357, [%r40+3952];
	add.s32 	%r358, %r357, %r350;
	min.s32 	%r359, %r335, %r358;
	ld.shared.u32 	%r360, [%r23+8160];
	add.s32 	%r361, %r351, %r360;
	min.s32 	%r362, %r338, %r361;
	add.s32 	%r363, %r354, %r360;
	min.s32 	%r364, %r340, %r363;
	add.s32 	%r365, %r357, %r360;
	min.s32 	%r366, %r342, %r365;
	ld.shared.u32 	%r367, [%r23+16272];
	add.s32 	%r368, %r351, %r367;
	min.s32 	%r369, %r345, %r368;
	add.s32 	%r370, %r354, %r367;
	min.s32 	%r371, %r347, %r370;
	add.s32 	%r372, %r357, %r367;
	min.s32 	%r373, %r349, %r372;
	ld.shared.u32 	%r374, [%r23+52];
	ld.shared.u32 	%r375, [%r40+4056];
	add.s32 	%r376, %r375, %r374;
	min.s32 	%r377, %r353, %r376;
	ld.shared.u32 	%r378, [%r40+4160];
	add.s32 	%r379, %r378, %r374;
	min.s32 	%r380, %r356, %r379;
	ld.shared.u32 	%r381, [%r40+4264];
	add.s32 	%r382, %r381, %r374;
	min.s32 	%r383, %r359, %r382;
	ld.shared.u32 	%r384, [%r23+8164];
	add.s32 	%r385, %r375, %r384;
	min.s32 	%r386, %r362, %r385;
	add.s32 	%r387, %r378, %r384;
	min.s32 	%r388, %r364, %r387;
	add.s32 	%r389, %r381, %r384;
	min.s32 	%r390, %r366, %r389;
	ld.shared.u32 	%r391, [%r23+16276];
	add.s32 	%r392, %r375, %r391;
	min.s32 	%r393, %r369, %r392;
	add.s32 	%r394, %r378, %r391;
	min.s32 	%r395, %r371, %r394;
	add.s32 	%r396, %r381, %r391;
	min.s32 	%r397, %r373, %r396;
	ld.shared.u32 	%r398, [%r23+56];
	ld.shared.u32 	%r399, [%r40+4368];
	add.s32 	%r400, %r399, %r398;
	min.s32 	%r401, %r377, %r400;
	ld.shared.u32 	%r402, [%r40+4472];
	add.s32 	%r403, %r402, %r398;
	min.s32 	%r404, %r380, %r403;
	ld.shared.u32 	%r405, [%r40+4576];
	add.s32 	%r406, %r405, %r398;
	min.s32 	%r407, %r383, %r406;
	ld.shared.u32 	%r408, [%r23+8168];
	add.s32 	%r409, %r399, %r408;
	min.s32 	%r410, %r386, %r409;
	add.s32 	%r411, %r402, %r408;
	min.s32 	%r412, %r388, %r411;
	add.s32 	%r413, %r405, %r408;
	min.s32 	%r414, %r390, %r413;
	ld.shared.u32 	%r415, [%r23+16280];
	add.s32 	%r416, %r399, %r415;
	min.s32 	%r417, %r393, %r416;
	add.s32 	%r418, %r402, %r415;
	min.s32 	%r419, %r395, %r418;
	add.s32 	%r420, %r405, %r415;
	min.s32 	%r421, %r397, %r420;
	ld.shared.u32 	%r422, [%r23+60];
	ld.shared.u32 	%r423, [%r40+4680];
	add.s32 	%r424, %r423, %r422;
	min.s32 	%r425, %r401, %r424;
	ld.shared.u32 	%r426, [%r40+4784];
	add.s32 	%r427, %r426, %r422;
	min.s32 	%r428, %r404, %r427;
	ld.shared.u32 	%r429, [%r40+4888];
	add.s32 	%r430, %r429, %r422;
	min.s32 	%r431, %r407, %r430;
	ld.shared.u32 	%r432, [%r23+8172];
	add.s32 	%r433, %r423, %r432;
	min.s32 	%r434, %r410, %r433;
	add.s32 	%r435, %r426, %r432;
	min.s32 	%r436, %r412, %r435;
	add.s32 	%r437, %r429, %r432;
	min.s32 	%r438, %r414, %r437;
	ld.shared.u32 	%r439, [%r23+16284];
	add.s32 	%r440, %r423, %r439;
	min.s32 	%r441, %r417, %r440;
	add.s32 	%r442, %r426, %r439;
	min.s32 	%r443, %r419, %r442;
	add.s32 	%r444, %r429, %r439;
	min.s32 	%r445, %r421, %r444;
	ld.shared.u32 	%r446, [%r23+64];
	ld.shared.u32 	%r447, [%r40+4992];
	add.s32 	%r448, %r447, %r446;
	min.s32 	%r449, %r425, %r448;
	ld.shared.u32 	%r450, [%r40+5096];
	add.s32 	%r451, %r450, %r446;
	min.s32 	%r452, %r428, %r451;
	ld.shared.u32 	%r453, [%r40+5200];
	add.s32 	%r454, %r453, %r446;
	min.s32 	%r455, %r431, %r454;
	ld.shared.u32 	%r456, [%r23+8176];
	add.s32 	%r457, %r447, %r456;
	min.s32 	%r458, %r434, %r457;
	add.s32 	%r459, %r450, %r456;
	min.s32 	%r460, %r436, %r459;
	add.s32 	%r461, %r453, %r456;
	min.s32 	%r462, %r438, %r461;
	ld.shared.u32 	%r463, [%r23+16288];
	add.s32 	%r464, %r447, %r463;
	min.s32 	%r465, %r441, %r464;
	add.s32 	%r466, %r450, %r463;
	min.s32 	%r467, %r443, %r466;
	add.s32 	%r468, %r453, %r463;
	min.s32 	%r469, %r445, %r468;
	ld.shared.u32 	%r470, [%r23+68];
	ld.shared.u32 	%r471, [%r40+5304];
	add.s32 	%r472, %r471, %r470;
	min.s32 	%r473, %r449, %r472;
	ld.shared.u32 	%r474, [%r40+5408];
	add.s32 	%r475, %r474, %r470;
	min.s32 	%r476, %r452, %r475;
	ld.shared.u32 	%r477, [%r40+5512];
	add.s32 	%r478, %r477, %r470;
	min.s32 	%r479, %r455, %r478;
	ld.shared.u32 	%r480, [%r23+8180];
	add.s32 	%r481, %r471, %r480;
	min.s32 	%r482, %r458, %r481;
	add.s32 	%r483, %r474, %r480;
	min.s32 	%r484, %r460, %r483;
	add.s32 	%r485, %r477, %r480;
	min.s32 	%r486, %r462, %r485;
	ld.shared.u32 	%r487, [%r23+16292];
	add.s32 	%r488, %r471, %r487;
	min.s32 	%r489, %r465, %r488;
	add.s32 	%r490, %r474, %r487;
	min.s32 	%r491, %r467, %r490;
	add.s32 	%r492, %r477, %r487;
	min.s32 	%r493, %r469, %r492;
	ld.shared.u32 	%r494, [%r23+72];
	ld.shared.u32 	%r495, [%r40+5616];
	add.s32 	%r496, %r495, %r494;
	min.s32 	%r497, %r473, %r496;
	ld.shared.u32 	%r498, [%r40+5720];
	add.s32 	%r499, %r498, %r494;
	min.s32 	%r500, %r476, %r499;
	ld.shared.u32 	%r501, [%r40+5824];
	add.s32 	%r502, %r501, %r494;
	min.s32 	%r503, %r479, %r502;
	ld.shared.u32 	%r504, [%r23+8184];
	add.s32 	%r505, %r495, %r504;
	min.s32 	%r506, %r482, %r505;
	add.s32 	%r507, %r498, %r504;
	min.s32 	%r508, %r484, %r507;
	add.s32 	%r509, %r501, %r504;
	min.s32 	%r510, %r486, %r509;
	ld.shared.u32 	%r511, [%r23+16296];
	add.s32 	%r512, %r495, %r511;
	min.s32 	%r513, %r489, %r512;
	add.s32 	%r514, %r498, %r511;
	min.s32 	%r515, %r491, %r514;
	add.s32 	%r516, %r501, %r511;
	min.s32 	%r517, %r493, %r516;
	ld.shared.u32 	%r518, [%r23+76];
	ld.shared.u32 	%r519, [%r40+5928];
	add.s32 	%r520, %r519, %r518;
	min.s32 	%r521, %r497, %r520;
	ld.shared.u32 	%r522, [%r40+6032];
	add.s32 	%r523, %r522, %r518;
	min.s32 	%r524, %r500, %r523;
	ld.shared.u32 	%r525, [%r40+6136];
	add.s32 	%r526, %r525, %r518;
	min.s32 	%r527, %r503, %r526;
	ld.shared.u32 	%r528, [%r23+8188];
	add.s32 	%r529, %r519, %r528;
	min.s32 	%r530, %r506, %r529;
	add.s32 	%r531, %r522, %r528;
	min.s32 	%r532, %r508, %r531;
	add.s32 	%r533, %r525, %r528;
	min.s32 	%r534, %r510, %r533;
	ld.shared.u32 	%r535, [%r23+16300];
	add.s32 	%r536, %r519, %r535;
	min.s32 	%r537, %r513, %r536;
	add.s32 	%r538, %r522, %r535;
	min.s32 	%r539, %r515, %r538;
	add.s32 	%r540, %r525, %r535;
	min.s32 	%r541, %r517, %r540;
	ld.shared.u32 	%r542, [%r23+80];
	ld.shared.u32 	%r543, [%r40+6240];
	add.s32 	%r544, %r543, %r542;
	min.s32 	%r545, %r521, %r544;
	ld.shared.u32 	%r546, [%r40+6344];
	add.s32 	%r547, %r546, %r542;
	min.s32 	%r548, %r524, %r547;
	ld.shared.u32 	%r549, [%r40+6448];
	add.s32 	%r550, %r549, %r542;
	min.s32 	%r551, %r527, %r550;
	ld.shared.u32 	%r552, [%r23+8192];
	add.s32 	%r553, %r543, %r552;
	min.s32 	%r554, %r530, %r553;
	add.s32 	%r555, %r546, %r552;
	min.s32 	%r556, %r532, %r555;
	add.s32 	%r557, %r549, %r552;
	min.s32 	%r558, %r534, %r557;
	ld.shared.u32 	%r559, [%r23+16304];
	add.s32 	%r560, %r543, %r559;
	min.s32 	%r561, %r537, %r560;
	add.s32 	%r562, %r546, %r559;
	min.s32 	%r563, %r539, %r562;
	add.s32 	%r564, %r549, %r559;
	min.s32 	%r565, %r541, %r564;
	ld.shared.u32 	%r566, [%r23+84];
	ld.shared.u32 	%r567, [%r40+6552];
	add.s32 	%r568, %r567, %r566;
	min.s32 	%r569, %r545, %r568;
	ld.shared.u32 	%r570, [%r40+6656];
	add.s32 	%r571, %r570, %r566;
	min.s32 	%r572, %r548, %r571;
	ld.shared.u32 	%r573, [%r40+6760];
	add.s32 	%r574, %r573, %r566;
	min.s32 	%r575, %r551, %r574;
	ld.shared.u32 	%r576, [%r23+8196];
	add.s32 	%r577, %r567, %r576;
	min.s32 	%r578, %r554, %r577;
	add.s32 	%r579, %r570, %r576;
	min.s32 	%r580, %r556, %r579;
	add.s32 	%r581, %r573, %r576;
	min.s32 	%r582, %r558, %r581;
	ld.shared.u32 	%r583, [%r23+16308];
	add.s32 	%r584, %r567, %r583;
	min.s32 	%r585, %r561, %r584;
	add.s32 	%r586, %r570, %r583;
	min.s32 	%r587, %r563, %r586;
	add.s32 	%r588, %r573, %r583;
	min.s32 	%r589, %r565, %r588;
	ld.shared.u32 	%r590, [%r23+88];
	ld.shared.u32 	%r591, [%r40+6864];
	add.s32 	%r592, %r591, %r590;
	min.s32 	%r593, %r569, %r592;
	ld.shared.u32 	%r594, [%r40+6968];
	add.s32 	%r595, %r594, %r590;
	min.s32 	%r596, %r572, %r595;
	ld.shared.u32 	%r597, [%r40+7072];
	add.s32 	%r598, %r597, %r590;
	min.s32 	%r599, %r575, %r598;
	ld.shared.u32 	%r600, [%r23+8200];
	add.s32 	%r601, %r591, %r600;
	min.s32 	%r602, %r578, %r601;
	add.s32 	%r603, %r594, %r600;
	min.s32 	%r604, %r580, %r603;
	add.s32 	%r605, %r597, %r600;
	min.s32 	%r606, %r582, %r605;
	ld.shared.u32 	%r607, [%r23+16312];
	add.s32 	%r608, %r591, %r607;
	min.s32 	%r609, %r585, %r608;
	add.s32 	%r610, %r594, %r607;
	min.s32 	%r611, %r587, %r610;
	add.s32 	%r612, %r597, %r607;
	min.s32 	%r613, %r589, %r612;
	ld.shared.u32 	%r614, [%r23+92];
	ld.shared.u32 	%r615, [%r40+7176];
	add.s32 	%r616, %r615, %r614;
	min.s32 	%r617, %r593, %r616;
	ld.shared.u32 	%r618, [%r40+7280];
	add.s32 	%r619, %r618, %r614;
	min.s32 	%r620, %r596, %r619;
	ld.shared.u32 	%r621, [%r40+7384];
	add.s32 	%r622, %r621, %r614;
	min.s32 	%r623, %r599, %r622;
	ld.shared.u32 	%r624, [%r23+8204];
	add.s32 	%r625, %r615, %r624;
	min.s32 	%r626, %r602, %r625;
	add.s32 	%r627, %r618, %r624;
	min.s32 	%r628, %r604, %r627;
	add.s32 	%r629, %r621, %r624;
	min.s32 	%r630, %r606, %r629;
	ld.shared.u32 	%r631, [%r23+16316];
	add.s32 	%r632, %r615, %r631;
	min.s32 	%r633, %r609, %r632;
	add.s32 	%r634, %r618, %r631;
	min.s32 	%r635, %r611, %r634;
	add.s32 	%r636, %r621, %r631;
	min.s32 	%r637, %r613, %r636;
	ld.shared.u32 	%r638, [%r23+96];
	ld.shared.u32 	%r639, [%r40+7488];
	add.s32 	%r640, %r639, %r638;
	min.s32 	%r641, %r617, %r640;
	ld.shared.u32 	%r642, [%r40+7592];
	add.s32 	%r643, %r642, %r638;
	min.s32 	%r644, %r620, %r643;
	ld.shared.u32 	%r645, [%r40+7696];
	add.s32 	%r646, %r645, %r638;
	min.s32 	%r647, %r623, %r646;
	ld.shared.u32 	%r648, [%r23+8208];
	add.s32 	%r649, %r639, %r648;
	min.s32 	%r650, %r626, %r649;
	add.s32 	%r651, %r642, %r648;
	min.s32 	%r652, %r628, %r651;
	add.s32 	%r653, %r645, %r648;
	min.s32 	%r654, %r630, %r653;
	ld.shared.u32 	%r655, [%r23+16320];
	add.s32 	%r656, %r639, %r655;
	min.s32 	%r657, %r633, %r656;
	add.s32 	%r658, %r642, %r655;
	min.s32 	%r659, %r635, %r658;
	add.s32 	%r660, %r645, %r655;
	min.s32 	%r661, %r637, %r660;
	ld.shared.u32 	%r662, [%r23+100];
	ld.shared.u32 	%r663, [%r40+7800];
	add.s32 	%r664, %r663, %r662;
	min.s32 	%r665, %r641, %r664;
	ld.shared.u32 	%r666, [%r40+7904];
	add.s32 	%r667, %r666, %r662;
	min.s32 	%r668, %r644, %r667;
	ld.shared.u32 	%r669, [%r40+8008];
	add.s32 	%r670, %r669, %r662;
	min.s32 	%r671, %r647, %r670;
	ld.shared.u32 	%r672, [%r23+8212];
	add.s32 	%r673, %r663, %r672;
	min.s32 	%r674, %r650, %r673;
	add.s32 	%r675, %r666, %r672;
	min.s32 	%r676, %r652, %r675;
	add.s32 	%r677, %r669, %r672;
	min.s32 	%r678, %r654, %r677;
	ld.shared.u32 	%r679, [%r23+16324];
	add.s32 	%r680, %r663, %r679;
	min.s32 	%r681, %r657, %r680;
	add.s32 	%r682, %r666, %r679;
	min.s32 	%r683, %r659, %r682;
	add.s32 	%r684, %r669, %r679;
	min.s32 	%r685, %r661, %r684;
	ld.shared.u32 	%r686, [%r23+104];
	ld.shared.u32 	%r687, [%r40+8112];
	add.s32 	%r688, %r687, %r686;
	min.s32 	%r689, %r665, %r688;
	ld.shared.u32 	%r690, [%r40+8216];
	add.s32 	%r691, %r690, %r686;
	min.s32 	%r692, %r668, %r691;
	ld.shared.u32 	%r693, [%r40+8320];
	add.s32 	%r694, %r693, %r686;
	min.s32 	%r695, %r671, %r694;
	ld.shared.u32 	%r696, [%r23+8216];
	add.s32 	%r697, %r687, %r696;
	min.s32 	%r698, %r674, %r697;
	add.s32 	%r699, %r690, %r696;
	min.s32 	%r700, %r676, %r699;
	add.s32 	%r701, %r693, %r696;
	min.s32 	%r702, %r678, %r701;
	ld.shared.u32 	%r703, [%r23+16328];
	add.s32 	%r704, %r687, %r703;
	min.s32 	%r705, %r681, %r704;
	add.s32 	%r706, %r690, %r703;
	min.s32 	%r707, %r683, %r706;
	add.s32 	%r708, %r693, %r703;
	min.s32 	%r709, %r685, %r708;
	ld.shared.u32 	%r710, [%r23+108];
	ld.shared.u32 	%r711, [%r40+8424];
	add.s32 	%r712, %r711, %r710;
	min.s32 	%r713, %r689, %r712;
	ld.shared.u32 	%r714, [%r40+8528];
	add.s32 	%r715, %r714, %r710;
	min.s32 	%r716, %r692, %r715;
	ld.shared.u32 	%r717, [%r40+8632];
	add.s32 	%r718, %r717, %r710;
	min.s32 	%r719, %r695, %r718;
	ld.shared.u32 	%r720, [%r23+8220];
	add.s32 	%r721, %r711, %r720;
	min.s32 	%r722, %r698, %r721;
	add.s32 	%r723, %r714, %r720;
	min.s32 	%r724, %r700, %r723;
	add.s32 	%r725, %r717, %r720;
	min.s32 	%r726, %r702, %r725;
	ld.shared.u32 	%r727, [%r23+16332];
	add.s32 	%r728, %r711, %r727;
	min.s32 	%r729, %r705, %r728;
	add.s32 	%r730, %r714, %r727;
	min.s32 	%r731, %r707, %r730;
	add.s32 	%r732, %r717, %r727;
	min.s32 	%r733, %r709, %r732;
	ld.shared.u32 	%r734, [%r23+112];
	ld.shared.u32 	%r735, [%r40+8736];
	add.s32 	%r736, %r735, %r734;
	min.s32 	%r737, %r713, %r736;
	ld.shared.u32 	%r738, [%r40+8840];
	add.s32 	%r739, %r738, %r734;
	min.s32 	%r740, %r716, %r739;
	ld.shared.u32 	%r741, [%r40+8944];
	add.s32 	%r742, %r741, %r734;
	min.s32 	%r743, %r719, %r742;
	ld.shared.u32 	%r744, [%r23+8224];
	add.s32 	%r745, %r735, %r744;
	min.s32 	%r746, %r722, %r745;
	add.s32 	%r747, %r738, %r744;
	min.s32 	%r748, %r724, %r747;
	add.s32 	%r749, %r741, %r744;
	min.s32 	%r750, %r726, %r749;
	ld.shared.u32 	%r751, [%r23+16336];
	add.s32 	%r752, %r735, %r751;
	min.s32 	%r753, %r729, %r752;
	add.s32 	%r754, %r738, %r751;
	min.s32 	%r755, %r731, %r754;
	add.s32 	%r756, %r741, %r751;
	min.s32 	%r757, %r733, %r756;
	ld.shared.u32 	%r758, [%r23+116];
	ld.shared.u32 	%r759, [%r40+9048];
	add.s32 	%r760, %r759, %r758;
	min.s32 	%r761, %r737, %r760;
	ld.shared.u32 	%r762, [%r40+9152];
	add.s32 	%r763, %r762, %r758;
	min.s32 	%r764, %r740, %r763;
	ld.shared.u32 	%r765, [%r40+9256];
	add.s32 	%r766, %r765, %r758;
	min.s32 	%r767, %r743, %r766;
	ld.shared.u32 	%r768, [%r23+8228];
	add.s32 	%r769, %r759, %r768;
	min.s32 	%r770, %r746, %r769;
	add.s32 	%r771, %r762, %r768;
	min.s32 	%r772, %r748, %r771;
	add.s32 	%r773, %r765, %r768;
	min.s32 	%r774, %r750, %r773;
	ld.shared.u32 	%r775, [%r23+16340];
	add.s32 	%r776, %r759, %r775;
	min.s32 	%r777, %r753, %r776;
	add.s32 	%r778, %r762, %r775;
	min.s32 	%r779, %r755, %r778;
	add.s32 	%r780, %r765, %r775;
	min.s32 	%r781, %r757, %r780;
	ld.shared.u32 	%r782, [%r23+120];
	ld.shared.u32 	%r783, [%r40+9360];
	add.s32 	%r784, %r783, %r782;
	min.s32 	%r785, %r761, %r784;
	ld.shared.u32 	%r786, [%r40+9464];
	add.s32 	%r787, %r786, %r782;
	min.s32 	%r788, %r764, %r787;
	ld.shared.u32 	%r789, [%r40+9568];
	add.s32 	%r790, %r789, %r782;
	min.s32 	%r791, %r767, %r790;
	ld.shared.u32 	%r792, [%r23+8232];
	add.s32 	%r793, %r783, %r792;
	min.s32 	%r794, %r770, %r793;
	add.s32 	%r795, %r786, %r792;
	min.s32 	%r796, %r772, %r795;
	add.s32 	%r797, %r789, %r792;
	min.s32 	%r798, %r774, %r797;
	ld.shared.u32 	%r799, [%r23+16344];
	add.s32 	%r800, %r783, %r799;
	min.s32 	%r801, %r777, %r800;
	add.s32 	%r802, %r786, %r799;
	min.s32 	%r803, %r779, %r802;
	add.s32 	%r804, %r789, %r799;
	min.s32 	%r805, %r781, %r804;
	ld.shared.u32 	%r806, [%r23+124];
	ld.shared.u32 	%r807, [%r40+9672];
	add.s32 	%r808, %r807, %r806;
	min.s32 	%r809, %r785, %r808;
	ld.shared.u32 	%r810, [%r40+9776];
	add.s32 	%r811, %r810, %r806;
	min.s32 	%r812, %r788, %r811;
	ld.shared.u32 	%r813, [%r40+9880];
	add.s32 	%r814, %r813, %r806;
	min.s32 	%r815, %r791, %r814;
	ld.shared.u32 	%r816, [%r23+8236];
	add.s32 	%r817, %r807, %r816;
	min.s32 	%r818, %r794, %r817;
	add.s32 	%r819, %r810, %r816;
	min.s32 	%r820, %r796, %r819;
	add.s32 	%r821, %r813, %r816;
	min.s32 	%r822, %r798, %r821;
	ld.shared.u32 	%r823, [%r23+16348];
	add.s32 	%r824, %r807, %r823;
	min.s32 	%r825, %r801, %r824;
	add.s32 	%r826, %r810, %r823;
	min.s32 	%r827, %r803, %r826;
	add.s32 	%r828, %r813, %r823;
	min.s32 	%r829, %r805, %r828;
	ld.shared.u32 	%r830, [%r23+128];
	ld.shared.u32 	%r831, [%r40+9984];
	add.s32 	%r832, %r831, %r830;
	min.s32 	%r833, %r809, %r832;
	ld.shared.u32 	%r834, [%r40+10088];
	add.s32 	%r835, %r834, %r830;
	min.s32 	%r836, %r812, %r835;
	ld.shared.u32 	%r837, [%r40+10192];
	add.s32 	%r838, %r837, %r830;
	min.s32 	%r839, %r815, %r838;
	ld.shared.u32 	%r840, [%r23+8240];
	add.s32 	%r841, %r831, %r840;
	min.s32 	%r842, %r818, %r841;
	add.s32 	%r843, %r834, %r840;
	min.s32 	%r844, %r820, %r843;
	add.s32 	%r845, %r837, %r840;
	min.s32 	%r846, %r822, %r845;
	ld.shared.u32 	%r847, [%r23+16352];
	add.s32 	%r848, %r831, %r847;
	min.s32 	%r849, %r825, %r848;
	add.s32 	%r850, %r834, %r847;
	min.s32 	%r851, %r827, %r850;
	add.s32 	%r852, %r837, %r847;
	min.s32 	%r853, %r829, %r852;
	ld.shared.u32 	%r854, [%r23+132];
	ld.shared.u32 	%r855, [%r40+10296];
	add.s32 	%r856, %r855, %r854;
	min.s32 	%r857, %r833, %r856;
	ld.shared.u32 	%r858, [%r40+10400];
	add.s32 	%r859, %r858, %r854;
	min.s32 	%r860, %r836, %r859;
	ld.shared.u32 	%r861, [%r40+10504];
	add.s32 	%r862, %r861, %r854;
	min.s32 	%r863, %r839, %r862;
	ld.shared.u32 	%r864, [%r23+8244];
	add.s32 	%r865, %r855, %r864;
	min.s32 	%r866, %r842, %r865;
	add.s32 	%r867, %r858, %r864;
	min.s32 	%r868, %r844, %r867;
	add.s32 	%r869, %r861, %r864;
	min.s32 	%r870, %r846, %r869;
	ld.shared.u32 	%r871, [%r23+16356];
	add.s32 	%r872, %r855, %r871;
	min.s32 	%r873, %r849, %r872;
	add.s32 	%r874, %r858, %r871;
	min.s32 	%r875, %r851, %r874;
	add.s32 	%r876, %r861, %r871;
	min.s32 	%r877, %r853, %r876;
	ld.shared.u32 	%r878, [%r23+136];
	ld.shared.u32 	%r879, [%r40+10608];
	add.s32 	%r880, %r879, %r878;
	min.s32 	%r881, %r857, %r880;
	ld.shared.u32 	%r882, [%r40+10712];
	add.s32 	%r883, %r882, %r878;
	min.s32 	%r884, %r860, %r883;
	ld.shared.u32 	%r885, [%r40+10816];
	add.s32 	%r886, %r885, %r878;
	min.s32 	%r887, %r863, %r886;
	ld.shared.u32 	%r888, [%r23+8248];
	add.s32 	%r889, %r879, %r888;
	min.s32 	%r890, %r866, %r889;
	add.s32 	%r891, %r882, %r888;
	min.s32 	%r892, %r868, %r891;
	add.s32 	%r893, %r885, %r888;
	min.s32 	%r894, %r870, %r893;
	ld.shared.u32 	%r895, [%r23+16360];
	add.s32 	%r896, %r879, %r895;
	min.s32 	%r897, %r873, %r896;
	add.s32 	%r898, %r882, %r895;
	min.s32 	%r899, %r875, %r898;
	add.s32 	%r900, %r885, %r895;
	min.s32 	%r901, %r877, %r900;
	ld.shared.u32 	%r902, [%r23+140];
	ld.shared.u32 	%r903, [%r40+10920];
	add.s32 	%r904, %r903, %r902;
	min.s32 	%r905, %r881, %r904;
	ld.shared.u32 	%r906, [%r40+11024];
	add.s32 	%r907, %r906, %r902;
	min.s32 	%r908, %r884, %r907;
	ld.shared.u32 	%r909, [%r40+11128];
	add.s32 	%r910, %r909, %r902;
	min.s32 	%r911, %r887, %r910;
	ld.shared.u32 	%r912, [%r23+8252];
	add.s32 	%r913, %r903, %r912;
	min.s32 	%r914, %r890, %r913;
	add.s32 	%r915, %r906, %r912;
	min.s32 	%r916, %r892, %r915;
	add.s32 	%r917, %r909, %r912;
	min.s32 	%r918, %r894, %r917;
	ld.shared.u32 	%r919, [%r23+16364];
	add.s32 	%r920, %r903, %r919;
	min.s32 	%r921, %r897, %r920;
	add.s32 	%r922, %r906, %r919;
	min.s32 	%r923, %r899, %r922;
	add.s32 	%r924, %r909, %r919;
	min.s32 	%r925, %r901, %r924;
	ld.shared.u32 	%r926, [%r23+144];
	ld.shared.u32 	%r927, [%r40+11232];
	add.s32 	%r928, %r927, %r926;
	min.s32 	%r929, %r905, %r928;
	ld.shared.u32 	%r930, [%r40+11336];
	add.s32 	%r931, %r930, %r926;
	min.s32 	%r932, %r908, %r931;
	ld.shared.u32 	%r933, [%r40+11440];
	add.s32 	%r934, %r933, %r926;
	min.s32 	%r935, %r911, %r934;
	ld.shared.u32 	%r936, [%r23+8256];
	add.s32 	%r937, %r927, %r936;
	min.s32 	%r938, %r914, %r937;
	add.s32 	%r939, %r930, %r936;
	min.s32 	%r940, %r916, %r939;
	add.s32 	%r941, %r933, %r936;
	min.s32 	%r942, %r918, %r941;
	ld.shared.u32 	%r943, [%r23+16368];
	add.s32 	%r944, %r927, %r943;
	min.s32 	%r945, %r921, %r944;
	add.s32 	%r946, %r930, %r943;
	min.s32 	%r947, %r923, %r946;
	add.s32 	%r948, %r933, %r943;
	min.s32 	%r949, %r925, %r948;
	ld.shared.u32 	%r950, [%r23+148];
	ld.shared.u32 	%r951, [%r40+11544];
	add.s32 	%r952, %r951, %r950;
	min.s32 	%r953, %r929, %r952;
	ld.shared.u32 	%r954, [%r40+11648];
	add.s32 	%r955, %r954, %r950;
	min.s32 	%r956, %r932, %r955;
	ld.shared.u32 	%r957, [%r40+11752];
	add.s32 	%r958, %r957, %r950;
	min.s32 	%r959, %r935, %r958;
	ld.shared.u32 	%r960, [%r23+8260];
	add.s32 	%r961, %r951, %r960;
	min.s32 	%r962, %r938, %r961;
	add.s32 	%r963, %r954, %r960;
	min.s32 	%r964, %r940, %r963;
	add.s32 	%r965, %r957, %r960;
	min.s32 	%r966, %r942, %r965;
	ld.shared.u32 	%r967, [%r23+16372];
	add.s32 	%r968, %r951, %r967;
	min.s32 	%r969, %r945, %r968;
	add.s32 	%r970, %r954, %r967;
	min.s32 	%r971, %r947, %r970;
	add.s32 	%r972, %r957, %r967;
	min.s32 	%r973, %r949, %r972;
	ld.shared.u32 	%r974, [%r23+152];
	ld.shared.u32 	%r975, [%r40+11856];
	add.s32 	%r976, %r975, %r974;
	min.s32 	%r977, %r953, %r976;
	ld.shared.u32 	%r978, [%r40+11960];
	add.s32 	%r979, %r978, %r974;
	min.s32 	%r980, %r956, %r979;
	ld.shared.u32 	%r981, [%r40+12064];
	add.s32 	%r982, %r981, %r974;
	min.s32 	%r983, %r959, %r982;
	ld.shared.u32 	%r984, [%r23+8264];
	add.s32 	%r985, %r975, %r984;
	min.s32 	%r986, %r962, %r985;
	add.s32 	%r987, %r978, %r984;
	min.s32 	%r988, %r964, %r987;
	add.s32 	%r989, %r981, %r984;
	min.s32 	%r990, %r966, %r989;
	ld.shared.u32 	%r991, [%r23+16376];
	add.s32 	%r992, %r975, %r991;
	min.s32 	%r993, %r969, %r992;
	add.s32 	%r994, %r978, %r991;
	min.s32 	%r995, %r971, %r994;
	add.s32 	%r996, %r981, %r991;
	min.s32 	%r997, %r973, %r996;
	ld.shared.u32 	%r998, [%r23+156];
	ld.shared.u32 	%r999, [%r40+12168];
	add.s32 	%r1000, %r999, %r998;
	min.s32 	%r1001, %r977, %r1000;
	ld.shared.u32 	%r1002, [%r40+12272];
	add.s32 	%r1003, %r1002, %r998;
	min.s32 	%r1004, %r980, %r1003;
	ld.shared.u32 	%r1005, [%r40+12376];
	add.s32 	%r1006, %r1005, %r998;
	min.s32 	%r1007, %r983, %r1006;
	ld.shared.u32 	%r1008, [%r23+8268];
	add.s32 	%r1009, %r999, %r1008;
	min.s32 	%r1010, %r986, %r1009;
	add.s32 	%r1011, %r1002, %r1008;
	min.s32 	%r1012, %r988, %r1011;
	add.s32 	%r1013, %r1005, %r1008;
	min.s32 	%r1014, %r990, %r1013;
	ld.shared.u32 	%r1015, [%r23+16380];
	add.s32 	%r1016, %r999, %r1015;
	min.s32 	%r1017, %r993, %r1016;
	add.s32 	%r1018, %r1002, %r1015;
	min.s32 	%r1019, %r995, %r1018;
	add.s32 	%r1020, %r1005, %r1015;
	min.s32 	%r1021, %r997, %r1020;
	ld.shared.u32 	%r1022, [%r23+160];
	ld.shared.u32 	%r1023, [%r40+12480];
	add.s32 	%r1024, %r1023, %r1022;
	min.s32 	%r1025, %r1001, %r1024;
	ld.shared.u32 	%r1026, [%r40+12584];
	add.s32 	%r1027, %r1026, %r1022;
	min.s32 	%r1028, %r1004, %r1027;
	ld.shared.u32 	%r1029, [%r40+12688];
	add.s32 	%r1030, %r1029, %r1022;
	min.s32 	%r1031, %r1007, %r1030;
	ld.shared.u32 	%r1032, [%r23+8272];
	add.s32 	%r1033, %r1023, %r1032;
	min.s32 	%r1034, %r1010, %r1033;
	add.s32 	%r1035, %r1026, %r1032;
	min.s32 	%r1036, %r1012, %r1035;
	add.s32 	%r1037, %r1029, %r1032;
	min.s32 	%r1038, %r1014, %r1037;
	ld.shared.u32 	%r1039, [%r23+16384];
	add.s32 	%r1040, %r1023, %r1039;
	min.s32 	%r1041, %r1017, %r1040;
	add.s32 	%r1042, %r1026, %r1039;
	min.s32 	%r1043, %r1019, %r1042;
	add.s32 	%r1044, %r1029, %r1039;
	min.s32 	%r1045, %r1021, %r1044;
	ld.shared.u32 	%r1046, [%r23+164];
	ld.shared.u32 	%r1047, [%r40+12792];
	add.s32 	%r1048, %r1047, %r1046;
	min.s32 	%r1049, %r1025, %r1048;
	ld.shared.u32 	%r1050, [%r40+12896];
	add.s32 	%r1051, %r1050, %r1046;
	min.s32 	%r1052, %r1028, %r1051;
	ld.shared.u32 	%r1053, [%r40+13000];
	add.s32 	%r1054, %r1053, %r1046;
	min.s32 	%r1055, %r1031, %r1054;
	ld.shared.u32 	%r1056, [%r23+8276];
	add.s32 	%r1057, %r1047, %r1056;
	min.s32 	%r1058, %r1034, %r1057;
	add.s32 	%r1059, %r1050, %r1056;
	min.s32 	%r1060, %r1036, %r1059;
	add.s32 	%r1061, %r1053, %r1056;
	min.s32 	%r1062, %r1038, %r1061;
	ld.shared.u32 	%r1063, [%r23+16388];
	add.s32 	%r1064, %r1047, %r1063;
	min.s32 	%r1065, %r1041, %r1064;
	add.s32 	%r1066, %r1050, %r1063;
	min.s32 	%r1067, %r1043, %r1066;
	add.s32 	%r1068, %r1053, %r1063;
	min.s32 	%r1069, %r1045, %r1068;
	ld.shared.u32 	%r1070, [%r23+168];
	ld.shared.u32 	%r1071, [%r40+13104];
	add.s32 	%r1072, %r1071, %r1070;
	min.s32 	%r1073, %r1049, %r1072;
	ld.shared.u32 	%r1074, [%r40+13208];
	add.s32 	%r1075, %r1074, %r1070;
	min.s32 	%r1076, %r1052, %r1075;
	ld.shared.u32 	%r1077, [%r40+13312];
	add.s32 	%r1078, %r1077, %r1070;
	min.s32 	%r1079, %r1055, %r1078;
	ld.shared.u32 	%r1080, [%r23+8280];
	add.s32 	%r1081, %r1071, %r1080;
	min.s32 	%r1082, %r1058, %r1081;
	add.s32 	%r1083, %r1074, %r1080;
	min.s32 	%r1084, %r1060, %r1083;
	add.s32 	%r1085, %r1077, %r1080;
	min.s32 	%r1086, %r1062, %r1085;
	ld.shared.u32 	%r1087, [%r23+16392];
	add.s32 	%r1088, %r1071, %r1087;
	min.s32 	%r1089, %r1065, %r1088;
	add.s32 	%r1090, %r1074, %r1087;
	min.s32 	%r1091, %r1067, %r1090;
	add.s32 	%r1092, %r1077, %r1087;
	min.s32 	%r1093, %r1069, %r1092;
	ld.shared.u32 	%r1094, [%r23+172];
	ld.shared.u32 	%r1095, [%r40+13416];
	add.s32 	%r1096, %r1095, %r1094;
	min.s32 	%r1097, %r1073, %r1096;
	ld.shared.u32 	%r1098, [%r40+13520];
	add.s32 	%r1099, %r1098, %r1094;
	min.s32 	%r1100, %r1076, %r1099;
	ld.shared.u32 	%r1101, [%r40+13624];
	add.s32 	%r1102, %r1101, %r1094;
	min.s32 	%r1103, %r1079, %r1102;
	ld.shared.u32 	%r1104, [%r23+8284];
	add.s32 	%r1105, %r1095, %r1104;
	min.s32 	%r1106, %r1082, %r1105;
	add.s32 	%r1107, %r1098, %r1104;
	min.s32 	%r1108, %r1084, %r1107;
	add.s32 	%r1109, %r1101, %r1104;
	min.s32 	%r1110, %r1086, %r1109;
	ld.shared.u32 	%r1111, [%r23+16396];
	add.s32 	%r1112, %r1095, %r1111;
	min.s32 	%r1113, %r1089, %r1112;
	add.s32 	%r1114, %r1098, %r1111;
	min.s32 	%r1115, %r1091, %r1114;
	add.s32 	%r1116, %r1101, %r1111;
	min.s32 	%r1117, %r1093, %r1116;
	ld.shared.u32 	%r1118, [%r23+176];
	ld.shared.u32 	%r1119, [%r40+13728];
	add.s32 	%r1120, %r1119, %r1118;
	min.s32 	%r1121, %r1097, %r1120;
	ld.shared.u32 	%r1122, [%r40+13832];
	add.s32 	%r1123, %r1122, %r1118;
	min.s32 	%r1124, %r1100, %r1123;
	ld.shared.u32 	%r1125, [%r40+13936];
	add.s32 	%r1126, %r1125, %r1118;
	min.s32 	%r1127, %r1103, %r1126;
	ld.shared.u32 	%r1128, [%r23+8288];
	add.s32 	%r1129, %r1119, %r1128;
	min.s32 	%r1130, %r1106, %r1129;
	add.s32 	%r1131, %r1122, %r1128;
	min.s32 	%r1132, %r1108, %r1131;
	add.s32 	%r1133, %r1125, %r1128;
	min.s32 	%r1134, %r1110, %r1133;
	ld.shared.u32 	%r1135, [%r23+16400];
	add.s32 	%r1136, %r1119, %r1135;
	min.s32 	%r1137, %r1113, %r1136;
	add.s32 	%r1138, %r1122, %r1135;
	min.s32 	%r1139, %r1115, %r1138;
	add.s32 	%r1140, %r1125, %r1135;
	min.s32 	%r1141, %r1117, %r1140;
	ld.shared.u32 	%r1142, [%r23+180];
	ld.shared.u32 	%r1143, [%r40+14040];
	add.s32 	%r1144, %r1143, %r1142;
	min.s32 	%r1145, %r1121, %r1144;
	ld.shared.u32 	%r1146, [%r40+14144];
	add.s32 	%r1147, %r1146, %r1142;
	min.s32 	%r1148, %r1124, %r1147;
	ld.shared.u32 	%r1149, [%r40+14248];
	add.s32 	%r1150, %r1149, %r1142;
	min.s32 	%r1151, %r1127, %r1150;
	ld.shared.u32 	%r1152, [%r23+8292];
	add.s32 	%r1153, %r1143, %r1152;
	min.s32 	%r1154, %r1130, %r1153;
	add.s32 	%r1155, %r1146, %r1152;
	min.s32 	%r1156, %r1132, %r1155;
	add.s32 	%r1157, %r1149, %r1152;
	min.s32 	%r1158, %r1134, %r1157;
	ld.shared.u32 	%r1159, [%r23+16404];
	add.s32 	%r1160, %r1143, %r1159;
	min.s32 	%r1161, %r1137, %r1160;
	add.s32 	%r1162, %r1146, %r1159;
	min.s32 	%r1163, %r1139, %r1162;
	add.s32 	%r1164, %r1149, %r1159;
	min.s32 	%r1165, %r1141, %r1164;
	ld.shared.u32 	%r1166, [%r23+184];
	ld.shared.u32 	%r1167, [%r40+14352];
	add.s32 	%r1168, %r1167, %r1166;
	min.s32 	%r1169, %r1145, %r1168;
	ld.shared.u32 	%r1170, [%r40+14456];
	add.s32 	%r1171, %r1170, %r1166;
	min.s32 	%r1172, %r1148, %r1171;
	ld.shared.u32 	%r1173, [%r40+14560];
	add.s32 	%r1174, %r1173, %r1166;
	min.s32 	%r1175, %r1151, %r1174;
	ld.shared.u32 	%r1176, [%r23+8296];
	add.s32 	%r1177, %r1167, %r1176;
	min.s32 	%r1178, %r1154, %r1177;
	add.s32 	%r1179, %r1170, %r1176;
	min.s32 	%r1180, %r1156, %r1179;
	add.s32 	%r1181, %r1173, %r1176;
	min.s32 	%r1182, %r1158, %r1181;
	ld.shared.u32 	%r1183, [%r23+16408];
	add.s32 	%r1184, %r1167, %r1183;
	min.s32 	%r1185, %r1161, %r1184;
	add.s32 	%r1186, %r1170, %r1183;
	min.s32 	%r1187, %r1163, %r1186;
	add.s32 	%r1188, %r1173, %r1183;
	min.s32 	%r1189, %r1165, %r1188;
	ld.shared.u32 	%r1190, [%r23+188];
	ld.shared.u32 	%r1191, [%r40+14664];
	add.s32 	%r1192, %r1191, %r1190;
	min.s32 	%r1193, %r1169, %r1192;
	ld.shared.u32 	%r1194, [%r40+14768];
	add.s32 	%r1195, %r1194, %r1190;
	min.s32 	%r1196, %r1172, %r1195;
	ld.shared.u32 	%r1197, [%r40+14872];
	add.s32 	%r1198, %r1197, %r1190;
	min.s32 	%r1199, %r1175, %r1198;
	ld.shared.u32 	%r1200, [%r23+8300];
	add.s32 	%r1201, %r1191, %r1200;
	min.s32 	%r1202, %r1178, %r1201;
	add.s32 	%r1203, %r1194, %r1200;
	min.s32 	%r1204, %r1180, %r1203;
	add.s32 	%r1205, %r1197, %r1200;
	min.s32 	%r1206, %r1182, %r1205;
	ld.shared.u32 	%r1207, [%r23+16412];
	add.s32 	%r1208, %r1191, %r1207;
	min.s32 	%r1209, %r1185, %r1208;
	add.s32 	%r1210, %r1194, %r1207;
	min.s32 	%r1211, %r1187, %r1210;
	add.s32 	%r1212, %r1197, %r1207;
	min.s32 	%r1213, %r1189, %r1212;
	ld.shared.u32 	%r1214, [%r23+192];
	ld.shared.u32 	%r1215, [%r40+14976];
	add.s32 	%r1216, %r1215, %r1214;
	min.s32 	%r1217, %r1193, %r1216;
	ld.shared.u32 	%r1218, [%r40+15080];
	add.s32 	%r1219, %r1218, %r1214;
	min.s32 	%r1220, %r1196, %r1219;
	ld.shared.u32 	%r1221, [%r40+15184];
	add.s32 	%r1222, %r1221, %r1214;
	min.s32 	%r1223, %r1199, %r1222;
	ld.shared.u32 	%r1224, [%r23+8304];
	add.s32 	%r1225, %r1215, %r1224;
	min.s32 	%r1226, %r1202, %r1225;
	add.s32 	%r1227, %r1218, %r1224;
	min.s32 	%r1228, %r1204, %r1227;
	add.s32 	%r1229, %r1221, %r1224;
	min.s32 	%r1230, %r1206, %r1229;
	ld.shared.u32 	%r1231, [%r23+16416];
	add.s32 	%r1232, %r1215, %r1231;
	min.s32 	%r1233, %r1209, %r1232;
	add.s32 	%r1234, %r1218, %r1231;
	min.s32 	%r1235, %r1211, %r1234;
	add.s32 	%r1236, %r1221, %r1231;
	min.s32 	%r1237, %r1213, %r1236;
	ld.shared.u32 	%r1238, [%r23+196];
	ld.shared.u32 	%r1239, [%r40+15288];
	add.s32 	%r1240, %r1239, %r1238;
	min.s32 	%r1241, %r1217, %r1240;
	ld.shared.u32 	%r1242, [%r40+15392];
	add.s32 	%r1243, %r1242, %r1238;
	min.s32 	%r1244, %r1220, %r1243;
	ld.shared.u32 	%r1245, [%r40+15496];
	add.s32 	%r1246, %r1245, %r1238;
	min.s32 	%r1247, %r1223, %r1246;
	ld.shared.u32 	%r1248, [%r23+8308];
	add.s32 	%r1249, %r1239, %r1248;
	min.s32 	%r1250, %r1226, %r1249;
	add.s32 	%r1251, %r1242, %r1248;
	min.s32 	%r1252, %r1228, %r1251;
	add.s32 	%r1253, %r1245, %r1248;
	min.s32 	%r1254, %r1230, %r1253;
	ld.shared.u32 	%r1255, [%r23+16420];
	add.s32 	%r1256, %r1239, %r1255;
	min.s32 	%r1257, %r1233, %r1256;
	add.s32 	%r1258, %r1242, %r1255;
	min.s32 	%r1259, %r1235, %r1258;
	add.s32 	%r1260, %r1245, %r1255;
	min.s32 	%r1261, %r1237, %r1260;
	ld.shared.u32 	%r1262, [%r23+200];
	ld.shared.u32 	%r1263, [%r40+15600];
	add.s32 	%r1264, %r1263, %r1262;
	min.s32 	%r1265, %r1241, %r1264;
	ld.shared.u32 	%r1266, [%r40+15704];
	add.s32 	%r1267, %r1266, %r1262;
	min.s32 	%r1268, %r1244, %r1267;
	ld.shared.u32 	%r1269, [%r40+15808];
	add.s32 	%r1270, %r1269, %r1262;
	min.s32 	%r1271, %r1247, %r1270;
	ld.shared.u32 	%r1272, [%r23+8312];
	add.s32 	%r1273, %r1263, %r1272;
	min.s32 	%r1274, %r1250, %r1273;
	add.s32 	%r1275, %r1266, %r1272;
	min.s32 	%r1276, %r1252, %r1275;
	add.s32 	%r1277, %r1269, %r1272;
	min.s32 	%r1278, %r1254, %r1277;
	ld.shared.u32 	%r1279, [%r23+16424];
	add.s32 	%r1280, %r1263, %r1279;
	min.s32 	%r1281, %r1257, %r1280;
	add.s32 	%r1282, %r1266, %r1279;
	min.s32 	%r1283, %r1259, %r1282;
	add.s32 	%r1284, %r1269, %r1279;
	min.s32 	%r1285, %r1261, %r1284;
	ld.shared.u32 	%r1286, [%r23+204];
	ld.shared.u32 	%r1287, [%r40+15912];
	add.s32 	%r1288, %r1287, %r1286;
	min.s32 	%r1289, %r1265, %r1288;
	ld.shared.u32 	%r1290, [%r40+16016];
	add.s32 	%r1291, %r1290, %r1286;
	min.s32 	%r1292, %r1268, %r1291;
	ld.shared.u32 	%r1293, [%r40+16120];
	add.s32 	%r1294, %r1293, %r1286;
	min.s32 	%r1295, %r1271, %r1294;
	ld.shared.u32 	%r1296, [%r23+8316];
	add.s32 	%r1297, %r1287, %r1296;
	min.s32 	%r1298, %r1274, %r1297;
	add.s32 	%r1299, %r1290, %r1296;
	min.s32 	%r1300, %r1276, %r1299;
	add.s32 	%r1301, %r1293, %r1296;
	min.s32 	%r1302, %r1278, %r1301;
	ld.shared.u32 	%r1303, [%r23+16428];
	add.s32 	%r1304, %r1287, %r1303;
	min.s32 	%r1305, %r1281, %r1304;
	add.s32 	%r1306, %r1290, %r1303;
	min.s32 	%r1307, %r1283, %r1306;
	add.s32 	%r1308, %r1293, %r1303;
	min.s32 	%r1309, %r1285, %r1308;
	ld.shared.u32 	%r1310, [%r23+208];
	ld.shared.u32 	%r1311, [%r40+16224];
	add.s32 	%r1312, %r1311, %r1310;
	min.s32 	%r1313, %r1289, %r1312;
	ld.shared.u32 	%r1314, [%r40+16328];
	add.s32 	%r1315, %r1314, %r1310;
	min.s32 	%r1316, %r1292, %r1315;
	ld.shared.u32 	%r1317, [%r40+16432];
	add.s32 	%r1318, %r1317, %r1310;
	min.s32 	%r1319, %r1295, %r1318;
	ld.shared.u32 	%r1320, [%r23+8320];
	add.s32 	%r1321, %r1311, %r1320;
	min.s32 	%r1322, %r1298, %r1321;
	add.s32 	%r1323, %r1314, %r1320;
	min.s32 	%r1324, %r1300, %r1323;
	add.s32 	%r1325, %r1317, %r1320;
	min.s32 	%r1326, %r1302, %r1325;
	ld.shared.u32 	%r1327, [%r23+16432];
	add.s32 	%r1328, %r1311, %r1327;
	min.s32 	%r1329, %r1305, %r1328;
	add.s32 	%r1330, %r1314, %r1327;
	min.s32 	%r1331, %r1307, %r1330;
	add.s32 	%r1332, %r1317, %r1327;
	min.s32 	%r1333, %r1309, %r1332;
	ld.shared.u32 	%r1334, [%r23+212];
	ld.shared.u32 	%r1335, [%r40+16536];
	add.s32 	%r1336, %r1335, %r1334;
	min.s32 	%r1337, %r1313, %r1336;
	ld.shared.u32 	%r1338, [%r40+16640];
	add.s32 	%r1339, %r1338, %r1334;
	min.s32 	%r1340, %r1316, %r1339;
	ld.shared.u32 	%r1341, [%r40+16744];
	add.s32 	%r1342, %r1341, %r1334;
	min.s32 	%r1343, %r1319, %r1342;
	ld.shared.u32 	%r1344, [%r23+8324];
	add.s32 	%r1345, %r1335, %r1344;
	min.s32 	%r1346, %r1322, %r1345;
	add.s32 	%r1347, %r1338, %r1344;
	min.s32 	%r1348, %r1324, %r1347;
	add.s32 	%r1349, %r1341, %r1344;
	min.s32 	%r1350, %r1326, %r1349;
	ld.shared.u32 	%r1351, [%r23+16436];
	add.s32 	%r1352, %r1335, %r1351;
	min.s32 	%r1353, %r1329, %r1352;
	add.s32 	%r1354, %r1338, %r1351;
	min.s32 	%r1355, %r1331, %r1354;
	add.s32 	%r1356, %r1341, %r1351;
	min.s32 	%r1357, %r1333, %r1356;
	ld.shared.u32 	%r1358, [%r23+216];
	ld.shared.u32 	%r1359, [%r40+16848];
	add.s32 	%r1360, %r1359, %r1358;
	min.s32 	%r1361, %r1337, %r1360;
	ld.shared.u32 	%r1362, [%r40+16952];
	add.s32 	%r1363, %r1362, %r1358;
	min.s32 	%r1364, %r1340, %r1363;
	ld.shared.u32 	%r1365, [%r40+17056];
	add.s32 	%r1366, %r1365, %r1358;
	min.s32 	%r1367, %r1343, %r1366;
	ld.shared.u32 	%r1368, [%r23+8328];
	add.s32 	%r1369, %r1359, %r1368;
	min.s32 	%r1370, %r1346, %r1369;
	add.s32 	%r1371, %r1362, %r1368;
	min.s32 	%r1372, %r1348, %r1371;
	add.s32 	%r1373, %r1365, %r1368;
	min.s32 	%r1374, %r1350, %r1373;
	ld.shared.u32 	%r1375, [%r23+16440];
	add.s32 	%r1376, %r1359, %r1375;
	min.s32 	%r1377, %r1353, %r1376;
	add.s32 	%r1378, %r1362, %r1375;
	min.s32 	%r1379, %r1355, %r1378;
	add.s32 	%r1380, %r1365, %r1375;
	min.s32 	%r1381, %r1357, %r1380;
	ld.shared.u32 	%r1382, [%r23+220];
	ld.shared.u32 	%r1383, [%r40+17160];
	add.s32 	%r1384, %r1383, %r1382;
	min.s32 	%r1385, %r1361, %r1384;
	ld.shared.u32 	%r1386, [%r40+17264];
	add.s32 	%r1387, %r1386, %r1382;
	min.s32 	%r1388, %r1364, %r1387;
	ld.shared.u32 	%r1389, [%r40+17368];
	add.s32 	%r1390, %r1389, %r1382;
	min.s32 	%r1391, %r1367, %r1390;
	ld.shared.u32 	%r1392, [%r23+8332];
	add.s32 	%r1393, %r1383, %r1392;
	min.s32 	%r1394, %r1370, %r1393;
	add.s32 	%r1395, %r1386, %r1392;
	min.s32 	%r1396, %r1372, %r1395;
	add.s32 	%r1397, %r1389, %r1392;
	min.s32 	%r1398, %r1374, %r1397;
	ld.shared.u32 	%r1399, [%r23+16444];
	add.s32 	%r1400, %r1383, %r1399;
	min.s32 	%r1401, %r1377, %r1400;
	add.s32 	%r1402, %r1386, %r1399;
	min.s32 	%r1403, %r1379, %r1402;
	add.s32 	%r1404, %r1389, %r1399;
	min.s32 	%r1405, %r1381, %r1404;
	ld.shared.u32 	%r1406, [%r23+224];
	ld.shared.u32 	%r1407, [%r40+17472];
	add.s32 	%r1408, %r1407, %r1406;
	min.s32 	%r1409, %r1385, %r1408;
	ld.shared.u32 	%r1410, [%r40+17576];
	add.s32 	%r1411, %r1410, %r1406;
	min.s32 	%r1412, %r1388, %r1411;
	ld.shared.u32 	%r1413, [%r40+17680];
	add.s32 	%r1414, %r1413, %r1406;
	min.s32 	%r1415, %r1391, %r1414;
	ld.shared.u32 	%r1416, [%r23+8336];
	add.s32 	%r1417, %r1407, %r1416;
	min.s32 	%r1418, %r1394, %r1417;
	add.s32 	%r1419, %r1410, %r1416;
	min.s32 	%r1420, %r1396, %r1419;
	add.s32 	%r1421, %r1413, %r1416;
	min.s32 	%r1422, %r1398, %r1421;
	ld.shared.u32 	%r1423, [%r23+16448];
	add.s32 	%r1424, %r1407, %r1423;
	min.s32 	%r1425, %r1401, %r1424;
	add.s32 	%r1426, %r1410, %r1423;
	min.s32 	%r1427, %r1403, %r1426;
	add.s32 	%r1428, %r1413, %r1423;
	min.s32 	%r1429, %r1405, %r1428;
	ld.shared.u32 	%r1430, [%r23+228];
	ld.shared.u32 	%r1431, [%r40+17784];
	add.s32 	%r1432, %r1431, %r1430;
	min.s32 	%r1433, %r1409, %r1432;
	ld.shared.u32 	%r1434, [%r40+17888];
	add.s32 	%r1435, %r1434, %r1430;
	min.s32 	%r1436, %r1412, %r1435;
	ld.shared.u32 	%r1437, [%r40+17992];
	add.s32 	%r1438, %r1437, %r1430;
	min.s32 	%r1439, %r1415, %r1438;
	ld.shared.u32 	%r1440, [%r23+8340];
	add.s32 	%r1441, %r1431, %r1440;
	min.s32 	%r1442, %r1418, %r1441;
	add.s32 	%r1443, %r1434, %r1440;
	min.s32 	%r1444, %r1420, %r1443;
	add.s32 	%r1445, %r1437, %r1440;
	min.s32 	%r1446, %r1422, %r1445;
	ld.shared.u32 	%r1447, [%r23+16452];
	add.s32 	%r1448, %r1431, %r1447;
	min.s32 	%r1449, %r1425, %r1448;
	add.s32 	%r1450, %r1434, %r1447;
	min.s32 	%r1451, %r1427, %r1450;
	add.s32 	%r1452, %r1437, %r1447;
	min.s32 	%r1453, %r1429, %r1452;
	ld.shared.u32 	%r1454, [%r23+232];
	ld.shared.u32 	%r1455, [%r40+18096];
	add.s32 	%r1456, %r1455, %r1454;
	min.s32 	%r1457, %r1433, %r1456;
	ld.shared.u32 	%r1458, [%r40+18200];
	add.s32 	%r1459, %r1458, %r1454;
	min.s32 	%r1460, %r1436, %r1459;
	ld.shared.u32 	%r1461, [%r40+18304];
	add.s32 	%r1462, %r1461, %r1454;
	min.s32 	%r1463, %r1439, %r1462;
	ld.shared.u32 	%r1464, [%r23+8344];
	add.s32 	%r1465, %r1455, %r1464;
	min.s32 	%r1466, %r1442, %r1465;
	add.s32 	%r1467, %r1458, %r1464;
	min.s32 	%r1468, %r1444, %r1467;
	add.s32 	%r1469, %r1461, %r1464;
	min.s32 	%r1470, %r1446, %r1469;
	ld.shared.u32 	%r1471, [%r23+16456];
	add.s32 	%r1472, %r1455, %r1471;
	min.s32 	%r1473, %r1449, %r1472;
	add.s32 	%r1474, %r1458, %r1471;
	min.s32 	%r1475, %r1451, %r1474;
	add.s32 	%r1476, %r1461, %r1471;
	min.s32 	%r1477, %r1453, %r1476;
	ld.shared.u32 	%r1478, [%r23+236];
	ld.shared.u32 	%r1479, [%r40+18408];
	add.s32 	%r1480, %r1479, %r1478;
	min.s32 	%r1481, %r1457, %r1480;
	ld.shared.u32 	%r1482, [%r40+18512];
	add.s32 	%r1483, %r1482, %r1478;
	min.s32 	%r1484, %r1460, %r1483;
	ld.shared.u32 	%r1485, [%r40+18616];
	add.s32 	%r1486, %r1485, %r1478;
	min.s32 	%r1487, %r1463, %r1486;
	ld.shared.u32 	%r1488, [%r23+8348];
	add.s32 	%r1489, %r1479, %r1488;
	min.s32 	%r1490, %r1466, %r1489;
	add.s32 	%r1491, %r1482, %r1488;
	min.s32 	%r1492, %r1468, %r1491;
	add.s32 	%r1493, %r1485, %r1488;
	min.s32 	%r1494, %r1470, %r1493;
	ld.shared.u32 	%r1495, [%r23+16460];
	add.s32 	%r1496, %r1479, %r1495;
	min.s32 	%r1497, %r1473, %r1496;
	add.s32 	%r1498, %r1482, %r1495;
	min.s32 	%r1499, %r1475, %r1498;
	add.s32 	%r1500, %r1485, %r1495;
	min.s32 	%r1501, %r1477, %r1500;
	ld.shared.u32 	%r1502, [%r23+240];
	ld.shared.u32 	%r1503, [%r40+18720];
	add.s32 	%r1504, %r1503, %r1502;
	min.s32 	%r1505, %r1481, %r1504;
	ld.shared.u32 	%r1506, [%r40+18824];
	add.s32 	%r1507, %r1506, %r1502;
	min.s32 	%r1508, %r1484, %r1507;
	ld.shared.u32 	%r1509, [%r40+18928];
	add.s32 	%r1510, %r1509, %r1502;
	min.s32 	%r1511, %r1487, %r1510;
	ld.shared.u32 	%r1512, [%r23+8352];
	add.s32 	%r1513, %r1503, %r1512;
	min.s32 	%r1514, %r1490, %r1513;
	add.s32 	%r1515, %r1506, %r1512;
	min.s32 	%r1516, %r1492, %r1515;
	add.s32 	%r1517, %r1509, %r1512;
	min.s32 	%r1518, %r1494, %r1517;
	ld.shared.u32 	%r1519, [%r23+16464];
	add.s32 	%r1520, %r1503, %r1519;
	min.s32 	%r1521, %r1497, %r1520;
	add.s32 	%r1522, %r1506, %r1519;
	min.s32 	%r1523, %r1499, %r1522;
	add.s32 	%r1524, %r1509, %r1519;
	min.s32 	%r1525, %r1501, %r1524;
	ld.shared.u32 	%r1526, [%r23+244];
	ld.shared.u32 	%r1527, [%r40+19032];
	add.s32 	%r1528, %r1527, %r1526;
	min.s32 	%r1529, %r1505, %r1528;
	ld.shared.u32 	%r1530, [%r40+19136];
	add.s32 	%r1531, %r1530, %r1526;
	min.s32 	%r1532, %r1508, %r1531;
	ld.shared.u32 	%r1533, [%r40+19240];
	add.s32 	%r1534, %r1533, %r1526;
	min.s32 	%r1535, %r1511, %r1534;
	ld.shared.u32 	%r1536, [%r23+8356];
	add.s32 	%r1537, %r1527, %r1536;
	min.s32 	%r1538, %r1514, %r1537;
	add.s32 	%r1539, %r1530, %r1536;
	min.s32 	%r1540, %r1516, %r1539;
	add.s32 	%r1541, %r1533, %r1536;
	min.s32 	%r1542, %r1518, %r1541;
	ld.shared.u32 	%r1543, [%r23+16468];
	add.s32 	%r1544, %r1527, %r1543;
	min.s32 	%r1545, %r1521, %r1544;
	add.s32 	%r1546, %r1530, %r1543;
	min.s32 	%r1547, %r1523, %r1546;
	add.s32 	%r1548, %r1533, %r1543;
	min.s32 	%r1549, %r1525, %r1548;
	ld.shared.u32 	%r1550, [%r23+248];
	ld.shared.u32 	%r1551, [%r40+19344];
	add.s32 	%r1552, %r1551, %r1550;
	min.s32 	%r1553, %r1529, %r1552;
	ld.shared.u32 	%r1554, [%r40+19448];
	add.s32 	%r1555, %r1554, %r1550;
	min.s32 	%r1556, %r1532, %r1555;
	ld.shared.u32 	%r1557, [%r40+19552];
	add.s32 	%r1558, %r1557, %r1550;
	min.s32 	%r1559, %r1535, %r1558;
	ld.shared.u32 	%r1560, [%r23+8360];
	add.s32 	%r1561, %r1551, %r1560;
	min.s32 	%r1562, %r1538, %r1561;
	add.s32 	%r1563, %r1554, %r1560;
	min.s32 	%r1564, %r1540, %r1563;
	add.s32 	%r1565, %r1557, %r1560;
	min.s32 	%r1566, %r1542, %r1565;
	ld.shared.u32 	%r1567, [%r23+16472];
	add.s32 	%r1568, %r1551, %r1567;
	min.s32 	%r1569, %r1545, %r1568;
	add.s32 	%r1570, %r1554, %r1567;
	min.s32 	%r1571, %r1547, %r1570;
	add.s32 	%r1572, %r1557, %r1567;
	min.s32 	%r1573, %r1549, %r1572;
	ld.shared.u32 	%r1574, [%r23+252];
	ld.shared.u32 	%r1575, [%r40+19656];
	add.s32 	%r1576, %r1575, %r1574;
	min.s32 	%r1577, %r1553, %r1576;
	ld.shared.u32 	%r1578, [%r40+19760];
	add.s32 	%r1579, %r1578, %r1574;
	min.s32 	%r1580, %r1556, %r1579;
	ld.shared.u32 	%r1581, [%r40+19864];
	add.s32 	%r1582, %r1581, %r1574;
	min.s32 	%r1583, %r1559, %r1582;
	ld.shared.u32 	%r1584, [%r23+8364];
	add.s32 	%r1585, %r1575, %r1584;
	min.s32 	%r1586, %r1562, %r1585;
	add.s32 	%r1587, %r1578, %r1584;
	min.s32 	%r1588, %r1564, %r1587;
	add.s32 	%r1589, %r1581, %r1584;
	min.s32 	%r1590, %r1566, %r1589;
	ld.shared.u32 	%r1591, [%r23+16476];
	add.s32 	%r1592, %r1575, %r1591;
	min.s32 	%r1593, %r1569, %r1592;
	add.s32 	%r1594, %r1578, %r1591;
	min.s32 	%r1595, %r1571, %r1594;
	add.s32 	%r1596, %r1581, %r1591;
	min.s32 	%r1597, %r1573, %r1596;
	ld.shared.u32 	%r1598, [%r23+256];
	ld.shared.u32 	%r1599, [%r40+19968];
	add.s32 	%r1600, %r1599, %r1598;
	min.s32 	%r1601, %r1577, %r1600;
	ld.shared.u32 	%r1602, [%r40+20072];
	add.s32 	%r1603, %r1602, %r1598;
	min.s32 	%r1604, %r1580, %r1603;
	ld.shared.u32 	%r1605, [%r40+20176];
	add.s32 	%r1606, %r1605, %r1598;
	min.s32 	%r1607, %r1583, %r1606;
	ld.shared.u32 	%r1608, [%r23+8368];
	add.s32 	%r1609, %r1599, %r1608;
	min.s32 	%r1610, %r1586, %r1609;
	add.s32 	%r1611, %r1602, %r1608;
	min.s32 	%r1612, %r1588, %r1611;
	add.s32 	%r1613, %r1605, %r1608;
	min.s32 	%r1614, %r1590, %r1613;
	ld.shared.u32 	%r1615, [%r23+16480];
	add.s32 	%r1616, %r1599, %r1615;
	min.s32 	%r1617, %r1593, %r1616;
	add.s32 	%r1618, %r1602, %r1615;
	min.s32 	%r1619, %r1595, %r1618;
	add.s32 	%r1620, %r1605, %r1615;
	min.s32 	%r1621, %r1597, %r1620;
	ld.shared.u32 	%r1622, [%r23+260];
	ld.shared.u32 	%r1623, [%r40+20280];
	add.s32 	%r1624, %r1623, %r1622;
	min.s32 	%r1625, %r1601, %r1624;
	ld.shared.u32 	%r1626, [%r40+20384];
	add.s32 	%r1627, %r1626, %r1622;
	min.s32 	%r1628, %r1604, %r1627;
	ld.shared.u32 	%r1629, [%r40+20488];
	add.s32 	%r1630, %r1629, %r1622;
	min.s32 	%r1631, %r1607, %r1630;
	ld.shared.u32 	%r1632, [%r23+8372];
	add.s32 	%r1633, %r1623, %r1632;
	min.s32 	%r1634, %r1610, %r1633;
	add.s32 	%r1635, %r1626, %r1632;
	min.s32 	%r1636, %r1612, %r1635;
	add.s32 	%r1637, %r1629, %r1632;
	min.s32 	%r1638, %r1614, %r1637;
	ld.shared.u32 	%r1639, [%r23+16484];
	add.s32 	%r1640, %r1623, %r1639;
	min.s32 	%r1641, %r1617, %r1640;
	add.s32 	%r1642, %r1626, %r1639;
	min.s32 	%r1643, %r1619, %r1642;
	add.s32 	%r1644, %r1629, %r1639;
	min.s32 	%r1645, %r1621, %r1644;
	ld.shared.u32 	%r1646, [%r23+264];
	ld.shared.u32 	%r1647, [%r40+20592];
	add.s32 	%r1648, %r1647, %r1646;
	min.s32 	%r1649, %r1625, %r1648;
	ld.shared.u32 	%r1650, [%r40+20696];
	add.s32 	%r1651, %r1650, %r1646;
	min.s32 	%r1652, %r1628, %r1651;
	ld.shared.u32 	%r1653, [%r40+20800];
	add.s32 	%r1654, %r1653, %r1646;
	min.s32 	%r1655, %r1631, %r1654;
	ld.shared.u32 	%r1656, [%r23+8376];
	add.s32 	%r1657, %r1647, %r1656;
	min.s32 	%r1658, %r1634, %r1657;
	add.s32 	%r1659, %r1650, %r1656;
	min.s32 	%r1660, %r1636, %r1659;
	add.s32 	%r1661, %r1653, %r1656;
	min.s32 	%r1662, %r1638, %r1661;
	ld.shared.u32 	%r1663, [%r23+16488];
	add.s32 	%r1664, %r1647, %r1663;
	min.s32 	%r1665, %r1641, %r1664;
	add.s32 	%r1666, %r1650, %r1663;
	min.s32 	%r1667, %r1643, %r1666;
	add.s32 	%r1668, %r1653, %r1663;
	min.s32 	%r1669, %r1645, %r1668;
	ld.shared.u32 	%r1670, [%r23+268];
	ld.shared.u32 	%r1671, [%r40+20904];
	add.s32 	%r1672, %r1671, %r1670;
	min.s32 	%r1673, %r1649, %r1672;
	ld.shared.u32 	%r1674, [%r40+21008];
	add.s32 	%r1675, %r1674, %r1670;
	min.s32 	%r1676, %r1652, %r1675;
	ld.shared.u32 	%r1677, [%r40+21112];
	add.s32 	%r1678, %r1677, %r1670;
	min.s32 	%r1679, %r1655, %r1678;
	ld.shared.u32 	%r1680, [%r23+8380];
	add.s32 	%r1681, %r1671, %r1680;
	min.s32 	%r1682, %r1658, %r1681;
	add.s32 	%r1683, %r1674, %r1680;
	min.s32 	%r1684, %r1660, %r1683;
	add.s32 	%r1685, %r1677, %r1680;
	min.s32 	%r1686, %r1662, %r1685;
	ld.shared.u32 	%r1687, [%r23+16492];
	add.s32 	%r1688, %r1671, %r1687;
	min.s32 	%r1689, %r1665, %r1688;
	add.s32 	%r1690, %r1674, %r1687;
	min.s32 	%r1691, %r1667, %r1690;
	add.s32 	%r1692, %r1677, %r1687;
	min.s32 	%r1693, %r1669, %r1692;
	ld.shared.u32 	%r1694, [%r23+272];
	ld.shared.u32 	%r1695, [%r40+21216];
	add.s32 	%r1696, %r1695, %r1694;
	min.s32 	%r1697, %r1673, %r1696;
	ld.shared.u32 	%r1698, [%r40+21320];
	add.s32 	%r1699, %r1698, %r1694;
	min.s32 	%r1700, %r1676, %r1699;
	ld.shared.u32 	%r1701, [%r40+21424];
	add.s32 	%r1702, %r1701, %r1694;
	min.s32 	%r1703, %r1679, %r1702;
	ld.shared.u32 	%r1704, [%r23+8384];
	add.s32 	%r1705, %r1695, %r1704;
	min.s32 	%r1706, %r1682, %r1705;
	add.s32 	%r1707, %r1698, %r1704;
	min.s32 	%r1708, %r1684, %r1707;
	add.s32 	%r1709, %r1701, %r1704;
	min.s32 	%r1710, %r1686, %r1709;
	ld.shared.u32 	%r1711, [%r23+16496];
	add.s32 	%r1712, %r1695, %r1711;
	min.s32 	%r1713, %r1689, %r1712;
	add.s32 	%r1714, %r1698, %r1711;
	min.s32 	%r1715, %r1691, %r1714;
	add.s32 	%r1716, %r1701, %r1711;
	min.s32 	%r1717, %r1693, %r1716;
	ld.shared.u32 	%r1718, [%r23+276];
	ld.shared.u32 	%r1719, [%r40+21528];
	add.s32 	%r1720, %r1719, %r1718;
	min.s32 	%r1721, %r1697, %r1720;
	ld.shared.u32 	%r1722, [%r40+21632];
	add.s32 	%r1723, %r1722, %r1718;
	min.s32 	%r1724, %r1700, %r1723;
	ld.shared.u32 	%r1725, [%r40+21736];
	add.s32 	%r1726, %r1725, %r1718;
	min.s32 	%r1727, %r1703, %r1726;
	ld.shared.u32 	%r1728, [%r23+8388];
	add.s32 	%r1729, %r1719, %r1728;
	min.s32 	%r1730, %r1706, %r1729;
	add.s32 	%r1731, %r1722, %r1728;
	min.s32 	%r1732, %r1708, %r1731;
	add.s32 	%r1733, %r1725, %r1728;
	min.s32 	%r1734, %r1710, %r1733;
	ld.shared.u32 	%r1735, [%r23+16500];
	add.s32 	%r1736, %r1719, %r1735;
	min.s32 	%r1737, %r1713, %r1736;
	add.s32 	%r1738, %r1722, %r1735;
	min.s32 	%r1739, %r1715, %r1738;
	add.s32 	%r1740, %r1725, %r1735;
	min.s32 	%r1741, %r1717, %r1740;
	ld.shared.u32 	%r1742, [%r23+280];
	ld.shared.u32 	%r1743, [%r40+21840];
	add.s32 	%r1744, %r1743, %r1742;
	min.s32 	%r1745, %r1721, %r1744;
	ld.shared.u32 	%r1746, [%r40+21944];
	add.s32 	%r1747, %r1746, %r1742;
	min.s32 	%r1748, %r1724, %r1747;
	ld.shared.u32 	%r1749, [%r40+22048];
	add.s32 	%r1750, %r1749, %r1742;
	min.s32 	%r1751, %r1727, %r1750;
	ld.shared.u32 	%r1752, [%r23+8392];
	add.s32 	%r1753, %r1743, %r1752;
	min.s32 	%r1754, %r1730, %r1753;
	add.s32 	%r1755, %r1746, %r1752;
	min.s32 	%r1756, %r1732, %r1755;
	add.s32 	%r1757, %r1749, %r1752;
	min.s32 	%r1758, %r1734, %r1757;
	ld.shared.u32 	%r1759, [%r23+16504];
	add.s32 	%r1760, %r1743, %r1759;
	min.s32 	%r1761, %r1737, %r1760;
	add.s32 	%r1762, %r1746, %r1759;
	min.s32 	%r1763, %r1739, %r1762;
	add.s32 	%r1764, %r1749, %r1759;
	min.s32 	%r1765, %r1741, %r1764;
	ld.shared.u32 	%r1766, [%r23+284];
	ld.shared.u32 	%r1767, [%r40+22152];
	add.s32 	%r1768, %r1767, %r1766;
	min.s32 	%r1769, %r1745, %r1768;
	ld.shared.u32 	%r1770, [%r40+22256];
	add.s32 	%r1771, %r1770, %r1766;
	min.s32 	%r1772, %r1748, %r1771;
	ld.shared.u32 	%r1773, [%r40+22360];
	add.s32 	%r1774, %r1773, %r1766;
	min.s32 	%r1775, %r1751, %r1774;
	ld.shared.u32 	%r1776, [%r23+8396];
	add.s32 	%r1777, %r1767, %r1776;
	min.s32 	%r1778, %r1754, %r1777;
	add.s32 	%r1779, %r1770, %r1776;
	min.s32 	%r1780, %r1756, %r1779;
	add.s32 	%r1781, %r1773, %r1776;
	min.s32 	%r1782, %r1758, %r1781;
	ld.shared.u32 	%r1783, [%r23+16508];
	add.s32 	%r1784, %r1767, %r1783;
	min.s32 	%r1785, %r1761, %r1784;
	add.s32 	%r1786, %r1770, %r1783;
	min.s32 	%r1787, %r1763, %r1786;
	add.s32 	%r1788, %r1773, %r1783;
	min.s32 	%r1789, %r1765, %r1788;
	ld.shared.u32 	%r1790, [%r23+288];
	ld.shared.u32 	%r1791, [%r40+22464];
	add.s32 	%r1792, %r1791, %r1790;
	min.s32 	%r1793, %r1769, %r1792;
	ld.shared.u32 	%r1794, [%r40+22568];
	add.s32 	%r1795, %r1794, %r1790;
	min.s32 	%r1796, %r1772, %r1795;
	ld.shared.u32 	%r1797, [%r40+22672];
	add.s32 	%r1798, %r1797, %r1790;
	min.s32 	%r1799, %r1775, %r1798;
	ld.shared.u32 	%r1800, [%r23+8400];
	add.s32 	%r1801, %r1791, %r1800;
	min.s32 	%r1802, %r1778, %r1801;
	add.s32 	%r1803, %r1794, %r1800;
	min.s32 	%r1804, %r1780, %r1803;
	add.s32 	%r1805, %r1797, %r1800;
	min.s32 	%r1806, %r1782, %r1805;
	ld.shared.u32 	%r1807, [%r23+16512];
	add.s32 	%r1808, %r1791, %r1807;
	min.s32 	%r1809, %r1785, %r1808;
	add.s32 	%r1810, %r1794, %r1807;
	min.s32 	%r1811, %r1787, %r1810;
	add.s32 	%r1812, %r1797, %r1807;
	min.s32 	%r1813, %r1789, %r1812;
	ld.shared.u32 	%r1814, [%r23+292];
	ld.shared.u32 	%r1815, [%r40+22776];
	add.s32 	%r1816, %r1815, %r1814;
	min.s32 	%r1817, %r1793, %r1816;
	ld.shared.u32 	%r1818, [%r40+22880];
	add.s32 	%r1819, %r1818, %r1814;
	min.s32 	%r1820, %r1796, %r1819;
	ld.shared.u32 	%r1821, [%r40+22984];
	add.s32 	%r1822, %r1821, %r1814;
	min.s32 	%r1823, %r1799, %r1822;
	ld.shared.u32 	%r1824, [%r23+8404];
	add.s32 	%r1825, %r1815, %r1824;
	min.s32 	%r1826, %r1802, %r1825;
	add.s32 	%r1827, %r1818, %r1824;
	min.s32 	%r1828, %r1804, %r1827;
	add.s32 	%r1829, %r1821, %r1824;
	min.s32 	%r1830, %r1806, %r1829;
	ld.shared.u32 	%r1831, [%r23+16516];
	add.s32 	%r1832, %r1815, %r1831;
	min.s32 	%r1833, %r1809, %r1832;
	add.s32 	%r1834, %r1818, %r1831;
	min.s32 	%r1835, %r1811, %r1834;
	add.s32 	%r1836, %r1821, %r1831;
	min.s32 	%r1837, %r1813, %r1836;
	ld.shared.u32 	%r1838, [%r23+296];
	ld.shared.u32 	%r1839, [%r40+23088];
	add.s32 	%r1840, %r1839, %r1838;
	min.s32 	%r1841, %r1817, %r1840;
	ld.shared.u32 	%r1842, [%r40+23192];
	add.s32 	%r1843, %r1842, %r1838;
	min.s32 	%r1844, %r1820, %r1843;
	ld.shared.u32 	%r1845, [%r40+23296];
	add.s32 	%r1846, %r1845, %r1838;
	min.s32 	%r1847, %r1823, %r1846;
	ld.shared.u32 	%r1848, [%r23+8408];
	add.s32 	%r1849, %r1839, %r1848;
	min.s32 	%r1850, %r1826, %r1849;
	add.s32 	%r1851, %r1842, %r1848;
	min.s32 	%r1852, %r1828, %r1851;
	add.s32 	%r1853, %r1845, %r1848;
	min.s32 	%r1854, %r1830, %r1853;
	ld.shared.u32 	%r1855, [%r23+16520];
	add.s32 	%r1856, %r1839, %r1855;
	min.s32 	%r1857, %r1833, %r1856;
	add.s32 	%r1858, %r1842, %r1855;
	min.s32 	%r1859, %r1835, %r1858;
	add.s32 	%r1860, %r1845, %r1855;
	min.s32 	%r1861, %r1837, %r1860;
	ld.shared.u32 	%r1862, [%r23+300];
	ld.shared.u32 	%r1863, [%r40+23400];
	add.s32 	%r1864, %r1863, %r1862;
	min.s32 	%r1865, %r1841, %r1864;
	ld.shared.u32 	%r1866, [%r40+23504];
	add.s32 	%r1867, %r1866, %r1862;
	min.s32 	%r1868, %r1844, %r1867;
	ld.shared.u32 	%r1869, [%r40+23608];
	add.s32 	%r1870, %r1869, %r1862;
	min.s32 	%r1871, %r1847, %r1870;
	ld.shared.u32 	%r1872, [%r23+8412];
	add.s32 	%r1873, %r1863, %r1872;
	min.s32 	%r1874, %r1850, %r1873;
	add.s32 	%r1875, %r1866, %r1872;
	min.s32 	%r1876, %r1852, %r1875;
	add.s32 	%r1877, %r1869, %r1872;
	min.s32 	%r1878, %r1854, %r1877;
	ld.shared.u32 	%r1879, [%r23+16524];
	add.s32 	%r1880, %r1863, %r1879;
	min.s32 	%r1881, %r1857, %r1880;
	add.s32 	%r1882, %r1866, %r1879;
	min.s32 	%r1883, %r1859, %r1882;
	add.s32 	%r1884, %r1869, %r1879;
	min.s32 	%r1885, %r1861, %r1884;
	ld.shared.u32 	%r1886, [%r23+304];
	ld.shared.u32 	%r1887, [%r40+23712];
	add.s32 	%r1888, %r1887, %r1886;
	min.s32 	%r1889, %r1865, %r1888;
	ld.shared.u32 	%r1890, [%r40+23816];
	add.s32 	%r1891, %r1890, %r1886;
	min.s32 	%r1892, %r1868, %r1891;
	ld.shared.u32 	%r1893, [%r40+23920];
	add.s32 	%r1894, %r1893, %r1886;
	min.s32 	%r1895, %r1871, %r1894;
	ld.shared.u32 	%r1896, [%r23+8416];
	add.s32 	%r1897, %r1887, %r1896;
	min.s32 	%r1898, %r1874, %r1897;
	add.s32 	%r1899, %r1890, %r1896;
	min.s32 	%r1900, %r1876, %r1899;
	add.s32 	%r1901, %r1893, %r1896;
	min.s32 	%r1902, %r1878, %r1901;
	ld.shared.u32 	%r1903, [%r23+16528];
	add.s32 	%r1904, %r1887, %r1903;
	min.s32 	%r1905, %r1881, %r1904;
	add.s32 	%r1906, %r1890, %r1903;
	min.s32 	%r1907, %r1883, %r1906;
	add.s32 	%r1908, %r1893, %r1903;
	min.s32 	%r1909, %r1885, %r1908;
	ld.shared.u32 	%r1910, [%r23+308];
	ld.shared.u32 	%r1911, [%r40+24024];
	add.s32 	%r1912, %r1911, %r1910;
	min.s32 	%r1913, %r1889, %r1912;
	ld.shared.u32 	%r1914, [%r40+24128];
	add.s32 	%r1915, %r1914, %r1910;
	min.s32 	%r1916, %r1892, %r1915;
	ld.shared.u32 	%r1917, [%r40+24232];
	add.s32 	%r1918, %r1917, %r1910;
	min.s32 	%r1919, %r1895, %r1918;
	ld.shared.u32 	%r1920, [%r23+8420];
	add.s32 	%r1921, %r1911, %r1920;
	min.s32 	%r1922, %r1898, %r1921;
	add.s32 	%r1923, %r1914, %r1920;
	min.s32 	%r1924, %r1900, %r1923;
	add.s32 	%r1925, %r1917, %r1920;
	min.s32 	%r1926, %r1902, %r1925;
	ld.shared.u32 	%r1927, [%r23+16532];
	add.s32 	%r1928, %r1911, %r1927;
	min.s32 	%r1929, %r1905, %r1928;
	add.s32 	%r1930, %r1914, %r1927;
	min.s32 	%r1931, %r1907, %r1930;
	add.s32 	%r1932, %r1917, %r1927;
	min.s32 	%r1933, %r1909, %r1932;
	st.global.u32 	[%rd8], %r1913;
	st.global.u32 	[%rd8+104], %r1916;
	st.global.u32 	[%rd8+208], %r1919;
	st.global.u32 	[%rd8+8112], %r1922;
	st.global.u32 	[%rd8+8216], %r1924;
	st.global.u32 	[%rd8+8320], %r1926;
	st.global.u32 	[%rd8+16224], %r1929;
	st.global.u32 	[%rd8+16328], %r1931;
	st.global.u32 	[%rd8+16432], %r1933;
	ret;

}
	// .globl	_Z9copy_distILi3ELi26ELi78EEvPiiS0_ii
.visible .entry _Z9copy_distILi3ELi26ELi78EEvPiiS0_ii(
	.param .u64 .ptr .align 1 _Z9copy_distILi3ELi26ELi78EEvPiiS0_ii_param_0,
	.param .u32 _Z9copy_distILi3ELi26ELi78EEvPiiS0_ii_param_1,
	.param .u64 .ptr .align 1 _Z9copy_distILi3ELi26ELi78EEvPiiS0_ii_param_2,
	.param .u32 _Z9copy_distILi3ELi26ELi78EEvPiiS0_ii_param_3,
	.param .u32 _Z9copy_distILi3ELi26ELi78EEvPiiS0_ii_param_4
)
{
	.reg .b32 	%r<29>;
	.reg .b64 	%rd<9>;

	ld.param.u64 	%rd1, [_Z9copy_distILi3ELi26ELi78EEvPiiS0_ii_param_0];
	ld.param.u32 	%r1, [_Z9copy_distILi3ELi26ELi78EEvPiiS0_ii_param_1];
	ld.param.u64 	%rd2, [_Z9copy_distILi3ELi26ELi78EEvPiiS0_ii_param_2];
	ld.param.u32 	%r2, [_Z9copy_distILi3ELi26ELi78EEvPiiS0_ii_param_3];
	ld.param.u32 	%r3, [_Z9copy_distILi3ELi26ELi78EEvPiiS0_ii_param_4];
	cvta.to.global.u64 	%rd3, %rd2;
	cvta.to.global.u64 	%rd4, %rd1;
	mov.u32 	%r4, %ctaid.y;
	mov.u32 	%r5, %ntid.y;
	mov.u32 	%r6, %tid.y;
	mad.lo.s32 	%r7, %r4, %r5, %r6;
	mov.u32 	%r8, %ctaid.x;
	mov.u32 	%r9, %ntid.x;
	mov.u32 	%r10, %tid.x;
	mad.lo.s32 	%r11, %r8, %r9, %r10;
	shr.u32 	%r12, %r7, 1;
	mul.hi.u32 	%r13, %r12, -770891565;
	shr.u32 	%r14, %r13, 5;
	mul.hi.s32 	%r15, %r11, -770891565;
	add.s32 	%r16, %r15, %r11;
	shr.u32 	%r17, %r16, 31;
	shr.s32 	%r18, %r16, 6;
	add.s32 	%r19, %r18, %r17;
	mad.lo.s32 	%r20, %r3, %r14, %r19;
	mul.lo.s32 	%r21, %r14, 78;
	sub.s32 	%r22, %r7, %r21;
	mul.lo.s32 	%r23, %r19, 78;
	sub.s32 	%r24, %r11, %r23;
	mad.lo.s32 	%r25, %r22, 78, %r24;
	mad.lo.s32 	%r26, %r20, %r1, %r25;
	mul.wide.s32 	%rd5, %r26, 4;
	add.s64 	%rd6, %rd4, %rd5;
	ld.global.u32 	%r27, [%rd6];
	mad.lo.s32 	%r28, %r2, %r7, %r11;
	mul.wide.s32 	%rd7, %r28, 4;
	add.s64 	%rd8, %rd3, %rd7;
	st.global.u32 	[%rd8], %r27;
	ret;

}


// ===== COMPILED SASS (sm_100) =====

	.target	sm_100

	.elftype	@"ET_EXEC"


//--------------------- .note.nv.tkinfo           --------------------------
	.section	.note.nv.tkinfo,"",@"SHT_NOTE"
	.sectionflags	@"SHF_NOTE_NV_TKINFO"
	.tkinfo
        /*0018*/ 	.word	0x00000002
        /*0030*/ 	.string	""
        /*0030*/ 	.string	"ptxas"
        /*0030*/ 	.string	"Cuda compilation tools, release 13.0, V13.0.88"
        /*0030*/ 	.string	"Build cuda_13.0.r13.0/compiler.36424714_0"
        /*0030*/ 	.string	"-arch sm_100 -m 64 "



//--------------------- .note.nv.cuinfo           --------------------------
	.section	.note.nv.cuinfo,"",@"SHT_NOTE"
	.sectionflags	@"SHF_NOTE_NV_CUINFO"
        /*0018*/ 	.short	0x0002
        /*001a*/ 	.short	0x0064
        /*001c*/ 	.short	0x0082
	.zero		2


//--------------------- .nv.info                  --------------------------
	.section	.nv.info,"",@"SHT_CUDA_INFO"
	.align	4


	//----- nvinfo : EIATTR_REGCOUNT
	.align		4
        /*0000*/ 	.byte	0x04, 0x2f
        /*0002*/ 	.short	(.L_1 - .L_0)
	.align		4
.L_0:
        /*0004*/ 	.word	index@(_Z13init_blk_distPii)
        /*0008*/ 	.word	0x0000000a


	//----- nvinfo : EIATTR_FRAME_SIZE
	.align		4
.L_1:
        /*000c*/ 	.byte	0x04, 0x11
        /*000e*/ 	.short	(.L_3 - .L_2)
	.align		4
.L_2:
        /*0010*/ 	.word	index@(_Z13init_blk_distPii)
        /*0014*/ 	.word	0x00000000


	//----- nvinfo : EIATTR_REGCOUNT
	.align		4
.L_3:
        /*0018*/ 	.byte	0x04, 0x2f
        /*001a*/ 	.short	(.L_5 - .L_4)
	.align		4
.L_4:
        /*001c*/ 	.word	index@(_Z14build_blk_distPiiS_i)
        /*0020*/ 	.word	0x0000000c


	//----- nvinfo : EIATTR_FRAME_SIZE
	.align		4
.L_5:
        /*0024*/ 	.byte	0x04, 0x11
        /*0026*/ 	.short	(.L_7 - .L_6)
	.align		4
.L_6:
        /*0028*/ 	.word	index@(_Z14build_blk_distPiiS_i)
        /*002c*/ 	.word	0x00000000


	//----- nvinfo : EIATTR_REGCOUNT
	.align		4
.L_7:
        /*0030*/ 	.byte	0x04, 0x2f
        /*0032*/ 	.short	(.L_9 - .L_8)
	.align		4
.L_8:
        /*0034*/ 	.word	index@(_Z9init_distILi3ELi26ELi78EEvPiii)
        /*0038*/ 	.word	0x0000000e


	//----- nvinfo : EIATTR_FRAME_SIZE
	.align		4
.L_9:
        /*003c*/ 	.byte	0x04, 0x11
        /*003e*/ 	.short	(.L_11 - .L_10)
	.align		4
.L_10:
        /*0040*/ 	.word	index@(_Z9init_distILi3ELi26ELi78EEvPiii)
        /*0044*/ 	.word	0x00000000


	//----- nvinfo : EIATTR_REGCOUNT
	.align		4
.L_11:
        /*0048*/ 	.byte	0x04, 0x2f
        /*004a*/ 	.short	(.L_13 - .L_12)
	.align		4
.L_12:
        /*004c*/ 	.word	index@(_Z10build_distILi3ELi26ELi78EEvPiiS0_ii)
        /*0050*/ 	.word	0x00000012


	//----- nvinfo : EIATTR_FRAME_SIZE
	.align		4
.L_13:
        /*0054*/ 	.byte	0x04, 0x11
        /*0056*/ 	.short	(.L_15 - .L_14)
	.align		4
.L_14:
        /*0058*/ 	.word	index@(_Z10build_distILi3ELi26ELi78EEvPiiS0_ii)
        /*005c*/ 	.word	0x00000000


	//----- nvinfo : EIATTR_REGCOUNT
	.align		4
.L_15:
        /*0060*/ 	.byte	0x04, 0x2f
        /*0062*/ 	.short	(.L_17 - .L_16)
	.align		4
.L_16:
        /*0064*/ 	.word	index@(_Z11proc_1_globILi3ELi26ELi78EEvPiiii)
        /*0068*/ 	.word	0x0000001a


	//----- nvinfo : EIATTR_FRAME_SIZE
	.align		4
.L_17:
        /*006c*/ 	.byte	0x04, 0x11
        /*006e*/ 	.short	(.L_19 - .L_18)
	.align		4
.L_18:
        /*0070*/ 	.word	index@(_Z11proc_1_globILi3ELi26ELi78EEvPiiii)
        /*0074*/ 	.word	0x00000000


	//----- nvinfo : EIATTR_REGCOUNT
	.align		4
.L_19:
        /*0078*/ 	.byte	0x04, 0x2f
        /*007a*/ 	.short	(.L_21 - .L_20)
	.align		4
.L_20:
        /*007c*/ 	.word	index@(_Z11proc_2_globILi3ELi26ELi78EEvPiiiii)
        /*0080*/ 	.word	0x0000001f


	//----- nvinfo : EIATTR_FRAME_SIZE
	.align		4
.L_21:
        /*0084*/ 	.byte	0x04, 0x11
        /*0086*/ 	.short	(.L_23 - .L_22)
	.align		4
.L_22:
        /*0088*/ 	.word	index@(_Z11proc_2_globILi3ELi26ELi78EEvPiiiii)
        /*008c*/ 	.word	0x00000000


	//----- nvinfo : EIATTR_REGCOUNT
	.align		4
.L_23:
        /*0090*/ 	.byte	0x04, 0x2f
        /*0092*/ 	.short	(.L_25 - .L_24)
	.align		4
.L_24:
        /*0094*/ 	.word	index@(_Z11proc_3_globILi3ELi26ELi78EEvPiiiiii)
        /*0098*/ 	.word	0x00000020


	//----- nvinfo : EIATTR_FRAME_SIZE
	.align		4
.L_25:
        /*009c*/ 	.byte	0x04, 0x11
        /*009e*/ 	.short	(.L_27 - .L_26)
	.align		4
.L_26:
        /*00a0*/ 	.word	index@(_Z11proc_3_globILi3ELi26ELi78EEvPiiiiii)
        /*00a4*/ 	.word	0x00000000


	//----- nvinfo : EIATTR_REGCOUNT
	.align		4
.L_27:
        /*00a8*/ 	.byte	0x04, 0x2f
        /*00aa*/ 	.short	(.L_29 - .L_28)
	.align		4
.L_28:
        /*00ac*/ 	.word	index@(_Z9copy_distILi3ELi26ELi78EEvPiiS0_ii)
        /*00b0*/ 	.word	0x0000000e


	//----- nvinfo : EIATTR_FRAME_SIZE
	.align		4
.L_29:
        /*00b4*/ 	.byte	0x04, 0x11
        /*00b6*/ 	.short	(.L_31 - .L_30)
	.align		4
.L_30:
        /*00b8*/ 	.word	index@(_Z9copy_distILi3ELi26ELi78EEvPiiS0_ii)
        /*00bc*/ 	.word	0x00000000


	//----- nvinfo : EIATTR_MIN_STACK_SIZE
	.align		4
.L_31:
        /*00c0*/ 	.byte	0x04, 0x12
        /*00c2*/ 	.short	(.L_33 - .L_32)
	.align		4
.L_32:
        /*00c4*/ 	.word	index@(_Z9copy_distILi3ELi26ELi78EEvPiiS0_ii)
        /*00c8*/ 	.word	0x00000000


	//----- nvinfo : EIATTR_MIN_STACK_SIZE
	.align		4
.L_33:
        /*00cc*/ 	.byte	0x04, 0x12
        /*00ce*/ 	.short	(.L_35 - .L_34)
	.align		4
.L_34:
        /*00d0*/ 	.word	index@(_Z11proc_3_globILi3ELi26ELi78EEvPiiiiii)
        /*00d4*/ 	.word	0x00000000


	//----- nvinfo : EIATTR_MIN_STACK_SIZE
	.align		4
.L_35:
        /*00d8*/ 	.byte	0x04, 0x12
        /*00da*/ 	.short	(.L_37 - .L_36)
	.align		4
.L_36:
        /*00dc*/ 	.word	index@(_Z11proc_2_globILi3ELi26ELi78EEvPiiiii)
        /*00e0*/ 	.word	0x00000000


	//----- nvinfo : EIATTR_MIN_STACK_SIZE
	.align		4
.L_37:
        /*00e4*/ 	.byte	0x04, 0x12
        /*00e6*/ 	.short	(.L_39 - .L_38)
	.align		4
.L_38:
        /*00e8*/ 	.word	index@(_Z11proc_1_globILi3ELi26ELi78EEvPiiii)
        /*00ec*/ 	.word	0x00000000


	//----- nvinfo : EIATTR_MIN_STACK_SIZE
	.align		4
.L_39:
        /*00f0*/ 	.byte	0x04, 0x12
        /*00f2*/ 	.short	(.L_41 - .L_40)
	.align		4
.L_40:
        /*00f4*/ 	.word	index@(_Z10build_distILi3ELi26ELi78EEvPiiS0_ii)
        /*00f8*/ 	.word	0x00000000


	//----- nvinfo : EIATTR_MIN_STACK_SIZE
	.align		4
.L_41:
        /*00fc*/ 	.byte	0x04, 0x12
        /*00fe*/ 	.short	(.L_43 - .L_42)
	.align		4
.L_42:
        /*0100*/ 	.word	index@(_Z9init_distILi3ELi26ELi78EEvPiii)
        /*0104*/ 	.word	0x00000000


	//----- nvinfo : EIATTR_MIN_STACK_SIZE
	.align		4
.L_43:
        /*0108*/ 	.byte	0x04, 0x12
        /*010a*/ 	.short	(.L_45 - .L_44)
	.align		4
.L_44:
        /*010c*/ 	.word	index@(_Z14build_blk_distPiiS_i)
        /*0110*/ 	.word	0x00000000


	//----- nvinfo : EIATTR_MIN_STACK_SIZE
	.align		4
.L_45:
        /*0114*/ 	.byte	0x04, 0x12
        /*0116*/ 	.short	(.L_47 - .L_46)
	.align		4
.L_46:
        /*0118*/ 	.word	index@(_Z13init_blk_distPii)
        /*011c*/ 	.word	0x00000000
.L_47:


//--------------------- .nv.compat                --------------------------
	.section	.nv.compat,"",@"SHT_CUDA_COMPAT_INFO"
	.align	4
        /*0000*/ 	.byte	0x02, 0x09, 0x00, 0x00, 0x02, 0x02, 0x01, 0x00, 0x02, 0x05, 0x05, 0x00, 0x03, 0x07, 0x01, 0x01
        /*0010*/ 	.byte	0x02, 0x03, 0x00, 0x00, 0x02, 0x06, 0x01, 0x00, 0x04, 0x0b, 0x08, 0x00, 0x09, 0x00, 0x00, 0x00
        /*0020*/ 	.byte	0x00, 0x00, 0x00, 0x00


//--------------------- .nv.info._Z9copy_distILi3ELi26ELi78EEvPiiS0_ii --------------------------
	.section	.nv.info._Z9copy_distILi3ELi26ELi78EEvPiiS0_ii,"",@"SHT_CUDA_INFO"
	.sectionflags	@""
	.align	4


	//----- nvinfo : EIATTR_CUDA_API_VERSION
	.align		4
        /*0000*/ 	.byte	0x04, 0x37
        /*0002*/ 	.short	(.L_49 - .L_48)
.L_48:
        /*0004*/ 	.word	0x00000082


	//----- nvinfo : EIATTR_KPARAM_INFO
	.align		4
.L_49:
        /*0008*/ 	.byte	0x04, 0x17
        /*000a*/ 	.short	(.L_51 - .L_50)
.L_50:
        /*000c*/ 	.word	0x00000000
        /*0010*/ 	.short	0x0004
        /*0012*/ 	.short	0x001c
        /*0014*/ 	.byte	0x00, 0xf0, 0x11, 0x00


	//----- nvinfo : EIATTR_KPARAM_INFO
	.align		4
.L_51:
        /*0018*/ 	.byte	0x04, 0x17
        /*001a*/ 	.short	(.L_53 - .L_52)
.L_52:
        /*001c*/ 	.word	0x00000000
        /*0020*/ 	.short	0x0003
        /*0022*/ 	.short	0x0018
        /*0024*/ 	.byte	0x00, 0xf0, 0x11, 0x00


	//----- nvinfo : EIATTR_KPARAM_INFO
	.align		4
.L_53:
        /*0028*/ 	.byte	0x04, 0x17
        /*002a*/ 	.short	(.L_55 - .L_54)
.L_54:
        /*002c*/ 	.word	0x00000000
        /*0030*/ 	.short	0x0002
        /*0032*/ 	.short	0x0010
        /*0034*/ 	.byte	0x00, 0xf5, 0x21, 0x00


	//----- nvinfo : EIATTR_KPARAM_INFO
	.align		4
.L_55:
        /*0038*/ 	.byte	0x04, 0x17
        /*003a*/ 	.short	(.L_57 - .L_56)
.L_56:
        /*003c*/ 	.word	0x00000000
        /*0040*/ 	.short	0x0001
        /*0042*/ 	.short	0x0008
        /*0044*/ 	.byte	0x00, 0xf0, 0x11, 0x00


	//----- nvinfo : EIATTR_KPARAM_INFO
	.align		4
.L_57:
        /*0048*/ 	.byte	0x04, 0x17
        /*004a*/ 	.short	(.L_59 - .L_58)
.L_58:
        /*004c*/ 	.word	0x00000000
        /*0050*/ 	.short	0x0000
        /*0052*/ 	.short	0x0000
        /*0054*/ 	.byte	0x00, 0xf5, 0x21, 0x00


	//----- nvinfo : EIATTR_SPARSE_MMA_MASK
	.align		4
.L_59:
        /*0058*/ 	.byte	0x03, 0x50
        /*005a*/ 	.short	0x0000


	//----- nvinfo : EIATTR_MAXREG_COUNT
	.align		4
        /*005c*/ 	.byte	0x03, 0x1b
        /*005e*/ 	.short	0x00ff


	//----- nvinfo : EIATTR_MERCURY_ISA_VERSION
	.align		4
        /*0060*/ 	.byte	0x03, 0x5f
        /*0062*/ 	.short	0x0101


	//----- nvinfo : EIATTR_VRC_CTA_INIT_COUNT
	.align		4
        /*0064*/ 	.byte	0x02, 0x4a
	.zero		1
	.zero		1


	//----- nvinfo : EIATTR_EXIT_INSTR_OFFSETS
	.align		4
        /*0068*/ 	.byte	0x04, 0x1c
        /*006a*/ 	.short	(.L_61 - .L_60)


	//   ....[0]....
.L_60:
        /*006c*/ 	.word	0x000001f0


	//----- nvinfo : EIATTR_CBANK_PARAM_SIZE
	.align		4
.L_61:
        /*0070*/ 	.byte	0x03, 0x19
        /*0072*/ 	.short	0x0020


	//----- nvinfo : EIATTR_PARAM_CBANK
	.align		4
        /*0074*/ 	.byte	0x04, 0x0a
        /*0076*/ 	.short	(.L_63 - .L_62)
	.align		4
.L_62:
        /*0078*/ 	.word	index@(.nv.constant0._Z9copy_distILi3ELi26ELi78EEvPiiS0_ii)
        /*007c*/ 	.short	0x0380
        /*007e*/ 	.short	0x0020


	//----- nvinfo : EIATTR_SW_WAR
	.align		4
.L_63:
        /*0080*/ 	.byte	0x04, 0x36
        /*0082*/ 	.short	(.L_65 - .L_64)
.L_64:
        /*0084*/ 	.word	0x00000008
.L_65:


//--------------------- .nv.info._Z11proc_3_globILi3ELi26ELi78EEvPiiiiii --------------------------
	.section	.nv.info._Z11proc_3_globILi3ELi26ELi78EEvPiiiiii,"",@"SHT_CUDA_INFO"
	.sectionflags	@""
	.align	4


	//----- nvinfo : EIATTR_CUDA_API_VERSION
	.align		4
        /*0000*/ 	.byte	0x04, 0x37
        /*0002*/ 	.short	(.L_67 - .L_66)
.L_66:
        /*0004*/ 	.word	0x00000082


	//----- nvinfo : EIATTR_KPARAM_INFO
	.align		4
.L_67:
        /*0008*/ 	.byte	0x04, 0x17
        /*000a*/ 	.short	(.L_69 - .L_68)
.L_68:
        /*000c*/ 	.word	0x00000000
        /*0010*/ 	.short	0x0005
        /*0012*/ 	.short	0x0018
        /*0014*/ 	.byte	0x00, 0xf0, 0x11, 0x00


	//----- nvinfo : EIATTR_KPARAM_INFO
	.align		4
.L_69:
        /*0018*/ 	.byte	0x04, 0x17
        /*001a*/ 	.short	(.L_71 - .L_70)
.L_70:
        /*001c*/ 	.word	0x00000000
        /*0020*/ 	.short	0x0004
        /*0022*/ 	.short	0x0014
        /*0024*/ 	.byte	0x00, 0xf0, 0x11, 0x00


	//----- nvinfo : EIATTR_KPARAM_INFO
	.align		4
.L_71:
        /*0028*/ 	.byte	0x04, 0x17
        /*002a*/ 	.short	(.L_73 - .L_72)
.L_72:
        /*002c*/ 	.word	0x00000000
        /*0030*/ 	.short	0x0003
        /*0032*/ 	.short	0x0010
        /*0034*/ 	.byte	0x00, 0xf0, 0x11, 0x00


	//----- nvinfo : EIATTR_KPARAM_INFO
	.align		4
.L_73:
        /*0038*/ 	.byte	0x04, 0x17
        /*003a*/ 	.short	(.L_75 - .L_74)
.L_74:
        /*003c*/ 	.word	0x00000000
        /*0040*/ 	.short	0x0002
        /*0042*/ 	.short	0x000c
        /*0044*/ 	.byte	0x00, 0xf0, 0x11, 0x00


	//----- nvinfo : EIATTR_KPARAM_INFO
	.align		4
.L_75:
        /*0048*/ 	.byte	0x04, 0x17
        /*004a*/ 	.short	(.L_77 - .L_76)
.L_76:
        /*004c*/ 	.word	0x00000000
        /*0050*/ 	.short	0x0001
        /*0052*/ 	.short	0x0008
        /*0054*/ 	.byte	0x00, 0xf0, 0x11, 0x00


	//----- nvinfo : EIATTR_KPARAM_INFO
	.align		4
.L_77:
        /*0058*/ 	.byte	0x04, 0x17
        /*005a*/ 	.short	(.L_79 - .L_78)
.L_78:
        /*005c*/ 	.word	0x00000000
        /*0060*/ 	.short	0x0000
        /*0062*/ 	.short	0x0000
        /*0064*/ 	.byte	0x00, 0xf5, 0x21, 0x00


	//----- nvinfo : EIATTR_SPARSE_MMA_MASK
	.align		4
.L_79:
        /*0068*/ 	.byte	0x03, 0x50
        /*006a*/ 	.short	0x0000


	//----- nvinfo : EIATTR_MAXREG_COUNT
	.align		4
        /*006c*/ 	.byte	0x03, 0x1b
        /*006e*/ 	.short	0x00ff


	//----- nvinfo : EIATTR_NUM_BARRIERS
	.align		4
        /*0070*/ 	.byte	0x02, 0x4c
        /*0072*/ 	.byte	0x01
	.zero		1


	//----- nvinfo : EIATTR_MERCURY_ISA_VERSION
	.align		4
        /*0074*/ 	.byte	0x03, 0x5f
        /*0076*/ 	.short	0x0101


	//----- nvinfo : EIATTR_VRC_CTA_INIT_COUNT
	.align		4
        /*0078*/ 	.byte	0x02, 0x4a
	.zero		1
	.zero		1


	//----- nvinfo : EIATTR_EXIT_INSTR_OFFSETS
	.align		4
        /*007c*/ 	.byte	0x04, 0x1c
        /*007e*/ 	.short	(.L_81 - .L_80)


	//   ....[0]....
.L_80:
        /*0080*/ 	.word	0x000047d0


	//----- nvinfo : EIATTR_CBANK_PARAM_SIZE
	.align		4
.L_81:
        /*0084*/ 	.byte	0x03, 0x19
        /*0086*/ 	.short	0x001c


	//----- nvinfo : EIATTR_PARAM_CBANK
	.align		4
        /*0088*/ 	.byte	0x04, 0x0a
        /*008a*/ 	.short	(.L_83 - .L_82)
	.align		4
.L_82:
        /*008c*/ 	.word	index@(.nv.constant0._Z11proc_3_globILi3ELi26ELi78EEvPiiiiii)
        /*0090*/ 	.short	0x0380
        /*0092*/ 	.short	0x001c


	//----- nvinfo : EIATTR_SW_WAR
	.align		4
.L_83:
        /*0094*/ 	.byte	0x04, 0x36
        /*0096*/ 	.short	(.L_85 - .L_84)
.L_84:
        /*0098*/ 	.word	0x00000008
.L_85:


//--------------------- .nv.info._Z11proc_2_globILi3ELi26ELi78EEvPiiiii --------------------------
	.section	.nv.info._Z11proc_2_globILi3ELi26ELi78EEvPiiiii,"",@"SHT_CUDA_INFO"
	.sectionflags	@""
	.align	4


	//----- nvinfo : EIATTR_CUDA_API_VERSION
	.align		4
        /*0000*/ 	.byte	0x04, 0x37
        /*0002*/ 	.short	(.L_87 - .L_86)
.L_86:
        /*0004*/ 	.word	0x00000082


	//----- nvinfo : EIATTR_KPARAM_INFO
	.align		4
.L_87:
        /*0008*/ 	.byte	0x04, 0x17
        /*000a*/ 	.short	(.L_89 - .L_88)
.L_88:
        /*000c*/ 	.word	0x00000000
        /*0010*/ 	.short	0x0004
        /*0012*/ 	.short	0x0014
        /*0014*/ 	.byte	0x00, 0xf0, 0x11, 0x00


	//----- nvinfo : EIATTR_KPARAM_INFO
	.align		4
.L_89:
        /*0018*/ 	.byte	0x04, 0x17
        /*001a*/ 	.short	(.L_91 - .L_90)
.L_90:
        /*001c*/ 	.word	0x00000000
        /*0020*/ 	.short	0x0003
        /*0022*/ 	.short	0x0010
        /*0024*/ 	.byte	0x00, 0xf0, 0x11, 0x00


	//----- nvinfo : EIATTR_KPARAM_INFO
	.align		4
.L_91:
        /*0028*/ 	.byte	0x04, 0x17
        /*002a*/ 	.short	(.L_93 - .L_92)
.L_92:
        /*002c*/ 	.word	0x00000000
        /*0030*/ 	.short	0x0002
        /*0032*/ 	.short	0x000c
        /*0034*/ 	.byte	0x00, 0xf0, 0x11, 0x00


	//----- nvinfo : EIATTR_KPARAM_INFO
	.align		4
.L_93:
        /*0038*/ 	.byte	0x04, 0x17
        /*003a*/ 	.short	(.L_95 - .L_94)
.L_94:
        /*003c*/ 	.word	0x00000000
        /*0040*/ 	.short	0x0001
        /*0042*/ 	.short	0x0008
        /*0044*/ 	.byte	0x00, 0xf0, 0x11, 0x00


	//----- nvinfo : EIATTR_KPARAM_INFO
	.align		4
.L_95:
        /*0048*/ 	.byte	0x04, 0x17
        /*004a*/ 	.short	(.L_97 - .L_96)
.L_96:
        /*004c*/ 	.word	0x00000000
        /*0050*/ 	.short	0x0000
        /*0052*/ 	.short	0x0000
        /*0054*/ 	.byte	0x00, 0xf5, 0x21, 0x00


	//----- nvinfo : EIATTR_SPARSE_MMA_MASK
	.align		4
.L_97:
        /*0058*/ 	.byte	0x03, 0x50
        /*005a*/ 	.short	0x0000


	//----- nvinfo : EIATTR_MAXREG_COUNT
	.align		4
        /*005c*/ 	.byte	0x03, 0x1b
        /*005e*/ 	.short	0x00ff


	//----- nvinfo : EIATTR_NUM_BARRIERS
	.align		4
        /*0060*/ 	.byte	0x02, 0x4c
        /*0062*/ 	.byte	0x01
	.zero		1


	//----- nvinfo : EIATTR_MERCURY_ISA_VERSION
	.align		4
        /*0064*/ 	.byte	0x03, 0x5f
        /*0066*/ 	.short	0x0101


	//----- nvinfo : EIATTR_VRC_CTA_INIT_COUNT
	.align		4
        /*0068*/ 	.byte	0x02, 0x4a
	.zero		1
	.zero		1


	//----- nvinfo : EIATTR_EXIT_INSTR_OFFSETS
	.align		4
        /*006c*/ 	.byte	0x04, 0x1c
        /*006e*/ 	.short	(.L_99 - .L_98)


	//   ....[0]....
.L_98:
        /*0070*/ 	.word	0x0000c3a0


	//   ....[1]....
        /*0074*/ 	.word	0x00018510


	//----- nvinfo : EIATTR_CBANK_PARAM_SIZE
	.align		4
.L_99:
        /*0078*/ 	.byte	0x03, 0x19
        /*007a*/ 	.short	0x0018


	//----- nvinfo : EIATTR_PARAM_CBANK
	.align		4
        /*007c*/ 	.byte	0x04, 0x0a
        /*007e*/ 	.short	(.L_101 - .L_100)
	.align		4
.L_100:
        /*0080*/ 	.word	index@(.nv.constant0._Z11proc_2_globILi3ELi26ELi78EEvPiiiii)
        /*0084*/ 	.short	0x0380
        /*0086*/ 	.short	0x0018


	//----- nvinfo : EIATTR_SW_WAR
	.align		4
.L_101:
        /*0088*/ 	.byte	0x04, 0x36
        /*008a*/ 	.short	(.L_103 - .L_102)
.L_102:
        /*008c*/ 	.word	0x00000008
.L_103:


//--------------------- .nv.info._Z11proc_1_globILi3ELi26ELi78EEvPiiii --------------------------
	.section	.nv.info._Z11proc_1_globILi3ELi26ELi78EEvPiiii,"",@"SHT_CUDA_INFO"
	.sectionflags	@""
	.align	4


	//----- nvinfo : EIATTR_CUDA_API_VERSION
	.align		4
        /*0000*/ 	.byte	0x04, 0x37
        /*0002*/ 	.short	(.L_105 - .L_104)
.L_104:
        /*0004*/ 	.word	0x00000082


	//----- nvinfo : EIATTR_KPARAM_INFO
	.align		4
.L_105:
        /*0008*/ 	.byte	0x04, 0x17
        /*000a*/ 	.short	(.L_107 - .L_106)
.L_106:
        /*000c*/ 	.word	0x00000000
        /*0010*/ 	.short	0x0003
        /*0012*/ 	.short	0x0010
        /*0014*/ 	.byte	0x00, 0xf0, 0x11, 0x00


	//----- nvinfo : EIATTR_KPARAM_INFO
	.align		4
.L_107:
        /*0018*/ 	.byte	0x04, 0x17
        /*001a*/ 	.short	(.L_109 - .L_108)
.L_108:
        /*001c*/ 	.word	0x00000000
        /*0020*/ 	.short	0x0002
        /*0022*/ 	.short	0x000c
        /*0024*/ 	.byte	0x00, 0xf0, 0x11, 0x00


	//----- nvinfo : EIATTR_KPARAM_INFO
	.align		4
.L_109:
        /*0028*/ 	.byte	0x04, 0x17
        /*002a*/ 	.short	(.L_111 - .L_110)
.L_110:
        /*002c*/ 	.word	0x00000000
        /*0030*/ 	.short	0x0001
        /*0032*/ 	.short	0x0008
        /*0034*/ 	.byte	0x00, 0xf0, 0x11, 0x00


	//----- nvinfo : EIATTR_KPARAM_INFO
	.align		4
.L_111:
        /*0038*/ 	.byte	0x04, 0x17
        /*003a*/ 	.short	(.L_113 - .L_112)
.L_112:
        /*003c*/ 	.word	0x00000000
        /*0040*/ 	.short	0x0000
        /*0042*/ 	.short	0x0000
        /*0044*/ 	.byte	0x00, 0xf5, 0x21, 0x00


	//----- nvinfo : EIATTR_SPARSE_MMA_MASK
	.align		4
.L_113:
        /*0048*/ 	.byte	0x03, 0x50
        /*004a*/ 	.short	0x0000


	//----- nvinfo : EIATTR_MAXREG_COUNT
	.align		4
        /*004c*/ 	.byte	0x03, 0x1b
        /*004e*/ 	.short	0x00ff


	//----- nvinfo : EIATTR_NUM_BARRIERS
	.align		4
        /*0050*/ 	.byte	0x02, 0x4c
        /*0052*/ 	.byte	0x01
	.zero		1


	//----- nvinfo : EIATTR_MERCURY_ISA_VERSION
	.align		4
        /*0054*/ 	.byte	0x03, 0x5f
        /*0056*/ 	.short	0x0101


	//----- nvinfo : EIATTR_VRC_CTA_INIT_COUNT
	.align		4
        /*0058*/ 	.byte	0x02, 0x4a
	.zero		1
	.zero		1


	//----- nvinfo : EIATTR_EXIT_INSTR_OFFSETS
	.align		4
        /*005c*/ 	.byte	0x04, 0x1c
        /*005e*/ 	.short	(.L_115 - .L_114)


	//   ....[0]....
.L_114:
        /*0060*/ 	.word	0x0000d9e0


	//----- nvinfo : EIATTR_CBANK_PARAM_SIZE
	.align		4
.L_115:
        /*0064*/ 	.byte	0x03, 0x19
        /*0066*/ 	.short	0x0014


	//----- nvinfo : EIATTR_PARAM_CBANK
	.align		4
        /*0068*/ 	.byte	0x04, 0x0a
        /*006a*/ 	.short	(.L_117 - .L_116)
	.align		4
.L_116:
        /*006c*/ 	.word	index@(.nv.constant0._Z11proc_1_globILi3ELi26ELi78EEvPiiii)
        /*0070*/ 	.short	0x0380
        /*0072*/ 	.short	0x0014


	//----- nvinfo : EIATTR_SW_WAR
	.align		4
.L_117:
        /*0074*/ 	.byte	0x04, 0x36
        /*0076*/ 	.short	(.L_119 - .L_118)
.L_118:
        /*0078*/ 	.word	0x00000008
.L_119:


//--------------------- .nv.info._Z10build_distILi3ELi26ELi78EEvPiiS0_ii --------------------------
	.section	.nv.info._Z10build_distILi3ELi26ELi78EEvPiiS0_ii,"",@"SHT_CUDA_INFO"
	.sectionflags	@""
	.align	4


	//----- nvinfo : EIATTR_CUDA_API_VERSION
	.align		4
        /*0000*/ 	.byte	0x04, 0x37
        /*0002*/ 	.short	(.L_121 - .L_120)
.L_120:
        /*0004*/ 	.word	0x00000082


	//----- nvinfo : EIATTR_KPARAM_INFO
	.align		4
.L_121:
        /*0008*/ 	.byte	0x04, 0x17
        /*000a*/ 	.short	(.L_123 - .L_122)
.L_122:
        /*000c*/ 	.word	0x00000000
        /*0010*/ 	.short	0x0004
        /*0012*/ 	.short	0x001c
        /*0014*/ 	.byte	0x00, 0xf0, 0x11, 0x00


	//----- nvinfo : EIATTR_KPARAM_INFO
	.align		4
.L_123:
        /*0018*/ 	.byte	0x04, 0x17
        /*001a*/ 	.short	(.L_125 - .L_124)
.L_124:
        /*001c*/ 	.word	0x00000000
        /*0020*/ 	.short	0x0003
        /*0022*/ 	.short	0x0018
        /*0024*/ 	.byte	0x00, 0xf0, 0x11, 0x00


	//----- nvinfo : EIATTR_KPARAM_INFO
	.align		4
.L_125:
        /*0028*/ 	.byte	0x04, 0x17
        /*002a*/ 	.short	(.L_127 - .L_126)
.L_126:
        /*002c*/ 	.word	0x00000000
        /*0030*/ 	.short	0x0002
        /*0032*/ 	.short	0x0010
        /*0034*/ 	.byte	0x00, 0xf5, 0x21, 0x00


	//----- nvinfo : EIATTR_KPARAM_INFO
	.align		4
.L_127:
        /*0038*/ 	.byte	0x04, 0x17
        /*003a*/ 	.short	(.L_129 - .L_128)
.L_128:
        /*003c*/ 	.word	0x00000000
        /*0040*/ 	.short	0x0001
        /*0042*/ 	.short	0x0008
        /*0044*/ 	.byte	0x00, 0xf0, 0x11, 0x00


	//----- nvinfo : EIATTR_KPARAM_INFO
	.align		4
.L_129:
        /*0048*/ 	.byte	0x04, 0x17
        /*004a*/ 	.short	(.L_131 - .L_130)
.L_130:
        /*004c*/ 	.word	0x00000000
        /*0050*/ 	.short	0x0000
        /*0052*/ 	.short	0x0000
        /*0054*/ 	.byte	0x00, 0xf5, 0x21, 0x00


	//----- nvinfo : EIATTR_SPARSE_MMA_MASK
	.align		4
.L_131:
        /*0058*/ 	.byte	0x03, 0x50
        /*005a*/ 	.short	0x0000


	//----- nvinfo : EIATTR_MAXREG_COUNT
	.align		4
        /*005c*/ 	.byte	0x03, 0x1b
        /*005e*/ 	.short	0x00ff


	//----- nvinfo : EIATTR_MERCURY_ISA_VERSION
	.align		4
        /*0060*/ 	.byte	0x03, 0x5f
        /*0062*/ 	.short	0x0101


	//----- nvinfo : EIATTR_VRC_CTA_INIT_COUNT
	.align		4
        /*0064*/ 	.byte	0x02, 0x4a
	.zero		1
	.zero		1


	//----- nvinfo : EIATTR_EXIT_INSTR_OFFSETS
	.align		4
        /*0068*/ 	.byte	0x04, 0x1c
        /*006a*/ 	.short	(.L_133 - .L_132)


	//   ....[0]....
.L_132:
        /*006c*/ 	.word	0x00000070


	//   ....[1]....
        /*0070*/ 	.word	0x00000200


	//----- nvinfo : EIATTR_CBANK_PARAM_SIZE
	.align		4
.L_133:
        /*0074*/ 	.byte	0x03, 0x19
        /*0076*/ 	.short	0x0020


	//----- nvinfo : EIATTR_PARAM_CBANK
	.align		4
        /*0078*/ 	.byte	0x04, 0x0a
        /*007a*/ 	.short	(.L_135 - .L_134)
	.align		4
.L_134:
        /*007c*/ 	.word	index@(.nv.constant0._Z10build_distILi3ELi26ELi78EEvPiiS0_ii)
        /*0080*/ 	.short	0x0380
        /*0082*/ 	.short	0x0020


	//----- nvinfo : EIATTR_SW_WAR
	.align		4
.L_135:
        /*0084*/ 	.byte	0x04, 0x36
        /*0086*/ 	.short	(.L_137 - .L_136)
.L_136:
        /*0088*/ 	.word	0x00000008
.L_137:


//--------------------- .nv.info._Z9init_distILi3ELi26ELi78EEvPiii --------------------------
	.section	.nv.info._Z9init_distILi3ELi26ELi78EEvPiii,"",@"SHT_CUDA_INFO"
	.sectionflags	@""
	.align	4


	//----- nvinfo : EIATTR_CUDA_API_VERSION
	.align		4
        /*0000*/ 	.byte	0x04, 0x37
        /*0002*/ 	.short	(.L_139 - .L_138)
.L_138:
        /*0004*/ 	.word	0x00000082


	//----- nvinfo : EIATTR_KPARAM_INFO
	.align		4
.L_139:
        /*0008*/ 	.byte	0x04, 0x17
        /*000a*/ 	.short	(.L_141 - .L_140)
.L_140:
        /*000c*/ 	.word	0x00000000
        /*0010*/ 	.short	0x0002
        /*0012*/ 	.short	0x000c
        /*0014*/ 	.byte	0x00, 0xf0, 0x11, 0x00


	//----- nvinfo : EIATTR_KPARAM_INFO
	.align		4
.L_141:
        /*0018*/ 	.byte	0x04, 0x17
        /*001a*/ 	.short	(.L_143 - .L_142)
.L_142:
        /*001c*/ 	.word	0x00000000
        /*0020*/ 	.short	0x0001
        /*0022*/ 	.short	0x0008
        /*0024*/ 	.byte	0x00, 0xf0, 0x11, 0x00


	//----- nvinfo : EIATTR_KPARAM_INFO
	.align		4
.L_143:
        /*0028*/ 	.byte	0x04, 0x17
        /*002a*/ 	.short	(.L_145 - .L_144)
.L_144:
        /*002c*/ 	.word	0x00000000
        /*0030*/ 	.short	0x0000
        /*0032*/ 	.short	0x0000
        /*0034*/ 	.byte	0x00, 0xf5, 0x21, 0x00


	//----- nvinfo : EIATTR_SPARSE_MMA_MASK
	.align		4
.L_145:
        /*0038*/ 	.byte	0x03, 0x50
        /*003a*/ 	.short	0x0000


	//----- nvinfo : EIATTR_MAXREG_COUNT
	.align		4
        /*003c*/ 	.byte	0x03, 0x1b
        /*003e*/ 	.short	0x00ff


	//----- nvinfo : EIATTR_MERCURY_ISA_VERSION
	.align		4
        /*0040*/ 	.byte	0x03, 0x5f
        /*0042*/ 	.short	0x0101


	//----- nvinfo : EIATTR_VRC_CTA_INIT_COUNT
	.align		4
        /*0044*/ 	.byte	0x02, 0x4a
	.zero		1
	.zero		1


	//----- nvinfo : EIATTR_EXIT_INSTR_OFFSETS
	.align		4
        /*0048*/ 	.byte	0x04, 0x1c
        /*004a*/ 	.short	(.L_147 - .L_146)


	//   ....[0]....
.L_146:
        /*004c*/ 	.word	0x000001c0


	//----- nvinfo : EIATTR_CBANK_PARAM_SIZE
	.align		4
.L_147:
        /*0050*/ 	.byte	0x03, 0x19
        /*0052*/ 	.short	0x0010


	//----- nvinfo : EIATTR_PARAM_CBANK
	.align		4
        /*0054*/ 	.byte	0x04, 0x0a
        /*0056*/ 	.short	(.L_149 - .L_148)
	.align		4
.L_148:
        /*0058*/ 	.word	index@(.nv.constant0._Z9init_distILi3ELi26ELi78EEvPiii)
        /*005c*/ 	.short	0x0380
        /*005e*/ 	.short	0x0010


	//----- nvinfo : EIATTR_SW_WAR
	.align		4
.L_149:
        /*0060*/ 	.byte	0x04, 0x36
        /*0062*/ 	.short	(.L_151 - .L_150)
.L_150:
        /*0064*/ 	.word	0x00000008
.L_151:


//--------------------- .nv.info._Z14build_blk_distPiiS_i --------------------------
	.section	.nv.info._Z14build_blk_distPiiS_i,"",@"SHT_CUDA_INFO"
	.sectionflags	@""
	.align	4


	//----- nvinfo : EIATTR_CUDA_API_VERSION
	.align		4
        /*0000*/ 	.byte	0x04, 0x37
        /*0002*/ 	.short	(.L_153 - .L_152)
.L_152:
        /*0004*/ 	.word	0x00000082


	//----- nvinfo : EIATTR_KPARAM_INFO
	.align		4
.L_153:
        /*0008*/ 	.byte	0x04, 0x17
        /*000a*/ 	.short	(.L_155 - .L_154)
.L_154:
        /*000c*/ 	.word	0x00000000
        /*0010*/ 	.short	0x0003
        /*0012*/ 	.short	0x0018
        /*0014*/ 	.byte	0x00, 0xf0, 0x11, 0x00


	//----- nvinfo : EIATTR_KPARAM_INFO
	.align		4
.L_155:
        /*0018*/ 	.byte	0x04, 0x17
        /*001a*/ 	.short	(.L_157 - .L_156)
.L_156:
        /*001c*/ 	.word	0x00000000
        /*0020*/ 	.short	0x0002
        /*0022*/ 	.short	0x0010
        /*0024*/ 	.byte	0x00, 0xf5, 0x21, 0x00


	//----- nvinfo : EIATTR_KPARAM_INFO
	.align		4
.L_157:
        /*0028*/ 	.byte	0x04, 0x17
        /*002a*/ 	.short	(.L_159 - .L_158)
.L_158:
        /*002c*/ 	.word	0x00000000
        /*0030*/ 	.short	0x0001
        /*0032*/ 	.short	0x0008
        /*0034*/ 	.byte	0x00, 0xf0, 0x11, 0x00


	//----- nvinfo : EIATTR_KPARAM_INFO
	.align		4
.L_159:
        /*0038*/ 	.byte	0x04, 0x17
        /*003a*/ 	.short	(.L_161 - .L_160)
.L_160:
        /*003c*/ 	.word	0x00000000
        /*0040*/ 	.short	0x0000
        /*0042*/ 	.short	0x0000
        /*0044*/ 	.byte	0x00, 0xf5, 0x21, 0x00


	//----- nvinfo : EIATTR_SPARSE_MMA_MASK
	.align		4
.L_161:
        /*0048*/ 	.byte	0x03, 0x50
        /*004a*/ 	.short	0x0000


	//----- nvinfo : EIATTR_MAXREG_COUNT
	.align		4
        /*004c*/ 	.byte	0x03, 0x1b
        /*004e*/ 	.short	0x00ff


	//----- nvinfo : EIATTR_MERCURY_ISA_VERSION
	.align		4
        /*0050*/ 	.byte	0x03, 0x5f
        /*0052*/ 	.short	0x0101


	//----- nvinfo : EIATTR_VRC_CTA_INIT_COUNT
	.align		4
        /*0054*/ 	.byte	0x02, 0x4a
	.zero		1
	.zero		1


	//----- nvinfo : EIATTR_EXIT_INSTR_OFFSETS
	.align		4
        /*0058*/ 	.byte	0x04, 0x1c
        /*005a*/ 	.short	(.L_163 - .L_162)


	//   ....[0]....
.L_162:
        /*005c*/ 	.word	0x00000070


	//   ....[1]....
        /*0060*/ 	.word	0x00000140


	//----- nvinfo : EIATTR_CBANK_PARAM_SIZE
	.align		4
.L_163:
        /*0064*/ 	.byte	0x03, 0x19
        /*0066*/ 	.short	0x001c


	//----- nvinfo : EIATTR_PARAM_CBANK
	.align		4
        /*0068*/ 	.byte	0x04, 0x0a
        /*006a*/ 	.short	(.L_165 - .L_164)
	.align		4
.L_164:
        /*006c*/ 	.word	index@(.nv.constant0._Z14build_blk_distPiiS_i)
        /*0070*/ 	.short	0x0380
        /*0072*/ 	.short	0x001c


	//----- nvinfo : EIATTR_SW_WAR
	.align		4
.L_165:
        /*0074*/ 	.byte	0x04, 0x36
        /*0076*/ 	.short	(.L_167 - .L_166)
.L_166:
        /*0078*/ 	.word	0x00000008
.L_167:


//--------------------- .nv.info._Z13init_blk_distPii --------------------------
	.section	.nv.info._Z13init_blk_distPii,"",@"SHT_CUDA_INFO"
	.sectionflags	@""
	.align	4


	//----- nvinfo : EIATTR_CUDA_API_VERSION
	.align		4
        /*0000*/ 	.byte	0x04, 0x37
        /*0002*/ 	.short	(.L_169 - .L_168)
.L_168:
        /*0004*/ 	.word	0x00000082


	//----- nvinfo : EIATTR_KPARAM_INFO
	.align		4
.L_169:
        /*0008*/ 	.byte	0x04, 0x17
        /*000a*/ 	.short	(.L_171 - .L_170)
.L_170:
        /*000c*/ 	.word	0x00000000
        /*0010*/ 	.short	0x0001
        /*0012*/ 	.short	0x0008
        /*0014*/ 	.byte	0x00, 0xf0, 0x11, 0x00


	//----- nvinfo : EIATTR_KPARAM_INFO
	.align		4
.L_171:
        /*0018*/ 	.byte	0x04, 0x17
        /*001a*/ 	.short	(.L_173 - .L_172)
.L_172:
        /*001c*/ 	.word	0x00000000
        /*0020*/ 	.short	0x0000
        /*0022*/ 	.short	0x0000
        /*0024*/ 	.byte	0x00, 0xf5, 0x21, 0x00


	//----- nvinfo : EIATTR_SPARSE_MMA_MASK
	.align		4
.L_173:
        /*0028*/ 	.byte	0x03, 0x50
        /*002a*/ 	.short	0x0000


	//----- nvinfo : EIATTR_MAXREG_COUNT
	.align		4
        /*002c*/ 	.byte	0x03, 0x1b
        /*002e*/ 	.short	0x00ff


	//----- nvinfo : EIATTR_MERCURY_ISA_VERSION
	.align		4
        /*0030*/ 	.byte	0x03, 0x5f
        /*0032*/ 	.short	0x0101


	//----- nvinfo : EIATTR_VRC_CTA_INIT_COUNT
	.align		4
        /*0034*/ 	.byte	0x02, 0x4a
	.zero		1
	.zero		1


	//----- nvinfo : EIATTR_EXIT_INSTR_OFFSETS
	.align		4
        /*0038*/ 	.byte	0x04, 0x1c
        /*003a*/ 	.short	(.L_175 - .L_174)


	//   ....[0]....
.L_174:
        /*003c*/ 	.word	0x00000110


	//----- nvinfo : EIATTR_CBANK_PARAM_SIZE
	.align		4
.L_175:
        /*0040*/ 	.byte	0x03, 0x19
        /*0042*/ 	.short	0x000c


	//----- nvinfo : EIATTR_PARAM_CBANK
	.align		4
        /*0044*/ 	.byte	0x04, 0x0a
        /*0046*/ 	.short	(.L_177 - .L_176)
	.align		4
.L_176:
        /*0048*/ 	.word	index@(.nv.constant0._Z13init_blk_distPii)
        /*004c*/ 	.short	0x0380
        /*004e*/ 	.short	0x000c


	//----- nvinfo : EIATTR_SW_WAR
	.align		4
.L_177:
        /*0050*/ 	.byte	0x04, 0x36
        /*0052*/ 	.short	(.L_179 - .L_178)
.L_178:
        /*0054*/ 	.word	0x00000008
.L_179:


//--------------------- .nv.callgraph             --------------------------
	.section	.nv.callgraph,"",@"SHT_CUDA_CALLGRAPH"
	.align	4
	.sectionentsize	8
	.align		4
        /*0000*/ 	.word	0x00000000
	.align		4
        /*0004*/ 	.word	0xffffffff
	.align		4
        /*0008*/ 	.word	0x00000000
	.align		4
        /*000c*/ 	.word	0xfffffffe
	.align		4
        /*0010*/ 	.word	0x00000000
	.align		4
        /*0014*/ 	.word	0xfffffffd
	.align		4
        /*0018*/ 	.word	0x00000000
	.align		4
        /*001c*/ 	.word	0xfffffffc


//--------------------- .text._Z9copy_distILi3ELi26ELi78EEvPiiS0_ii --------------------------
	.section	.text._Z9copy_distILi3ELi26ELi78EEvPiiS0_ii,"ax",@progbits
	.align	128
        .global         _Z9copy_distILi3ELi26ELi78EEvPiiS0_ii
        .type           _Z9copy_distILi3ELi26ELi78EEvPiiS0_ii,@function
        .size           _Z9copy_distILi3ELi26ELi78EEvPiiS0_ii,(.L_x_9 - _Z9copy_distILi3ELi26ELi78EEvPiiS0_ii)
        .other          _Z9copy_distILi3ELi26ELi78EEvPiiS0_ii,@"STO_CUDA_ENTRY STV_DEFAULT"
_Z9copy_distILi3ELi26ELi78EEvPiiS0_ii:
.text._Z9copy_distILi3ELi26ELi78EEvPiiS0_ii:
[----:B------:R-:W-:Y:S01]  /*0000*/  LDC R1, c[0x0][0x37c] ;  /* 0x0000df00ff017b82 */ /* 0x000fe20000000800 */
[----:B------:R-:W0:Y:S07]  /*0010*/  S2R R3, SR_TID.X ;  /* 0x0000000000037919 */ /* 0x000e2e0000002100 */
[----:B------:R-:W1:Y:S01]  /*0020*/  LDC R9, c[0x0][0x364] ;  /* 0x0000d900ff097b82 */ /* 0x000e620000000800 */
[----:B------:R-:W2:Y:S01]  /*0030*/  LDCU.64 UR8, c[0x0][0x398] ;  /* 0x00007300ff0877ac */ /* 0x000ea20008000a00 */
[----:B------:R-:W1:Y:S01]  /*0040*/  S2R R0, SR_TID.Y ;  /* 0x0000000000007919 */ /* 0x000e620000002200 */
[----:B------:R-:W3:Y:S05]  /*0050*/  LDCU UR6, c[0x0][0x388] ;  /* 0x00007100ff0677ac */ /* 0x000eea0008000800 */
[----:B------:R-:W0:Y:S08]  /*0060*/  S2UR UR5, SR_CTAID.X ;  /* 0x00000000000579c3 */ /* 0x000e300000002500 */
[----:B------:R-:W0:Y:S08]  /*0070*/  LDC R2, c[0x0][0x360] ;  /* 0x0000d800ff027b82 */ /* 0x000e300000000800 */
[----:B------:R-:W1:Y:S08]  /*0080*/  S2UR UR4, SR_CTAID.Y ;  /* 0x00000000000479c3 */ /* 0x000e700000002600 */
[----:B------:R-:W4:Y:S01]  /*0090*/  LDC.64 R4, c[0x0][0x380] ;  /* 0x0000e000ff047b82 */ /* 0x000f220000000a00 */
[----:B0-----:R-:W-:-:S02]  /*00a0*/  IMAD R3, R2, UR5, R3 ;  /* 0x0000000502037c24 */ /* 0x001fc4000f8e0203 */
[----:B------:R-:W-:Y:S02]  /*00b0*/  HFMA2 R2, -RZ, RZ, 0, 0 ;  /* 0x00000000ff027431 */ /* 0x000fe400000001ff */
[----:B-1----:R-:W-:Y:S01]  /*00c0*/  IMAD R9, R9, UR4, R0 ;  /* 0x0000000409097c24 */ /* 0x002fe2000f8e0200 */
[----:B------:R-:W0:Y:S02]  /*00d0*/  LDCU.64 UR4, c[0x0][0x358] ;  /* 0x00006b00ff0477ac */ /* 0x000e240008000a00 */
[----:B------:R-:W-:Y:S02]  /*00e0*/  IMAD.HI R2, R3, -0x2df2df2d, R2 ;  /* 0xd20d20d303027827 */ /* 0x000fe400078e0202 */
[----:B------:R-:W-:-:S03]  /*00f0*/  SHF.R.U32.HI R0, RZ, 0x1, R9 ;  /* 0x00000001ff007819 */ /* 0x000fc60000011609 */
[----:B------:R-:W-:Y:S02]  /*0100*/  SHF.R.U32.HI R7, RZ, 0x1f, R2 ;  /* 0x0000001fff077819 */ /* 0x000fe40000011602 */
[----:B------:R-:W-:Y:S02]  /*0110*/  IMAD.HI.U32 R0, R0, -0x2df2df2d, RZ ;  /* 0xd20d20d300007827 */ /* 0x000fe400078e00ff */
[----:B------:R-:W-:-:S03]  /*0120*/  LEA.HI.SX32 R7, R2, R7, 0x1a ;  /* 0x0000000702077211 */ /* 0x000fc600078fd2ff */
[----:B------:R-:W-:Y:S02]  /*0130*/  SHF.R.U32.HI R0, RZ, 0x5, R0 ;  /* 0x00000005ff007819 */ /* 0x000fe40000011600 */
[----:B------:R-:W-:-:S03]  /*0140*/  IMAD R11, R7, -0x4e, R3 ;  /* 0xffffffb2070b7824 */ /* 0x000fc600078e0203 */
[C---:B------:R-:W-:Y:S02]  /*0150*/  IMAD R2, R0.reuse, -0x4e, R9 ;  /* 0xffffffb200027824 */ /* 0x040fe400078e0209 */
[----:B--2---:R-:W-:Y:S02]  /*0160*/  IMAD R0, R0, UR9, R7 ;  /* 0x0000000900007c24 */ /* 0x004fe4000f8e0207 */
[----:B------:R-:W-:Y:S01]  /*0170*/  IMAD R11, R2, 0x4e, R11 ;  /* 0x0000004e020b7824 */ /* 0x000fe200078e020b */
[----:B------:R-:W1:Y:S03]  /*0180*/  LDC.64 R6, c[0x0][0x390] ;  /* 0x0000e400ff067b82 */ /* 0x000e660000000a00 */
[----:B---3--:R-:W-:-:S04]  /*0190*/  IMAD R11, R0, UR6, R11 ;  /* 0x00000006000b7c24 */ /* 0x008fc8000f8e020b */
[----:B----4-:R-:W-:-:S06]  /*01a0*/  IMAD.WIDE R4, R11, 0x4, R4 ;  /* 0x000000040b047825 */ /* 0x010fcc00078e0204 */
[----:B0-----:R-:W2:Y:S01]  /*01b0*/  LDG.E R5, desc[UR4][R4.64] ;  /* 0x0000000404057981 */ /* 0x001ea2000c1e1900 */
[----:B------:R-:W-:-:S04]  /*01c0*/  IMAD R3, R9, UR8, R3 ;  /* 0x0000000809037c24 */ /* 0x000fc8000f8e0203 */
[----:B-1----:R-:W-:-:S05]  /*01d0*/  IMAD.WIDE R2, R3, 0x4, R6 ;  /* 0x0000000403027825 */ /* 0x002fca00078e0206 */
[----:B--2---:R-:W-:Y:S01]  /*01e0*/  STG.E desc[UR4][R2.64], R5 ;  /* 0x0000000502007986 */ /* 0x004fe2000c101904 */
[----:B------:R-:W-:Y:S05]  /*01f0*/  EXIT ;  /* 0x000000000000794d */ /* 0x000fea0003800000 */
.L_x_0:
[----:B------:R-:W-:-:S00]  /*0200*/  BRA `(.L_x_0) ;  /* 0xfffffffc00fc7947 */ /* 0x000fc0000383ffff */
[----:B------:R-:W-:-:S00]  /*0210*/  NOP ;  /* 0x0000000000007918 */ /* 0x000fc00000000000 */
        /* <DEDUP_REMOVED lines=14> */
.L_x_9:


//--------------------- .text._Z11proc_3_globILi3ELi26ELi78EEvPiiiiii --------------------------
	.section	.text._Z11proc_3_globILi3ELi26ELi78EEvPiiiiii,"ax",@progbits
	.align	128
        .global         _Z11proc_3_globILi3ELi26ELi78EEvPiiiiii
        .type           _Z11proc_3_globILi3ELi26ELi78EEvPiiiiii,@function
        .size           _Z11proc_3_globILi3ELi26ELi78EEvPiiiiii,(.L_x_10 - _Z11proc_3_globILi3ELi26ELi78EEvPiiiiii)
        .other          _Z11proc_3_globILi3ELi26ELi78EEvPiiiiii,@"STO_CUDA_ENTRY STV_DEFAULT"
_Z11proc_3_globILi3ELi26ELi78EEvPiiiiii:
.text._Z11proc_3_globILi3ELi26ELi78EEvPiiiiii:
[----:B------:R-:W-:Y:S08]  /*0000*/  LDC R1, c[0x0][0x37c] ;  /* 0x0000df00ff017b82 */ /* 0x000ff00000000800 */
[----:B------:R-:W0:Y:S01]  /*0010*/  S2UR UR4, SR_CTAID.Y ;  /* 0x00000000000479c3 */ /* 0x000e220000002600 */
[----:B------:R-:W0:Y:S01]  /*0020*/  LDCU.64 UR6, c[0x0][0x388] ;  /* 0x00007100ff0677ac */ /* 0x000e220008000a00 */
[----:B------:R-:W1:Y:S01]  /*0030*/  S2R R19, SR_TID.X ;  /* 0x0000000000137919 */ /* 0x000e620000002100 */
[----:B------:R-:W-:Y:S01]  /*0040*/  MOV R2, 0x400 ;  /* 0x0000040000027802 */ /* 0x000fe20000000f00 */
[----:B------:R-:W2:Y:S01]  /*0050*/  LDCU.64 UR8, c[0x0][0x390] ;  /* 0x00007200ff0877ac */ /* 0x000ea20008000a00 */
[----:B------:R-:W3:Y:S03]  /*0060*/  S2R R7, SR_TID.Y ;  /* 0x0000000000077919 */ /* 0x000ee60000002200 */
[----:B------:R-:W4:Y:S01]  /*0070*/  S2UR UR5, SR_CTAID.X ;  /* 0x00000000000579c3 */ /* 0x000f220000002500 */
[----:B------:R-:W-:Y:S01]  /*0080*/  VIADD R14, R2, 0x5f10 ;  /* 0x00005f10020e7836 */ /* 0x000fe20000000000 */
[----:B------:R-:W5:Y:S06]  /*0090*/  S2R R3, SR_CgaCtaId ;  /* 0x0000000000037919 */ /* 0x000f6c0000008800 */
[----:B------:R-:W1:Y:S01]  /*00a0*/  LDC R28, c[0x0][0x398] ;  /* 0x0000e600ff1c7b82 */ /* 0x000e620000000800 */
[----:B0-----:R-:W-:-:S07]  /*00b0*/  UIADD3 UR4, UPT, UPT, UR4, UR6, URZ ;  /* 0x0000000604047290 */ /* 0x001fce000fffe0ff */
[----:B------:R-:W0:Y:S01]  /*00c0*/  LDC.64 R4, c[0x0][0x380] ;  /* 0x0000e000ff047b82 */ /* 0x000e220000000a00 */
[----:B--2---:R-:W-:Y:S02]  /*00d0*/  UISETP.GE.AND UP0, UPT, UR4, UR8, UPT ;  /* 0x000000080400728c */ /* 0x004fe4000bf06270 */
[----:B------:R-:W-:Y:S02]  /*00e0*/  UIADD3 UR6, UPT, UPT, UR4, 0x1, URZ ;  /* 0x0000000104067890 */ /* 0x000fe4000fffe0ff */
[----:B----4-:R-:W-:-:S04]  /*00f0*/  UIADD3 UR5, UPT, UPT, UR5, UR7, URZ ;  /* 0x0000000705057290 */ /* 0x010fc8000fffe0ff */
[----:B------:R-:W-:-:S03]  /*0100*/  UISETP.GE.AND UP1, UPT, UR5, UR8, UPT ;  /* 0x000000080500728c */ /* 0x000fc6000bf26270 */
[----:B------:R-:W-:Y:S02]  /*0110*/  @!UP0 UIADD3 UR6, UPT, UPT, UR4, URZ, URZ ;  /* 0x000000ff04068290 */ /* 0x000fe4000fffe0ff */
[----:B------:R-:W-:Y:S01]  /*0120*/  UIADD3 UR4, UPT, UPT, UR5, 0x1, URZ ;  /* 0x0000000105047890 */ /* 0x000fe2000fffe0ff */
[----:B-----5:R-:W-:-:S03]  /*0130*/  LEA R14, R3, R14, 0x18 ;  /* 0x0000000e030e7211 */ /* 0x020fc600078ec0ff */
[----:B------:R-:W-:Y:S02]  /*0140*/  IMAD.U32 R9, RZ, RZ, UR6 ;  /* 0x00000006ff097e24 */ /* 0x000fe4000f8e00ff */
[----:B------:R-:W-:Y:S02]  /*0150*/  @!UP1 UIADD3 UR4, UPT, UPT, UR5, URZ, URZ ;  /* 0x000000ff05049290 */ /* 0x000fe4000fffe0ff */
[----:B-1----:R-:W-:Y:S01]  /*0160*/  IMAD R0, R28, R9, UR8 ;  /* 0x000000081c007e24 */ /* 0x002fe2000f8e0209 */
[----:B------:R-:W1:Y:S03]  /*0170*/  LDCU.64 UR6, c[0x0][0x358] ;  /* 0x00006b00ff0677ac */ /* 0x000e660008000a00 */
[----:B------:R-:W-:Y:S02]  /*0180*/  IMAD.U32 R11, RZ, RZ, UR4 ;  /* 0x00000004ff0b7e24 */ /* 0x000fe4000f8e00ff */
[----:B------:R-:W-:-:S02]  /*0190*/  IMAD R0, R0, UR9, R19 ;  /* 0x0000000900007c24 */ /* 0x000fc4000f8e0213 */
[----:B------:R-:W-:Y:S02]  /*01a0*/  IMAD R6, R28, UR8, R11 ;  /* 0x000000081c067c24 */ /* 0x000fe4000f8e020b */
[----:B---3--:R-:W-:Y:S01]  /*01b0*/  IMAD R17, R7, 0x4e, R0 ;  /* 0x0000004e07117824 */ /* 0x008fe200078e0200 */
[----:B------:R-:W-:Y:S01]  /*01c0*/  LEA R0, R3, R2, 0x18 ;  /* 0x0000000203007211 */ /* 0x000fe200078ec0ff */
[----:B------:R-:W-:Y:S02]  /*01d0*/  IMAD R6, R6, UR9, R19 ;  /* 0x0000000906067c24 */ /* 0x000fe4000f8e0213 */
[----:B0-----:R-:W-:-:S04]  /*01e0*/  IMAD.WIDE R16, R17, 0x4, R4 ;  /* 0x0000000411107825 */ /* 0x001fc800078e0204 */
[----:B------:R-:W-:Y:S01]  /*01f0*/  IMAD R3, R7, 0x4e, R6 ;  /* 0x0000004e07037824 */ /* 0x000fe200078e0206 */
[----:B-1----:R-:W2:Y:S01]  /*0200*/  LDG.E R8, desc[UR6][R16.64+0x68] ;  /* 0x0000680610087981 */ /* 0x002ea2000c1e1900 */
[----:B------:R-:W-:Y:S02]  /*0210*/  IMAD R28, R28, R9, R11 ;  /* 0x000000091c1c7224 */ /* 0x000fe400078e020b */
[----:B------:R-:W-:Y:S01]  /*0220*/  IMAD.WIDE R2, R3, 0x4, R4 ;  /* 0x0000000403027825 */ /* 0x000fe200078e0204 */
[----:B------:R-:W3:Y:S04]  /*0230*/  LDG.E R6, desc[UR6][R16.64] ;  /* 0x0000000610067981 */ /* 0x000ee8000c1e1900 */
[----:B------:R-:W4:Y:S04]  /*0240*/  LDG.E R9, desc[UR6][R16.64+0xd0] ;  /* 0x0000d00610097981 */ /* 0x000f28000c1e1900 */
[----:B------:R-:W5:Y:S04]  /*0250*/  LDG.E R10, desc[UR6][R16.64+0x1fb0] ;  /* 0x001fb006100a7981 */ /* 0x000f68000c1e1900 */
[----:B------:R-:W5:Y:S04]  /*0260*/  LDG.E R11, desc[UR6][R16.64+0x2018] ;  /* 0x00201806100b7981 */ /* 0x000f68000c1e1900 */
[----:B------:R-:W5:Y:S04]  /*0270*/  LDG.E R12, desc[UR6][R16.64+0x2080] ;  /* 0x00208006100c7981 */ /* 0x000f68000c1e1900 */
[----:B------:R-:W5:Y:S04]  /*0280*/  LDG.E R13, desc[UR6][R16.64+0x3f60] ;  /* 0x003f6006100d7981 */ /* 0x000f68000c1e1900 */
[----:B------:R-:W5:Y:S04]  /*0290*/  LDG.E R15, desc[UR6][R16.64+0x3fc8] ;  /* 0x003fc806100f7981 */ /* 0x000f68000c1e1900 */
[----:B------:R0:W5:Y:S04]  /*02a0*/  LDG.E R27, desc[UR6][R16.64+0x4030] ;  /* 0x00403006101b7981 */ /* 0x000168000c1e1900 */
[----:B------:R-:W5:Y:S04]  /*02b0*/  LDG.E R26, desc[UR6][R2.64] ;  /* 0x00000006021a7981 */ /* 0x000f68000c1e1900 */
[----:B------:R-:W5:Y:S04]  /*02c0*/  LDG.E R25, desc[UR6][R2.64+0x68] ;  /* 0x0000680602197981 */ /* 0x000f68000c1e1900 */
[----:B------:R-:W5:Y:S04]  /*02d0*/  LDG.E R24, desc[UR6][R2.64+0xd0] ;  /* 0x0000d00602187981 */ /* 0x000f68000c1e1900 */
[----:B------:R-:W5:Y:S04]  /*02e0*/  LDG.E R23, desc[UR6][R2.64+0x1fb0] ;  /* 0x001fb00602177981 */ /* 0x000f68000c1e1900 */
[----:B------:R-:W5:Y:S04]  /*02f0*/  LDG.E R22, desc[UR6][R2.64+0x2018] ;  /* 0x0020180602167981 */ /* 0x000f68000c1e1900 */
[----:B------:R-:W5:Y:S04]  /*0300*/  LDG.E R21, desc[UR6][R2.64+0x2080] ;  /* 0x0020800602157981 */ /* 0x000f68000c1e1900 */
[----:B------:R-:W5:Y:S04]  /*0310*/  LDG.E R20, desc[UR6][R2.64+0x3f60] ;  /* 0x003f600602147981 */ /* 0x000f68000c1e1900 */
[----:B------:R-:W5:Y:S04]  /*0320*/  LDG.E R18, desc[UR6][R2.64+0x3fc8] ;  /* 0x003fc80602127981 */ /* 0x000f68000c1e1900 */
[----:B------:R-:W5:Y:S01]  /*0330*/  LDG.E R29, desc[UR6][R2.64+0x4030] ;  /* 0x00403006021d7981 */ /* 0x000f62000c1e1900 */
[----:B------:R-:W-:-:S02]  /*0340*/  IMAD R0, R7, 0x138, R0 ;  /* 0x0000013807007824 */ /* 0x000fc400078e0200 */
[----:B------:R-:W-:Y:S02]  /*0350*/  IMAD R28, R28, UR9, R19 ;  /* 0x000000091c1c7c24 */ /* 0x000fe4000f8e0213 */
[C---:B------:R-:W-:Y:S02]  /*0360*/  IMAD R14, R19.reuse, 0x4, R14 ;  /* 0x00000004130e7824 */ /* 0x040fe400078e020e */
[----:B0-----:R-:W-:Y:S02]  /*0370*/  IMAD R16, R19, 0x4, R0 ;  /* 0x0000000413107824 */ /* 0x001fe400078e0200 */
[C---:B------:R-:W-:Y:S02]  /*0380*/  IMAD R17, R7.reuse, 0x4e, R28 ;  /* 0x0000004e07117824 */ /* 0x040fe400078e021c */
[----:B------:R-:W-:Y:S02]  /*0390*/  IMAD R7, R7, 0x138, R14 ;  /* 0x0000013807077824 */ /* 0x000fe400078e020e */
[----:B------:R-:W-:Y:S01]  /*03a0*/  IMAD.WIDE R4, R17, 0x4, R4 ;  /* 0x0000000411047825 */ /* 0x000fe200078e0204 */
[----:B--2---:R-:W-:Y:S04]  /*03b0*/  STS [R16+0x68], R8 ;  /* 0x0000680810007388 */ /* 0x004fe80000000800 */
[----:B---3--:R-:W-:Y:S04]  /*03c0*/  STS [R16], R6 ;  /* 0x0000000610007388 */ /* 0x008fe80000000800 */
[----:B----4-:R-:W-:Y:S04]  /*03d0*/  STS [R16+0xd0], R9 ;  /* 0x0000d00910007388 */ /* 0x010fe80000000800 */
[----:B-----5:R-:W-:Y:S04]  /*03e0*/  STS [R16+0x1fb0], R10 ;  /* 0x001fb00a10007388 */ /* 0x020fe80000000800 */
[----:B------:R-:W-:Y:S04]  /*03f0*/  STS [R16+0x2018], R11 ;  /* 0x0020180b10007388 */ /* 0x000fe80000000800 */
[----:B------:R-:W-:Y:S04]  /*0400*/  STS [R16+0x2080], R12 ;  /* 0x0020800c10007388 */ /* 0x000fe80000000800 */
[----:B------:R-:W-:Y:S04]  /*0410*/  STS [R16+0x3f60], R13 ;  /* 0x003f600d10007388 */ /* 0x000fe80000000800 */
[----:B------:R-:W-:Y:S04]  /*0420*/  STS [R16+0x3fc8], R15 ;  /* 0x003fc80f10007388 */ /* 0x000fe80000000800 */
[----:B------:R-:W-:Y:S04]  /*0430*/  STS [R16+0x4030], R27 ;  /* 0x0040301b10007388 */ /* 0x000fe80000000800 */
[----:B------:R0:W-:Y:S04]  /*0440*/  STS [R7], R26 ;  /* 0x0000001a07007388 */ /* 0x0001e80000000800 */
[----:B------:R-:W-:Y:S04]  /*0450*/  STS [R7+0x68], R25 ;  /* 0x0000681907007388 */ /* 0x000fe80000000800 */
[----:B------:R-:W-:Y:S04]  /*0460*/  STS [R7+0xd0], R24 ;  /* 0x0000d01807007388 */ /* 0x000fe80000000800 */
[----:B------:R-:W-:Y:S04]  /*0470*/  STS [R7+0x1fb0], R23 ;  /* 0x001fb01707007388 */ /* 0x000fe80000000800 */
[----:B------:R-:W-:Y:S04]  /*0480*/  STS [R7+0x2018], R22 ;  /* 0x0020181607007388 */ /* 0x000fe80000000800 */
[----:B------:R-:W-:Y:S04]  /*0490*/  STS [R7+0x2080], R21 ;  /* 0x0020801507007388 */ /* 0x000fe80000000800 */
[----:B------:R-:W-:Y:S04]  /*04a0*/  STS [R7+0x3f60], R20 ;  /* 0x003f601407007388 */ /* 0x000fe80000000800 */
[----:B------:R1:W-:Y:S04]  /*04b0*/  STS [R7+0x3fc8], R18 ;  /* 0x003fc81207007388 */ /* 0x0003e80000000800 */
[----:B------:R-:W-:Y:S01]  /*04c0*/  STS [R7+0x4030], R29 ;  /* 0x0040301d07007388 */ /* 0x000fe20000000800 */
[----:B------:R-:W-:Y:S06]  /*04d0*/  BAR.SYNC.DEFER_BLOCKING 0x0 ;  /* 0x0000000000007b1d */ /* 0x000fec0000010000 */
[----:B------:R-:W2:Y:S04]  /*04e0*/  LDG.E R3, desc[UR6][R4.64+0x3f60] ;  /* 0x003f600604037981 */ /* 0x000ea8000c1e1900 */
[----:B0-----:R-:W3:Y:S04]  /*04f0*/  LDG.E R26, desc[UR6][R4.64+0x68] ;  /* 0x00006806041a7981 */ /* 0x001ee8000c1e1900 */
[----:B-1----:R-:W4:Y:S04]  /*0500*/  LDG.E R18, desc[UR6][R4.64+0x2018] ;  /* 0x0020180604127981 */ /* 0x002f28000c1e1900 */
[----:B------:R-:W5:Y:S04]  /*0510*/  LDG.E R11, desc[UR6][R4.64+0x3fc8] ;  /* 0x003fc806040b7981 */ /* 0x000f68000c1e1900 */
[----:B------:R-:W5:Y:S04]  /*0520*/  LDG.E R27, desc[UR6][R4.64] ;  /* 0x00000006041b7981 */ /* 0x000f68000c1e1900 */
[----:B------:R-:W5:Y:S04]  /*0530*/  LDG.E R28, desc[UR6][R4.64+0x1fb0] ;  /* 0x001fb006041c7981 */ /* 0x000f68000c1e1900 */
[----:B------:R-:W5:Y:S04]  /*0540*/  LDG.E R25, desc[UR6][R4.64+0xd0] ;  /* 0x0000d00604197981 */ /* 0x000f68000c1e1900 */
[----:B------:R-:W5:Y:S04]  /*0550*/  LDG.E R15, desc[UR6][R4.64+0x4030] ;  /* 0x00403006040f7981 */ /* 0x000f68000c1e1900 */
[----:B------:R-:W5:Y:S04]  /*0560*/  LDG.E R23, desc[UR6][R4.64+0x2080] ;  /* 0x0020800604177981 */ /* 0x000f68000c1e1900 */
[----:B------:R-:W-:Y:S04]  /*0570*/  LDS R17, [R14] ;  /* 0x000000000e117984 */ /* 0x000fe80000000800 */
[----:B------:R-:W2:Y:S04]  /*0580*/  LDS.64 R6, [R0+0x3f60] ;  /* 0x003f600000067984 */ /* 0x000ea80000000a00 */
[----:B------:R-:W-:Y:S04]  /*0590*/  LDS.64 R8, [R0] ;  /* 0x0000000000087984 */ /* 0x000fe80000000a00 */
[----:B------:R-:W3:Y:S04]  /*05a0*/  LDS R19, [R14+0x68] ;  /* 0x000068000e137984 */ /* 0x000ee80000000800 */
[----:B------:R-:W4:Y:S04]  /*05b0*/  LDS.64 R12, [R0+0x1fb0] ;  /* 0x001fb000000c7984 */ /* 0x000f280000000a00 */
[----:B------:R-:W-:Y:S04]  /*05c0*/  LDS R21, [R14+0xd0] ;  /* 0x0000d0000e157984 */ /* 0x000fe80000000800 */
[----:B------:R-:W-:Y:S04]  /*05d0*/  LDS R10, [R14+0x138] ;  /* 0x000138000e0a7984 */ /* 0x000fe80000000800 */
[----:B------:R-:W0:Y:S04]  /*05e0*/  LDS R2, [R14+0x1a0] ;  /* 0x0001a0000e027984 */ /* 0x000e280000000800 */
[----:B------:R-:W1:Y:S04]  /*05f0*/  LDS R16, [R14+0x208] ;  /* 0x000208000e107984 */ /* 0x000e680000000800 */
[----:B------:R-:W-:Y:S01]  /*0600*/  LDS R29, [R14+0x5d08] ;  /* 0x005d08000e1d7984 */ /* 0x000fe20000000800 */
[----:B--2---:R-:W-:-:S02]  /*0610*/  VIADDMNMX R3, R17, R6, R3, PT ;  /* 0x0000000611037246 */ /* 0x004fc40003800103 */
[C---:B---3--:R-:W-:Y:S02]  /*0620*/  VIADDMNMX R24, R19.reuse, R8, R26, PT ;  /* 0x0000000813187246 */ /* 0x048fe4000380011a */
[C---:B----4-:R-:W-:Y:S02]  /*0630*/  VIADDMNMX R18, R19.reuse, R12, R18, PT ;  /* 0x0000000c13127246 */ /* 0x050fe40003800112 */
[----:B-----5:R-:W-:Y:S02]  /*0640*/  VIADDMNMX R11, R19, R6, R11, PT ;  /* 0x00000006130b7246 */ /* 0x020fe4000380010b */
[C---:B0-----:R-:W-:Y:S01]  /*0650*/  VIADDMNMX R24, R2.reuse, R9, R24, PT ;  /* 0x0000000902187246 */ /* 0x041fe20003800118 */
[----:B------:R-:W-:Y:S01]  /*0660*/  LDS R19, [R14+0x340] ;  /* 0x000340000e137984 */ /* 0x000fe20000000800 */
[C---:B------:R-:W-:Y:S02]  /*0670*/  VIADDMNMX R22, R17.reuse, R8, R27, PT ;  /* 0x0000000811167246 */ /* 0x040fe4000380011b */
[----:B------:R-:W-:Y:S01]  /*0680*/  VIADDMNMX R18, R2, R13, R18, PT ;  /* 0x0000000d02127246 */ /* 0x000fe20003800112 */
[----:B------:R-:W-:Y:S01]  /*0690*/  LDS R27, [R14+0x3128] ;  /* 0x003128000e1b7984 */ /* 0x000fe20000000800 */
[----:B------:R-:W-:-:S02]  /*06a0*/  VIADDMNMX R20, R17, R12, R28, PT ;  /* 0x0000000c11147246 */ /* 0x000fc4000380011c */
[-C--:B------:R-:W-:Y:S01]  /*06b0*/  VIADDMNMX R17, R2, R7.reuse, R11, PT ;  /* 0x0000000702117246 */ /* 0x080fe2000380010b */
[----:B------:R-:W-:Y:S01]  /*06c0*/  LDS R28, [R14+0x5e40] ;  /* 0x005e40000e1c7984 */ /* 0x000fe20000000800 */
[C---:B------:R-:W-:Y:S02]  /*06d0*/  VIADDMNMX R25, R21.reuse, R8, R25, PT ;  /* 0x0000000815197246 */ /* 0x040fe40003800119 */
[C---:B------:R-:W-:Y:S02]  /*06e0*/  VIADDMNMX R26, R21.reuse, R6, R15, PT ;  /* 0x00000006151a7246 */ /* 0x040fe4000380010f */
[C---:B------:R-:W-:Y:S01]  /*06f0*/  VIADDMNMX R15, R10.reuse, R7, R3, PT ;  /* 0x000000070a0f7246 */ /* 0x040fe20003800103 */
[----:B------:R-:W-:Y:S01]  /*0700*/  LDS R6, [R14+0x410] ;  /* 0x000410000e067984 */ /* 0x000fe20000000800 */
[----:B------:R-:W-:Y:S02]  /*0710*/  VIADDMNMX R12, R21, R12, R23, PT ;  /* 0x0000000c150c7246 */ /* 0x000fe40003800117 */
[C---:B------:R-:W-:Y:S01]  /*0720*/  VIADDMNMX R22, R10.reuse, R9, R22, PT ;  /* 0x000000090a167246 */ /* 0x040fe20003800116 */
[----:B------:R-:W-:Y:S01]  /*0730*/  LDS R23, [R14+0x270] ;  /* 0x000270000e177984 */ /* 0x000fe20000000800 */
[----:B------:R-:W-:-:S03]  /*0740*/  VIADDMNMX R20, R10, R13, R20, PT ;  /* 0x0000000d0a147246 */ /* 0x000fc60003800114 */
[----:B------:R-:W0:Y:S01]  /*0750*/  LDS.64 R2, [R0+0x8] ;  /* 0x0000080000027984 */ /* 0x000e220000000a00 */
[----:B-1----:R-:W-:-:S03]  /*0760*/  VIADDMNMX R25, R16, R9, R25, PT ;  /* 0x0000000910197246 */ /* 0x002fc60003800119 */
[----:B------:R-:W1:Y:S04]  /*0770*/  LDS R21, [R14+0x2d8] ;  /* 0x0002d8000e157984 */ /* 0x000e680000000800 */
[----:B------:R-:W2:Y:S01]  /*0780*/  LDS.64 R10, [R0+0x1fb8] ;  /* 0x001fb800000a7984 */ /* 0x000ea20000000a00 */
[----:B------:R-:W-:-:S03]  /*0790*/  VIADDMNMX R13, R16, R13, R12, PT ;  /* 0x0000000d100d7246 */ /* 0x000fc6000380010c */
[----:B------:R-:W3:Y:S01]  /*07a0*/  LDS.64 R8, [R0+0x3f68] ;  /* 0x003f680000087984 */ /* 0x000ee20000000a00 */
[----:B------:R-:W-:-:S03]  /*07b0*/  VIADDMNMX R26, R16, R7, R26, PT ;  /* 0x00000007101a7246 */ /* 0x000fc6000380011a */
[----:B------:R-:W4:Y:S04]  /*07c0*/  LDS R12, [R14+0x3a8] ;  /* 0x0003a8000e0c7984 */ /* 0x000f280000000800 */
[----:B------:R-:W5:Y:S01]  /*07d0*/  LDS R16, [R14+0x478] ;  /* 0x000478000e107984 */ /* 0x000f620000000800 */
[-C--:B0-----:R-:W-:Y:S02]  /*07e0*/  VIADDMNMX R22, R23, R2.reuse, R22, PT ;  /* 0x0000000217167246 */ /* 0x081fe40003800116 */
[-C--:B-1----:R-:W-:Y:S02]  /*07f0*/  VIADDMNMX R7, R21, R2.reuse, R24, PT ;  /* 0x0000000215077246 */ /* 0x082fe40003800118 */
[----:B------:R-:W-:Y:S02]  /*0800*/  VIADDMNMX R2, R19, R2, R25, PT ;  /* 0x0000000213027246 */ /* 0x000fe40003800119 */
[----:B--2---:R-:W-:-:S02]  /*0810*/  VIADDMNMX R25, R23, R10, R20, PT ;  /* 0x0000000a17197246 */ /* 0x004fc40003800114 */
[----:B------:R-:W-:Y:S02]  /*0820*/  VIADDMNMX R20, R21, R10, R18, PT ;  /* 0x0000000a15147246 */ /* 0x000fe40003800112 */
[-C--:B---3--:R-:W-:Y:S02]  /*0830*/  VIADDMNMX R15, R23, R8.reuse, R15, PT ;  /* 0x00000008170f7246 */ /* 0x088fe4000380010f */
[-C--:B------:R-:W-:Y:S02]  /*0840*/  VIADDMNMX R17, R21, R8.reuse, R17, PT ;  /* 0x0000000815117246 */ /* 0x080fe40003800111 */
[C---:B------:R-:W-:Y:S01]  /*0850*/  VIADDMNMX R24, R19.reuse, R8, R26, PT ;  /* 0x0000000813187246 */ /* 0x040fe2000380011a */
[----:B------:R-:W-:Y:S01]  /*0860*/  LDS R21, [R14+0x548] ;  /* 0x000548000e157984 */ /* 0x000fe20000000800 */
[----:B------:R-:W-:Y:S02]  /*0870*/  VIADDMNMX R10, R19, R10, R13, PT ;  /* 0x0000000a130a7246 */ /* 0x000fe4000380010d */
[C---:B----4-:R-:W-:Y:S01]  /*0880*/  VIADDMNMX R22, R12.reuse, R3, R22, PT ;  /* 0x000000030c167246 */ /* 0x050fe20003800116 */
[----:B------:R-:W-:Y:S01]  /*0890*/  LDS R19, [R14+0x4e0] ;  /* 0x0004e0000e137984 */ /* 0x000fe20000000800 */
[----:B------:R-:W-:-:S02]  /*08a0*/  VIADDMNMX R18, R12, R11, R25, PT ;  /* 0x0000000b0c127246 */ /* 0x000fc40003800119 */
[----:B------:R-:W-:Y:S01]  /*08b0*/  VIADDMNMX R15, R12, R9, R15, PT ;  /* 0x000000090c0f7246 */ /* 0x000fe2000380010f */
[----:B------:R-:W-:Y:S01]  /*08c0*/  LDS R25, [R14+0x5b0] ;  /* 0x0005b0000e197984 */ /* 0x000fe20000000800 */
[C---:B------:R-:W-:Y:S02]  /*08d0*/  VIADDMNMX R23, R6.reuse, R3, R7, PT ;  /* 0x0000000306177246 */ /* 0x040fe40003800107 */
[C---:B------:R-:W-:Y:S01]  /*08e0*/  VIADDMNMX R20, R6.reuse, R11, R20, PT ;  /* 0x0000000b06147246 */ /* 0x040fe20003800114 */
[----:B------:R-:W0:Y:S01]  /*08f0*/  LDS.64 R12, [R0+0x1fc0] ;  /* 0x001fc000000c7984 */ /* 0x000e220000000a00 */
[----:B------:R-:W-:Y:S02]  /*0900*/  VIADDMNMX R17, R6, R9, R17, PT ;  /* 0x0000000906117246 */ /* 0x000fe40003800111 */
[C---:B-----5:R-:W-:Y:S01]  /*0910*/  VIADDMNMX R26, R16.reuse, R3, R2, PT ;  /* 0x00000003101a7246 */ /* 0x060fe20003800102 */
[----:B------:R-:W1:Y:S04]  /*0920*/  LDS.64 R6, [R0+0x10] ;  /* 0x0000100000067984 */ /* 0x000e680000000a00 */
[----:B------:R-:W2:Y:S01]  /*0930*/  LDS.64 R2, [R0+0x3f70] ;  /* 0x003f700000027984 */ /* 0x000ea20000000a00 */
[----:B------:R-:W-:-:S02]  /*0940*/  VIADDMNMX R11, R16, R11, R10, PT ;  /* 0x0000000b100b7246 */ /* 0x000fc4000380010a */
[----:B------:R-:W-:Y:S01]  /*0950*/  VIADDMNMX R24, R16, R9, R24, PT ;  /* 0x0000000910187246 */ /* 0x000fe20003800118 */
[----:B------:R-:W3:Y:S04]  /*0960*/  LDS R8, [R14+0x680] ;  /* 0x000680000e087984 */ /* 0x000ee80000000800 */
[----:B------:R-:W4:Y:S04]  /*0970*/  LDS R10, [R14+0x618] ;  /* 0x000618000e0a7984 */ /* 0x000f280000000800 */
[----:B------:R-:W5:Y:S01]  /*0980*/  LDS R16, [R14+0x6e8] ;  /* 0x0006e8000e107984 */ /* 0x000f620000000800 */
[----:B0-----:R-:W-:-:S02]  /*0990*/  VIADDMNMX R20, R21, R12, R20, PT ;  /* 0x0000000c15147246 */ /* 0x001fc40003800114 */
[C---:B------:R-:W-:Y:S02]  /*09a0*/  VIADDMNMX R18, R19.reuse, R12, R18, PT ;  /* 0x0000000c13127246 */ /* 0x040fe40003800112 */
[-C--:B-1----:R-:W-:Y:S02]  /*09b0*/  VIADDMNMX R22, R19, R6.reuse, R22, PT ;  /* 0x0000000613167246 */ /* 0x082fe40003800116 */
[C---:B------:R-:W-:Y:S02]  /*09c0*/  VIADDMNMX R23, R21.reuse, R6, R23, PT ;  /* 0x0000000615177246 */ /* 0x040fe40003800117 */
[----:B--2---:R-:W-:Y:S02]  /*09d0*/  VIADDMNMX R17, R21, R2, R17, PT ;  /* 0x0000000215117246 */ /* 0x004fe40003800111 */
[C---:B------:R-:W-:Y:S01]  /*09e0*/  VIADDMNMX R6, R25.reuse, R6, R26, PT ;  /* 0x0000000619067246 */ /* 0x040fe2000380011a */
[----:B------:R-:W-:Y:S01]  /*09f0*/  LDS R21, [R14+0x7b8] ;  /* 0x0007b8000e157984 */ /* 0x000fe20000000800 */
[----:B------:R-:W-:-:S02]  /*0a00*/  VIADDMNMX R12, R25, R12, R11, PT ;  /* 0x0000000c190c7246 */ /* 0x000fc4000380010b */
[-C--:B------:R-:W-:Y:S02]  /*0a10*/  VIADDMNMX R15, R19, R2.reuse, R15, PT ;  /* 0x00000002130f7246 */ /* 0x080fe4000380010f */
[----:B------:R-:W-:Y:S01]  /*0a20*/  VIADDMNMX R25, R25, R2, R24, PT ;  /* 0x0000000219197246 */ /* 0x000fe20003800118 */
[----:B------:R-:W-:Y:S01]  /*0a30*/  LDS R19, [R14+0x750] ;  /* 0x000750000e137984 */ /* 0x000fe20000000800 */
[C---:B---3--:R-:W-:Y:S02]  /*0a40*/  VIADDMNMX R24, R8.reuse, R7, R23, PT ;  /* 0x0000000708187246 */ /* 0x048fe40003800117 */
[C---:B------:R-:W-:Y:S01]  /*0a50*/  VIADDMNMX R20, R8.reuse, R13, R20, PT ;  /* 0x0000000d08147246 */ /* 0x040fe20003800114 */
[----:B------:R-:W-:Y:S01]  /*0a60*/  LDS R23, [R14+0x820] ;  /* 0x000820000e177984 */ /* 0x000fe20000000800 */
[----:B------:R-:W-:Y:S02]  /*0a70*/  VIADDMNMX R17, R8, R3, R17, PT ;  /* 0x0000000308117246 */ /* 0x000fe40003800111 */
[C---:B----4-:R-:W-:Y:S01]  /*0a80*/  VIADDMNMX R22, R10.reuse, R7, R22, PT ;  /* 0x000000070a167246 */ /* 0x050fe20003800116 */
[----:B------:R-:W0:Y:S01]  /*0a90*/  LDS.64 R8, [R0+0x18] ;  /* 0x0000180000087984 */ /* 0x000e220000000a00 */
[----:B------:R-:W-:-:S02]  /*0aa0*/  VIADDMNMX R18, R10, R13, R18, PT ;  /* 0x0000000d0a127246 */ /* 0x000fc40003800112 */
[----:B------:R-:W-:Y:S01]  /*0ab0*/  VIADDMNMX R15, R10, R3, R15, PT ;  /* 0x000000030a0f7246 */ /* 0x000fe2000380010f */
[----:B------:R-:W-:Y:S01]  /*0ac0*/  LDS R2, [R14+0x8f0] ;  /* 0x0008f0000e027984 */ /* 0x000fe20000000800 */
[----:B-----5:R-:W-:-:S03]  /*0ad0*/  VIADDMNMX R26, R16, R7, R6, PT ;  /* 0x00000007101a7246 */ /* 0x020fc60003800106 */
[----:B------:R-:W1:Y:S01]  /*0ae0*/  LDS.64 R10, [R0+0x1fc8] ;  /* 0x001fc800000a7984 */ /* 0x000e620000000a00 */
[----:B------:R-:W-:-:S03]  /*0af0*/  VIADDMNMX R13, R16, R13, R12, PT ;  /* 0x0000000d100d7246 */ /* 0x000fc6000380010c */
[----:B------:R-:W2:Y:S01]  /*0b00*/  LDS.64 R6, [R0+0x3f78] ;  /* 0x003f780000067984 */ /* 0x000ea20000000a00 */
[----:B------:R-:W-:-:S03]  /*0b10*/  VIADDMNMX R25, R16, R3, R25, PT ;  /* 0x0000000310197246 */ /* 0x000fc60003800119 */
[----:B------:R-:W3:Y:S04]  /*0b20*/  LDS R12, [R14+0x888] ;  /* 0x000888000e0c7984 */ /* 0x000ee80000000800 */
[----:B------:R-:W4:Y:S01]  /*0b30*/  LDS R16, [R14+0x958] ;  /* 0x000958000e107984 */ /* 0x000f220000000800 */
[-C--:B0-----:R-:W-:Y:S02]  /*0b40*/  VIADDMNMX R22, R19, R8.reuse, R22, PT ;  /* 0x0000000813167246 */ /* 0x081fe40003800116 */
[-C--:B------:R-:W-:Y:S02]  /*0b50*/  VIADDMNMX R3, R21, R8.reuse, R24, PT ;  /* 0x0000000815037246 */ /* 0x080fe40003800118 */
[----:B------:R-:W-:Y:S02]  /*0b60*/  VIADDMNMX R8, R23, R8, R26, PT ;  /* 0x0000000817087246 */ /* 0x000fe4000380011a */
[----:B-1----:R-:W-:-:S02]  /*0b70*/  VIADDMNMX R18, R19, R10, R18, PT ;  /* 0x0000000a13127246 */ /* 0x002fc40003800112 */
[----:B------:R-:W-:Y:S02]  /*0b80*/  VIADDMNMX R20, R21, R10, R20, PT ;  /* 0x0000000a15147246 */ /* 0x000fe40003800114 */
[-C--:B--2---:R-:W-:Y:S02]  /*0b90*/  VIADDMNMX R15, R19, R6.reuse, R15, PT ;  /* 0x00000006130f7246 */ /* 0x084fe4000380010f */
[----:B------:R-:W-:Y:S01]  /*0ba0*/  VIADDMNMX R17, R21, R6, R17, PT ;  /* 0x0000000615117246 */ /* 0x000fe20003800111 */
[----:B------:R-:W-:Y:S01]  /*0bb0*/  LDS R19, [R14+0x9c0] ;  /* 0x0009c0000e137984 */ /* 0x000fe20000000800 */
[C---:B------:R-:W-:Y:S02]  /*0bc0*/  VIADDMNMX R10, R23.reuse, R10, R13, PT ;  /* 0x0000000a170a7246 */ /* 0x040fe4000380010d */
[----:B------:R-:W-:Y:S01]  /*0bd0*/  VIADDMNMX R24, R23, R6, R25, PT ;  /* 0x0000000617187246 */ /* 0x000fe20003800119 */
[----:B------:R-:W-:Y:S01]  /*0be0*/  LDS R21, [R14+0xa28] ;  /* 0x000a28000e157984 */ /* 0x000fe20000000800 */
[----:B---3--:R-:W-:-:S02]  /*0bf0*/  VIADDMNMX R22, R12, R9, R22, PT ;  /* 0x000000090c167246 */ /* 0x008fc40003800116 */
[C---:B------:R-:W-:Y:S01]  /*0c00*/  VIADDMNMX R18, R12.reuse, R11, R18, PT ;  /* 0x0000000b0c127246 */ /* 0x040fe20003800112 */
[----:B------:R-:W-:Y:S01]  /*0c10*/  LDS R25, [R14+0xa90] ;  /* 0x000a90000e197984 */ /* 0x000fe20000000800 */
[----:B------:R-:W-:Y:S02]  /*0c20*/  VIADDMNMX R15, R12, R7, R15, PT ;  /* 0x000000070c0f7246 */ /* 0x000fe4000380010f */
[C---:B------:R-:W-:Y:S01]  /*0c30*/  VIADDMNMX R23, R2.reuse, R9, R3, PT ;  /* 0x0000000902177246 */ /* 0x040fe20003800103 */
[----:B------:R-:W0:Y:S01]  /*0c40*/  LDS.64 R12, [R0+0x1fd0] ;  /* 0x001fd000000c7984 */ /* 0x000e220000000a00 */
[C---:B------:R-:W-:Y:S02]  /*0c50*/  VIADDMNMX R20, R2.reuse, R11, R20, PT ;  /* 0x0000000b02147246 */ /* 0x040fe40003800114 */
[----:B------:R-:W-:Y:S01]  /*0c60*/  VIADDMNMX R17, R2, R7, R17, PT ;  /* 0x0000000702117246 */ /* 0x000fe20003800111 */
[----:B------:R-:W-:Y:S01]  /*0c70*/  LDS R6, [R14+0xb60] ;  /* 0x000b60000e067984 */ /* 0x000fe20000000800 */
[----:B----4-:R-:W-:-:S03]  /*0c80*/  VIADDMNMX R26, R16, R9, R8, PT ;  /* 0x00000009101a7246 */ /* 0x010fc60003800108 */
[----:B------:R-:W1:Y:S04]  /*0c90*/  LDS.64 R2, [R0+0x20] ;  /* 0x0000200000027984 */ /* 0x000e680000000a00 */
[----:B------:R-:W2:Y:S01]  /*0ca0*/  LDS.64 R8, [R0+0x3f80] ;  /* 0x003f800000087984 */ /* 0x000ea20000000a00 */
[C---:B------:R-:W-:Y:S02]  /*0cb0*/  VIADDMNMX R11, R16.reuse, R11, R10, PT ;  /* 0x0000000b100b7246 */ /* 0x040fe4000380010a */
[----:B------:R-:W-:Y:S01]  /*0cc0*/  VIADDMNMX R24, R16, R7, R24, PT ;  /* 0x0000000710187246 */ /* 0x000fe20003800118 */
[----:B------:R-:W3:Y:S04]  /*0cd0*/  LDS R10, [R14+0xaf8] ;  /* 0x000af8000e0a7984 */ /* 0x000ee80000000800 */
[----:B------:R-:W4:Y:S01]  /*0ce0*/  LDS R16, [R14+0xbc8] ;  /* 0x000bc8000e107984 */ /* 0x000f220000000800 */
[----:B0-----:R-:W-:-:S02]  /*0cf0*/  VIADDMNMX R20, R21, R12, R20, PT ;  /* 0x0000000c15147246 */ /* 0x001fc40003800114 */
[-C--:B------:R-:W-:Y:S02]  /*0d00*/  VIADDMNMX R18, R19, R12.reuse, R18, PT ;  /* 0x0000000c13127246 */ /* 0x080fe40003800112 */
[----:B------:R-:W-:Y:S02]  /*0d10*/  VIADDMNMX R12, R25, R12, R11, PT ;  /* 0x0000000c190c7246 */ /* 0x000fe4000380010b */
[-C--:B-1----:R-:W-:Y:S02]  /*0d20*/  VIADDMNMX R22, R19, R2.reuse, R22, PT ;  /* 0x0000000213167246 */ /* 0x082fe40003800116 */
[C---:B------:R-:W-:Y:S02]  /*0d30*/  VIADDMNMX R23, R21.reuse, R2, R23, PT ;  /* 0x0000000215177246 */ /* 0x040fe40003800117 */
[----:B--2---:R-:W-:Y:S02]  /*0d40*/  VIADDMNMX R17, R21, R8, R17, PT ;  /* 0x0000000815117246 */ /* 0x004fe40003800111 */
[----:B------:R-:W-:Y:S01]  /*0d50*/  VIADDMNMX R2, R25, R2, R26, PT ;  /* 0x0000000219027246 */ /* 0x000fe2000380011a */
[----:B------:R-:W-:Y:S01]  /*0d60*/  LDS R21, [R14+0xc98] ;  /* 0x000c98000e157984 */ /* 0x000fe20000000800 */
[----:B------:R-:W-:-:S02]  /*0d70*/  VIADDMNMX R15, R19, R8, R15, PT ;  /* 0x00000008130f7246 */ /* 0x000fc4000380010f */
[----:B------:R-:W-:Y:S01]  /*0d80*/  VIADDMNMX R25, R25, R8, R24, PT ;  /* 0x0000000819197246 */ /* 0x000fe20003800118 */
[----:B------:R-:W-:Y:S01]  /*0d90*/  LDS R19, [R14+0xc30] ;  /* 0x000c30000e137984 */ /* 0x000fe20000000800 */
[C---:B------:R-:W-:Y:S02]  /*0da0*/  VIADDMNMX R24, R6.reuse, R3, R23, PT ;  /* 0x0000000306187246 */ /* 0x040fe40003800117 */
[C---:B------:R-:W-:Y:S01]  /*0db0*/  VIADDMNMX R20, R6.reuse, R13, R20, PT ;  /* 0x0000000d06147246 */ /* 0x040fe20003800114 */
[----:B------:R-:W-:Y:S01]  /*0dc0*/  LDS R23, [R14+0xd00] ;  /* 0x000d00000e177984 */ /* 0x000fe20000000800 */
[----:B------:R-:W-:Y:S02]  /*0dd0*/  VIADDMNMX R17, R6, R9, R17, PT ;  /* 0x0000000906117246 */ /* 0x000fe40003800111 */
[C---:B---3--:R-:W-:Y:S01]  /*0de0*/  VIADDMNMX R22, R10.reuse, R3, R22, PT ;  /* 0x000000030a167246 */ /* 0x048fe20003800116 */
[----:B------:R-:W0:Y:S01]  /*0df0*/  LDS.64 R6, [R0+0x28] ;  /* 0x0000280000067984 */ /* 0x000e220000000a00 */
[----:B------:R-:W-:-:S02]  /*0e00*/  VIADDMNMX R18, R10, R13, R18, PT ;  /* 0x0000000d0a127246 */ /* 0x000fc40003800112 */
[----:B------:R-:W-:Y:S01]  /*0e10*/  VIADDMNMX R15, R10, R9, R15, PT ;  /* 0x000000090a0f7246 */ /* 0x000fe2000380010f */
[----:B------:R-:W-:Y:S01]  /*0e20*/  LDS R8, [R14+0xdd0] ;  /* 0x000dd0000e087984 */ /* 0x000fe20000000800 */
[----:B----4-:R-:W-:-:S03]  /*0e30*/  VIADDMNMX R26, R16, R3, R2, PT ;  /* 0x00000003101a7246 */ /* 0x010fc60003800102 */
        /* <DEDUP_REMOVED lines=308> */
[----:B--2---:R-:W-:Y:S02]  /*2180*/  VIADDMNMX R15, R19, R8, R15, PT ;  /* 0x00000008130f7246 */ /* 0x004fe4000380010f */
[----:B------:R-:W-:Y:S01]  /*2190*/  VIADDMNMX R2, R25, R2, R26, PT ;  /* 0x0000000219027246 */ /* 0x000fe2000380011a */
[----:B------:R-:W-:Y:S01]  /*21a0*/  LDS R19, [R14+0x2970] ;  /* 0x002970000e137984 */ /* 0x000fe20000000800 */
[-C--:B------:R-:W-:Y:S02]  /*21b0*/  VIADDMNMX R17, R21, R8.reuse, R17, PT ;  /* 0x0000000815117246 */ /* 0x080fe40003800111 */
        /* <DEDUP_REMOVED lines=10> */
[----:B------:R-:W1:Y:S01]  /*2260*/  LDS R23, [R14+0x2a40] ;  /* 0x002a40000e177984 */ /* 0x000e620000000800 */
[----:B----4-:R-:W-:-:S03]  /*2270*/  VIADDMNMX R26, R16, R3, R2, PT ;  /* 0x00000003101a7246 */ /* 0x010fc60003800102 */
[----:B------:R-:W2:Y:S01]  /*2280*/  LDS.64 R6, [R0+0x2038] ;  /* 0x0020380000067984 */ /* 0x000ea20000000a00 */
[----:B------:R-:W-:-:S03]  /*2290*/  VIADDMNMX R13, R16, R13, R12, PT ;  /* 0x0000000d100d7246 */ /* 0x000fc6000380010c */
[----:B------:R-:W3:Y:S01]  /*22a0*/  LDS.64 R2, [R0+0x3fe8] ;  /* 0x003fe80000027984 */ /* 0x000ee20000000a00 */
[----:B------:R-:W-:-:S03]  /*22b0*/  VIADDMNMX R25, R16, R9, R25, PT ;  /* 0x0000000910197246 */ /* 0x000fc60003800119 */
[----:B------:R-:W4:Y:S04]  /*22c0*/  LDS R12, [R14+0x2aa8] ;  /* 0x002aa8000e0c7984 */ /* 0x000f280000000800 */
[----:B------:R-:W5:Y:S01]  /*22d0*/  LDS R16, [R14+0x2b78] ;  /* 0x002b78000e107984 */ /* 0x000f620000000800 */
[-C--:B0-----:R-:W-:Y:S02]  /*22e0*/  VIADDMNMX R22, R19, R10.reuse, R22, PT ;  /* 0x0000000a13167246 */ /* 0x081fe40003800116 */
[-C--:B------:R-:W-:Y:S02]  /*22f0*/  VIADDMNMX R9, R21, R10.reuse, R24, PT ;  /* 0x0000000a15097246 */ /* 0x080fe40003800118 */
[----:B-1----:R-:W-:Y:S02]  /*2300*/  VIADDMNMX R10, R23, R10, R26, PT ;  /* 0x0000000a170a7246 */ /* 0x002fe4000380011a */
[----:B--2---:R-:W-:-:S02]  /*2310*/  VIADDMNMX R18, R19, R6, R18, PT ;  /* 0x0000000613127246 */ /* 0x004fc40003800112 */
[----:B------:R-:W-:Y:S02]  /*2320*/  VIADDMNMX R20, R21, R6, R20, PT ;  /* 0x0000000615147246 */ /* 0x000fe40003800114 */
[-C--:B---3--:R-:W-:Y:S02]  /*2330*/  VIADDMNMX R15, R19, R2.reuse, R15, PT ;  /* 0x00000002130f7246 */ /* 0x088fe4000380010f */
[----:B------:R-:W-:Y:S01]  /*2340*/  VIADDMNMX R17, R21, R2, R17, PT ;  /* 0x0000000215117246 */ /* 0x000fe20003800111 */
[----:B------:R-:W-:Y:S01]  /*2350*/  LDS R19, [R14+0x2be0] ;  /* 0x002be0000e137984 */ /* 0x000fe20000000800 */
[C---:B------:R-:W-:Y:S02]  /*2360*/  VIADDMNMX R6, R23.reuse, R6, R13, PT ;  /* 0x0000000617067246 */ /* 0x040fe4000380010d */
[----:B------:R-:W-:Y:S01]  /*2370*/  VIADDMNMX R24, R23, R2, R25, PT ;  /* 0x0000000217187246 */ /* 0x000fe20003800119 */
[----:B------:R-:W-:Y:S01]  /*2380*/  LDS R21, [R14+0x2c48] ;  /* 0x002c48000e157984 */ /* 0x000fe20000000800 */
[----:B----4-:R-:W-:-:S02]  /*2390*/  VIADDMNMX R22, R12, R11, R22, PT ;  /* 0x0000000b0c167246 */ /* 0x010fc40003800116 */
        /* <DEDUP_REMOVED lines=8> */
[----:B-----5:R-:W-:-:S03]  /*2420*/  VIADDMNMX R26, R16, R11, R10, PT ;  /* 0x0000000b101a7246 */ /* 0x020fc6000380010a */
        /* <DEDUP_REMOVED lines=37> */
[-C--:B------:R-:W-:Y:S02]  /*2680*/  VIADDMNMX R24, R21, R6.reuse, R24, PT ;  /* 0x0000000615187246 */ /* 0x080fe40003800118 */
[----:B------:R-:W-:Y:S02]  /*2690*/  VIADDMNMX R6, R23, R6, R26, PT ;  /* 0x0000000617067246 */ /* 0x000fe4000380011a */
[-C--:B--2---:R-:W-:Y:S02]  /*26a0*/  VIADDMNMX R13, R21, R8.reuse, R17, PT ;  /* 0x00000008150d7246 */ /* 0x084fe40003800111 */
[-C--:B------:R-:W-:Y:S02]  /*26b0*/  VIADDMNMX R19, R19, R8.reuse, R15, PT ;  /* 0x0000000813137246 */ /* 0x080fe4000380010f */
[----:B------:R-:W-:Y:S02]  /*26c0*/  VIADDMNMX R20, R23, R8, R25, PT ;  /* 0x0000000817147246 */ /* 0x000fe40003800119 */
[----:B---3--:R-:W-:Y:S01]  /*26d0*/  VIADDMNMX R17, R12, R3, R18, PT ;  /* 0x000000030c117246 */ /* 0x008fe20003800112 */
[----:B------:R-:W-:Y:S01]  /*26e0*/  LDS R8, [R14+0x30c0] ;  /* 0x0030c0000e087984 */ /* 0x000fe20000000800 */
[----:B------:R-:W-:-:S02]  /*26f0*/  VIADDMNMX R18, R10, R7, R24, PT ;  /* 0x000000070a127246 */ /* 0x000fc40003800118 */
[C---:B------:R-:W-:Y:S01]  /*2700*/  VIADDMNMX R21, R10.reuse, R3, R11, PT ;  /* 0x000000030a157246 */ /* 0x040fe2000380010b */
[----:B------:R-:W-:Y:S01]  /*2710*/  LDS R25, [R14+0x3190] ;  /* 0x003190000e197984 */ /* 0x000fe20000000800 */
[----:B------:R-:W-:Y:S02]  /*2720*/  VIADDMNMX R23, R10, R9, R13, PT ;  /* 0x000000090a177246 */ /* 0x000fe4000380010d */
[C---:B------:R-:W-:Y:S01]  /*2730*/  VIADDMNMX R15, R12.reuse, R7, R22, PT ;  /* 0x000000070c0f7246 */ /* 0x040fe20003800116 */
[----:B------:R-:W0:Y:S01]  /*2740*/  LDS.64 R10, [R0+0xa0] ;  /* 0x0000a000000a7984 */ /* 0x000e220000000a00 */
[----:B------:R-:W-:Y:S02]  /*2750*/  VIADDMNMX R19, R12, R9, R19, PT ;  /* 0x000000090c137246 */ /* 0x000fe40003800113 */
[C---:B----4-:R-:W-:Y:S01]  /*2760*/  VIADDMNMX R26, R16.reuse, R7, R6, PT ;  /* 0x00000007101a7246 */ /* 0x050fe20003800106 */
[----:B------:R-:W1:Y:S04]  /*2770*/  LDS.64 R12, [R0+0x2050] ;  /* 0x00205000000c7984 */ /* 0x000e680000000a00 */
[----:B------:R-:W2:Y:S01]  /*2780*/  LDS.64 R6, [R0+0x4000] ;  /* 0x0040000000067984 */ /* 0x000ea20000000a00 */
[----:B------:R-:W-:-:S03]  /*2790*/  VIADDMNMX R3, R16, R3, R2, PT ;  /* 0x0000000310037246 */ /* 0x000fc60003800102 */
[----:B------:R-:W3:Y:S04]  /*27a0*/  LDS R24, [R14+0x31f8] ;  /* 0x0031f8000e187984 */ /* 0x000ee80000000800 */
[----:B------:R-:W4:Y:S04]  /*27b0*/  LDS R22, [R14+0x3260] ;  /* 0x003260000e167984 */ /* 0x000f280000000800 */
[----:B------:R-:W5:Y:S01]  /*27c0*/  LDS R2, [R14+0x32c8] ;  /* 0x0032c8000e027984 */ /* 0x000f620000000800 */
[----:B------:R-:W-:Y:S02]  /*27d0*/  VIADDMNMX R20, R16, R9, R20, PT ;  /* 0x0000000910147246 */ /* 0x000fe40003800114 */
[----:B0-----:R-:W-:-:S02]  /*27e0*/  VIADDMNMX R15, R8, R10, R15, PT ;  /* 0x0000000a080f7246 */ /* 0x001fc4000380010f */
[-C--:B------:R-:W-:Y:S02]  /*27f0*/  VIADDMNMX R18, R27, R10.reuse, R18, PT ;  /* 0x0000000a1b127246 */ /* 0x080fe40003800112 */
[----:B------:R-:W-:Y:S02]  /*2800*/  VIADDMNMX R10, R25, R10, R26, PT ;  /* 0x0000000a190a7246 */ /* 0x000fe4000380011a */
[C---:B-1----:R-:W-:Y:S01]  /*2810*/  VIADDMNMX R17, R8.reuse, R12, R17, PT ;  /* 0x0000000c08117246 */ /* 0x042fe20003800111 */
[----:B------:R-:W-:Y:S01]  /*2820*/  LDS R26, [R14+0x5dd8] ;  /* 0x005dd8000e1a7984 */ /* 0x000fe20000000800 */
[----:B--2---:R-:W-:Y:S02]  /*2830*/  VIADDMNMX R19, R8, R6, R19, PT ;  /* 0x0000000608137246 */ /* 0x004fe40003800113 */
[-C--:B------:R-:W-:Y:S01]  /*2840*/  VIADDMNMX R21, R27, R12.reuse, R21, PT ;  /* 0x0000000c1b157246 */ /* 0x080fe20003800115 */
[----:B------:R-:W-:Y:S01]  /*2850*/  LDS.64 R8, [R0+0xa8] ;  /* 0x0000a80000087984 */ /* 0x000fe20000000a00 */
[----:B------:R-:W-:-:S02]  /*2860*/  VIADDMNMX R12, R25, R12, R3, PT ;  /* 0x0000000c190c7246 */ /* 0x000fc40003800103 */
[C---:B---3--:R-:W-:Y:S02]  /*2870*/  VIADDMNMX R15, R24.reuse, R11, R15, PT ;  /* 0x0000000b180f7246 */ /* 0x048fe4000380010f */
[C---:B------:R-:W-:Y:S02]  /*2880*/  VIADDMNMX R3, R24.reuse, R13, R17, PT ;  /* 0x0000000d18037246 */ /* 0x040fe40003800111 */
[----:B------:R-:W-:Y:S01]  /*2890*/  VIADDMNMX R19, R24, R7, R19, PT ;  /* 0x0000000718137246 */ /* 0x000fe20003800113 */
[----:B------:R-:W-:Y:S01]  /*28a0*/  LDS.64 R16, [R0+0x2058] ;  /* 0x0020580000107984 */ /* 0x000fe20000000a00 */
[-C--:B------:R-:W-:Y:S02]  /*28b0*/  VIADDMNMX R23, R27, R6.reuse, R23, PT ;  /* 0x000000061b177246 */ /* 0x080fe40003800117 */
[----:B------:R-:W-:Y:S01]  /*28c0*/  VIADDMNMX R20, R25, R6, R20, PT ;  /* 0x0000000619147246 */ /* 0x000fe20003800114 */
[----:B------:R-:W0:Y:S01]  /*28d0*/  LDS R27, [R14+0x3398] ;  /* 0x003398000e1b7984 */ /* 0x000e220000000800 */
[----:B----4-:R-:W-:-:S02]  /*28e0*/  VIADDMNMX R18, R22, R11, R18, PT ;  /* 0x0000000b16127246 */ /* 0x010fc40003800112 */
[----:B-----5:R-:W-:Y:S01]  /*28f0*/  VIADDMNMX R24, R2, R11, R10, PT ;  /* 0x0000000b02187246 */ /* 0x020fe2000380010a */
[----:B------:R-:W1:Y:S01]  /*2900*/  LDS R6, [R14+0x3330] ;  /* 0x003330000e067984 */ /* 0x000e620000000800 */
[----:B------:R-:W-:-:S03]  /*2910*/  VIADDMNMX R21, R22, R13, R21, PT ;  /* 0x0000000d16157246 */ /* 0x000fc60003800115 */
[----:B------:R-:W2:Y:S01]  /*2920*/  LDS.64 R10, [R0+0x4008] ;  /* 0x00400800000a7984 */ /* 0x000ea20000000a00 */
[----:B------:R-:W-:Y:S02]  /*2930*/  VIADDMNMX R23, R22, R7, R23, PT ;  /* 0x0000000716177246 */ /* 0x000fe40003800117 */
[C---:B------:R-:W-:Y:S01]  /*2940*/  VIADDMNMX R13, R2.reuse, R13, R12, PT ;  /* 0x0000000d020d7246 */ /* 0x040fe2000380010c */
[----:B------:R-:W3:Y:S01]  /*2950*/  LDS R25, [R14+0x3400] ;  /* 0x003400000e197984 */ /* 0x000ee20000000800 */
[----:B------:R-:W-:-:S03]  /*2960*/  VIADDMNMX R20, R2, R7, R20, PT ;  /* 0x0000000702147246 */ /* 0x000fc60003800114 */
[----:B------:R-:W4:Y:S04]  /*2970*/  LDS R22, [R14+0x3468] ;  /* 0x003468000e167984 */ /* 0x000f280000000800 */
[----:B------:R-:W5:Y:S04]  /*2980*/  LDS R12, [R14+0x34d0] ;  /* 0x0034d0000e0c7984 */ /* 0x000f680000000800 */
[----:B------:R-:W5:Y:S01]  /*2990*/  LDS R2, [R14+0x3538] ;  /* 0x003538000e027984 */ /* 0x000f620000000800 */
[C---:B0-----:R-:W-:Y:S02]  /*29a0*/  VIADDMNMX R7, R27.reuse, R16, R21, PT ;  /* 0x000000101b077246 */ /* 0x041fe40003800115 */
[----:B------:R-:W-:-:S02]  /*29b0*/  VIADDMNMX R18, R27, R8, R18, PT ;  /* 0x000000081b127246 */ /* 0x000fc40003800112 */
[C---:B-1----:R-:W-:Y:S02]  /*29c0*/  VIADDMNMX R15, R6.reuse, R8, R15, PT ;  /* 0x00000008060f7246 */ /* 0x042fe4000380010f */
[CC--:B--2---:R-:W-:Y:S02]  /*29d0*/  VIADDMNMX R19, R6.reuse, R10.reuse, R19, PT ;  /* 0x0000000a06137246 */ /* 0x0c4fe40003800113 */
[----:B------:R-:W-:Y:S02]  /*29e0*/  VIADDMNMX R23, R27, R10, R23, PT ;  /* 0x0000000a1b177246 */ /* 0x000fe40003800117 */
[----:B---3--:R-:W-:Y:S01]  /*29f0*/  VIADDMNMX R8, R25, R8, R24, PT ;  /* 0x0000000819087246 */ /* 0x008fe20003800118 */
[----:B------:R-:W-:Y:S01]  /*2a00*/  LDS R27, [R14+0x3608] ;  /* 0x003608000e1b7984 */ /* 0x000fe20000000800 */
[----:B------:R-:W-:Y:S02]  /*2a10*/  VIADDMNMX R3, R6, R16, R3, PT ;  /* 0x0000001006037246 */ /* 0x000fe40003800103 */
[----:B----4-:R-:W-:-:S02]  /*2a20*/  VIADDMNMX R21, R22, R11, R19, PT ;  /* 0x0000000b16157246 */ /* 0x010fc40003800113 */
[C---:B------:R-:W-:Y:S02]  /*2a30*/  VIADDMNMX R16, R25.reuse, R16, R13, PT ;  /* 0x0000001019107246 */ /* 0x040fe4000380010d */
[----:B------:R-:W-:Y:S02]  /*2a40*/  VIADDMNMX R20, R25, R10, R20, PT ;  /* 0x0000000a19147246 */ /* 0x000fe40003800114 */
[C---:B-----5:R-:W-:Y:S01]  /*2a50*/  VIADDMNMX R18, R12.reuse, R9, R18, PT ;  /* 0x000000090c127246 */ /* 0x060fe20003800112 */
[----:B------:R-:W-:Y:S01]  /*2a60*/  LDS R10, [R14+0x35a0] ;  /* 0x0035a0000e0a7984 */ /* 0x000fe20000000800 */
[C---:B------:R-:W-:Y:S02]  /*2a70*/  VIADDMNMX R19, R12.reuse, R17, R7, PT ;  /* 0x000000110c137246 */ /* 0x040fe40003800107 */
[----:B------:R-:W-:Y:S01]  /*2a80*/  VIADDMNMX R23, R12, R11, R23, PT ;  /* 0x0000000b0c177246 */ /* 0x000fe20003800117 */
[----:B------:R-:W0:Y:S01]  /*2a90*/  LDS.64 R6, [R0+0xb0] ;  /* 0x0000b00000067984 */ /* 0x000e220000000a00 */
[----:B------:R-:W-:-:S03]  /*2aa0*/  VIADDMNMX R15, R22, R9, R15, PT ;  /* 0x00000009160f7246 */ /* 0x000fc6000380010f */
[----:B------:R-:W1:Y:S01]  /*2ab0*/  LDS.64 R12, [R0+0x2060] ;  /* 0x00206000000c7984 */ /* 0x000e620000000a00 */
[----:B------:R-:W-:-:S03]  /*2ac0*/  VIADDMNMX R24, R2, R9, R8, PT ;  /* 0x0000000902187246 */ /* 0x000fc60003800108 */
[----:B------:R-:W2:Y:S01]  /*2ad0*/  LDS R25, [R14+0x3670] ;  /* 0x003670000e197984 */ /* 0x000ea20000000800 */
[-C--:B------:R-:W-:Y:S02]  /*2ae0*/  VIADDMNMX R3, R22, R17.reuse, R3, PT ;  /* 0x0000001116037246 */ /* 0x080fe40003800103 */
[C---:B------:R-:W-:Y:S01]  /*2af0*/  VIADDMNMX R17, R2.reuse, R17, R16, PT ;  /* 0x0000001102117246 */ /* 0x040fe20003800110 */
[----:B------:R-:W3:Y:S01]  /*2b00*/  LDS.64 R8, [R0+0x4010] ;  /* 0x0040100000087984 */ /* 0x000ee20000000a00 */
[----:B------:R-:W-:-:S03]  /*2b10*/  VIADDMNMX R20, R2, R11, R20, PT ;  /* 0x0000000b02147246 */ /* 0x000fc60003800114 */
[----:B------:R-:W4:Y:S04]  /*2b20*/  LDS R22, [R14+0x36d8] ;  /* 0x0036d8000e167984 */ /* 0x000f280000000800 */
[----:B------:R-:W5:Y:S04]  /*2b30*/  LDS R16, [R14+0x3740] ;  /* 0x003740000e107984 */ /* 0x000f680000000800 */
[----:B------:R-:W5:Y:S01]  /*2b40*/  LDS R2, [R14+0x37a8] ;  /* 0x0037a8000e027984 */ /* 0x000f620000000800 */
[-C--:B0-----:R-:W-:Y:S02]  /*2b50*/  VIADDMNMX R15, R10, R6.reuse, R15, PT ;  /* 0x000000060a0f7246 */ /* 0x081fe4000380010f */
[----:B------:R-:W-:-:S02]  /*2b60*/  VIADDMNMX R18, R27, R6, R18, PT ;  /* 0x000000061b127246 */ /* 0x000fc40003800112 */
[----:B-1----:R-:W-:Y:S02]  /*2b70*/  VIADDMNMX R11, R27, R12, R19, PT ;  /* 0x0000000c1b0b7246 */ /* 0x002fe40003800113 */
[----:B--2---:R-:W-:Y:S02]  /*2b80*/  VIADDMNMX R6, R25, R6, R24, PT ;  /* 0x0000000619067246 */ /* 0x004fe40003800118 */
[C---:B------:R-:W-:Y:S02]  /*2b90*/  VIADDMNMX R24, R10.reuse, R12, R3, PT ;  /* 0x0000000c0a187246 */ /* 0x040fe40003800103 */
[-C--:B---3--:R-:W-:Y:S02]  /*2ba0*/  VIADDMNMX R23, R27, R8.reuse, R23, PT ;  /* 0x000000081b177246 */ /* 0x088fe40003800117 */
[-C--:B------:R-:W-:Y:S01]  /*2bb0*/  VIADDMNMX R19, R10, R8.reuse, R21, PT ;  /* 0x000000080a137246 */ /* 0x080fe20003800115 */
[----:B------:R-:W-:Y:S01]  /*2bc0*/  LDS R27, [R14+0x3878] ;  /* 0x003878000e1b7984 */ /* 0x000fe20000000800 */
[----:B------:R-:W-:-:S02]  /*2bd0*/  VIADDMNMX R20, R25, R8, R20, PT ;  /* 0x0000000819147246 */ /* 0x000fc40003800114 */
[----:B----4-:R-:W-:Y:S01]  /*2be0*/  VIADDMNMX R3, R22, R7, R15, PT ;  /* 0x0000000716037246 */ /* 0x010fe2000380010f */
[----:B------:R-:W-:Y:S01]  /*2bf0*/  LDS R8, [R14+0x3810] ;  /* 0x003810000e087984 */ /* 0x000fe20000000800 */
[-C--:B-----5:R-:W-:Y:S02]  /*2c00*/  VIADDMNMX R21, R16, R13.reuse, R11, PT ;  /* 0x0000000d10157246 */ /* 0x0a0fe4000380010b */
[----:B------:R-:W-:Y:S01]  /*2c10*/  VIADDMNMX R12, R25, R12, R17, PT ;  /* 0x0000000c190c7246 */ /* 0x000fe20003800111 */
[----:B------:R-:W0:Y:S01]  /*2c20*/  LDS.64 R10, [R0+0xb8] ;  /* 0x0000b800000a7984 */ /* 0x000e220000000a00 */
[----:B------:R-:W-:Y:S02]  /*2c30*/  VIADDMNMX R15, R22, R13, R24, PT ;  /* 0x0000000d160f7246 */ /* 0x000fe40003800118 */
[C---:B------:R-:W-:Y:S01]  /*2c40*/  VIADDMNMX R18, R16.reuse, R7, R18, PT ;  /* 0x0000000710127246 */ /* 0x040fe20003800112 */
[----:B------:R-:W1:Y:S01]  /*2c50*/  LDS R25, [R14+0x38e0] ;  /* 0x0038e0000e197984 */ /* 0x000e620000000800 */
[----:B------:R-:W-:-:S02]  /*2c60*/  VIADDMNMX R23, R16, R9, R23, PT ;  /* 0x0000000910177246 */ /* 0x000fc40003800117 */
[----:B------:R-:W-:Y:S01]  /*2c70*/  VIADDMNMX R24, R2, R7, R6, PT ;  /* 0x0000000702187246 */ /* 0x000fe20003800106 */
[----:B------:R-:W2:Y:S01]  /*2c80*/  LDS.64 R16, [R0+0x2068] ;  /* 0x0020680000107984 */ /* 0x000ea20000000a00 */
[----:B------:R-:W-:-:S03]  /*2c90*/  VIADDMNMX R19, R22, R9, R19, PT ;  /* 0x0000000916137246 */ /* 0x000fc60003800113 */
[----:B------:R-:W3:Y:S01]  /*2ca0*/  LDS.64 R6, [R0+0x4018] ;  /* 0x0040180000067984 */ /* 0x000ee20000000a00 */
[C---:B------:R-:W-:Y:S02]  /*2cb0*/  VIADDMNMX R13, R2.reuse, R13, R12, PT ;  /* 0x0000000d020d7246 */ /* 0x040fe4000380010c */
[----:B------:R-:W-:Y:S01]  /*2cc0*/  VIADDMNMX R20, R2, R9, R20, PT ;  /* 0x0000000902147246 */ /* 0x000fe20003800114 */
[----:B------:R-:W4:Y:S04]  /*2cd0*/  LDS R22, [R14+0x3948] ;  /* 0x003948000e167984 */ /* 0x000f280000000800 */
[----:B------:R-:W5:Y:S04]  /*2ce0*/  LDS R12, [R14+0x39b0] ;  /* 0x0039b0000e0c7984 */ /* 0x000f680000000800 */
[----:B------:R-:W5:Y:S01]  /*2cf0*/  LDS R2, [R14+0x3a18] ;  /* 0x003a18000e027984 */ /* 0x000f620000000800 */
[----:B0-----:R-:W-:-:S02]  /*2d00*/  VIADDMNMX R3, R8, R10, R3, PT ;  /* 0x0000000a08037246 */ /* 0x001fc40003800103 */
[-C--:B------:R-:W-:Y:S02]  /*2d10*/  VIADDMNMX R18, R27, R10.reuse, R18, PT ;  /* 0x0000000a1b127246 */ /* 0x080fe40003800112 */
[----:B-1----:R-:W-:Y:S02]  /*2d20*/  VIADDMNMX R10, R25, R10, R24, PT ;  /* 0x0000000a190a7246 */ /* 0x002fe40003800118 */
[CC--:B--2---:R-:W-:Y:S02]  /*2d30*/  VIADDMNMX R9, R8.reuse, R16.reuse, R15, PT ;  /* 0x0000001008097246 */ /* 0x0c4fe4000380010f */
[C---:B------:R-:W-:Y:S02]  /*2d40*/  VIADDMNMX R21, R27.reuse, R16, R21, PT ;  /* 0x000000101b157246 */ /* 0x040fe40003800115 */
[----:B---3--:R-:W-:Y:S02]  /*2d50*/  VIADDMNMX R23, R27, R6, R23, PT ;  /* 0x000000061b177246 */ /* 0x008fe40003800117 */
[----:B------:R-:W-:Y:S01]  /*2d60*/  VIADDMNMX R16, R25, R16, R13, PT ;  /* 0x0000001019107246 */ /* 0x000fe2000380010d */
[----:B------:R-:W-:Y:S01]  /*2d70*/  LDS R27, [R14+0x3ae8] ;  /* 0x003ae8000e1b7984 */ /* 0x000fe20000000800 */
[----:B------:R-:W-:-:S02]  /*2d80*/  VIADDMNMX R19, R8, R6, R19, PT ;  /* 0x0000000608137246 */ /* 0x000fc40003800113 */
[----:B------:R-:W-:Y:S02]  /*2d90*/  VIADDMNMX R20, R25, R6, R20, PT ;  /* 0x0000000619147246 */ /* 0x000fe40003800114 */
[-C--:B----4-:R-:W-:Y:S01]  /*2da0*/  VIADDMNMX R15, R22, R11.reuse, R3, PT ;  /* 0x0000000b160f7246 */ /* 0x090fe20003800103 */
[----:B------:R-:W-:Y:S01]  /*2db0*/  LDS R6, [R14+0x3a80] ;  /* 0x003a80000e067984 */ /* 0x000fe20000000800 */
[C---:B-----5:R-:W-:Y:S02]  /*2dc0*/  VIADDMNMX R18, R12.reuse, R11, R18, PT ;  /* 0x0000000b0c127246 */ /* 0x060fe40003800112 */
[C---:B------:R-:W-:Y:S01]  /*2dd0*/  VIADDMNMX R21, R12.reuse, R17, R21, PT ;  /* 0x000000110c157246 */ /* 0x040fe20003800115 */
[----:B------:R-:W-:Y:S01]  /*2de0*/  LDS R25, [R14+0x3b50] ;  /* 0x003b50000e197984 */ /* 0x000fe20000000800 */
[----:B------:R-:W-:Y:S02]  /*2df0*/  VIADDMNMX R23, R12, R7, R23, PT ;  /* 0x000000070c177246 */ /* 0x000fe40003800117 */
[----:B------:R-:W-:Y:S01]  /*2e00*/  VIADDMNMX R24, R2, R11, R10, PT ;  /* 0x0000000b02187246 */ /* 0x000fe2000380010a */
[----:B------:R-:W0:Y:S01]  /*2e10*/  LDS.64 R12, [R0+0x2070] ;  /* 0x00207000000c7984 */ /* 0x000e220000000a00 */
[----:B------:R-:W-:-:S03]  /*2e20*/  VIADDMNMX R3, R22, R17, R9, PT ;  /* 0x0000001116037246 */ /* 0x000fc60003800109 */
[----:B------:R-:W1:Y:S01]  /*2e30*/  LDS.64 R10, [R0+0x4020] ;  /* 0x00402000000a7984 */ /* 0x000e620000000a00 */
[----:B------:R-:W-:-:S03]  /*2e40*/  VIADDMNMX R19, R22, R7, R19, PT ;  /* 0x0000000716137246 */ /* 0x000fc60003800113 */
[----:B------:R-:W2:Y:S01]  /*2e50*/  LDS.64 R8, [R0+0xc0] ;  /* 0x0000c00000087984 */ /* 0x000ea20000000a00 */
[----:B------:R-:W-:-:S03]  /*2e60*/  VIADDMNMX R17, R2, R17, R16, PT ;  /* 0x0000001102117246 */ /* 0x000fc60003800110 */
[----:B------:R-:W3:Y:S01]  /*2e70*/  LDS R22, [R14+0x3bb8] ;  /* 0x003bb8000e167984 */ /* 0x000ee20000000800 */
[----:B------:R-:W-:-:S03]  /*2e80*/  VIADDMNMX R20, R2, R7, R20, PT ;  /* 0x0000000702147246 */ /* 0x000fc60003800114 */
[----:B------:R-:W4:Y:S04]  /*2e90*/  LDS R16, [R14+0x3c20] ;  /* 0x003c20000e107984 */ /* 0x000f280000000800 */
[----:B------:R-:W5:Y:S01]  /*2ea0*/  LDS R2, [R14+0x3c88] ;  /* 0x003c88000e027984 */ /* 0x000f620000000800 */
[C---:B0-----:R-:W-:Y:S02]  /*2eb0*/  VIADDMNMX R7, R27.reuse, R12, R21, PT ;  /* 0x0000000c1b077246 */ /* 0x041fe40003800115 */
[-C--:B-1----:R-:W-:Y:S02]  /*2ec0*/  VIADDMNMX R19, R6, R10.reuse, R19, PT ;  /* 0x0000000a06137246 */ /* 0x082fe40003800113 */
[C---:B------:R-:W-:Y:S02]  /*2ed0*/  VIADDMNMX R23, R27.reuse, R10, R23, PT ;  /* 0x0000000a1b177246 */ /* 0x040fe40003800117 */
[----:B--2---:R-:W-:-:S02]  /*2ee0*/  VIADDMNMX R18, R27, R8, R18, PT ;  /* 0x000000081b127246 */ /* 0x004fc40003800112 */
[CC--:B------:R-:W-:Y:S01]  /*2ef0*/  VIADDMNMX R15, R6.reuse, R8.reuse, R15, PT ;  /* 0x00000008060f7246 */ /* 0x0c0fe2000380010f */
[----:B------:R-:W-:Y:S01]  /*2f00*/  LDS R27, [R14+0x3d58] ;  /* 0x003d58000e1b7984 */ /* 0x000fe20000000800 */
[C---:B------:R-:W-:Y:S02]  /*2f10*/  VIADDMNMX R8, R25.reuse, R8, R24, PT ;  /* 0x0000000819087246 */ /* 0x040fe40003800118 */
[-C--:B------:R-:W-:Y:S02]  /*2f20*/  VIADDMNMX R3, R6, R12.reuse, R3, PT ;  /* 0x0000000c06037246 */ /* 0x080fe40003800103 */
[----:B---3--:R-:W-:Y:S02]  /*2f30*/  VIADDMNMX R21, R22, R11, R19, PT ;  /* 0x0000000b16157246 */ /* 0x008fe40003800113 */
[C---:B------:R-:W-:Y:S02]  /*2f40*/  VIADDMNMX R12, R25.reuse, R12, R17, PT ;  /* 0x0000000c190c7246 */ /* 0x040fe40003800111 */
[----:B------:R-:W-:-:S02]  /*2f50*/  VIADDMNMX R20, R25, R10, R20, PT ;  /* 0x0000000a19147246 */ /* 0x000fc40003800114 */
[C---:B----4-:R-:W-:Y:S01]  /*2f60*/  VIADDMNMX R18, R16.reuse, R9, R18, PT ;  /* 0x0000000910127246 */ /* 0x050fe20003800112 */
[----:B------:R-:W-:Y:S01]  /*2f70*/  LDS R10, [R14+0x3cf0] ;  /* 0x003cf0000e0a7984 */ /* 0x000fe20000000800 */
[C---:B------:R-:W-:Y:S02]  /*2f80*/  VIADDMNMX R19, R16.reuse, R13, R7, PT ;  /* 0x0000000d10137246 */ /* 0x040fe40003800107 */
[----:B------:R-:W-:Y:S01]  /*2f90*/  VIADDMNMX R23, R16, R11, R23, PT ;  /* 0x0000000b10177246 */ /* 0x000fe20003800117 */
[----:B------:R-:W0:Y:S01]  /*2fa0*/  LDS.64 R6, [R0+0xc8] ;  /* 0x0000c80000067984 */ /* 0x000e220000000a00 */
[----:B------:R-:W-:-:S03]  /*2fb0*/  VIADDMNMX R15, R22, R9, R15, PT ;  /* 0x00000009160f7246 */ /* 0x000fc6000380010f */
[----:B------:R-:W1:Y:S01]  /*2fc0*/  LDS.64 R16, [R0+0x2078] ;  /* 0x0020780000107984 */ /* 0x000e620000000a00 */
[----:B-----5:R-:W-:-:S03]  /*2fd0*/  VIADDMNMX R24, R2, R9, R8, PT ;  /* 0x0000000902187246 */ /* 0x020fc60003800108 */
        /* <DEDUP_REMOVED lines=40> */
[-C--:B---3--:R-:W-:Y:S02]  /*3260*/  VIADDMNMX R19, R8, R6.reuse, R19, PT ;  /* 0x0000000608137246 */ /* 0x088fe40003800113 */
[----:B------:R-:W-:-:S02]  /*3270*/  VIADDMNMX R23, R27, R6, R23, PT ;  /* 0x000000061b177246 */ /* 0x000fc40003800117 */
[C---:B----4-:R-:W-:Y:S01]  /*3280*/  VIADDMNMX R15, R22.reuse, R11, R3, PT ;  /* 0x0000000b160f7246 */ /* 0x050fe20003800103 */
[----:B------:R-:W-:Y:S01]  /*3290*/  LDS R27, [R14+0x4238] ;  /* 0x004238000e1b7984 */ /* 0x000fe20000000800 */
[C---:B------:R-:W-:Y:S02]  /*32a0*/  VIADDMNMX R12, R25.reuse, R12, R17, PT ;  /* 0x0000000c190c7246 */ /* 0x040fe40003800111 */
[C---:B------:R-:W-:Y:S02]  /*32b0*/  VIADDMNMX R3, R22.reuse, R13, R24, PT ;  /* 0x0000000d16037246 */ /* 0x040fe40003800118 */
[----:B------:R-:W-:Y:S02]  /*32c0*/  VIADDMNMX R21, R22, R7, R19, PT ;  /* 0x0000000716157246 */ /* 0x000fe40003800113 */
[----:B------:R-:W-:Y:S01]  /*32d0*/  VIADDMNMX R20, R25, R6, R20, PT ;  /* 0x0000000619147246 */ /* 0x000fe20003800114 */
[----:B------:R-:W-:Y:S01]  /*32e0*/  LDS R22, [R14+0x4308] ;  /* 0x004308000e167984 */ /* 0x000fe20000000800 */
[----:B-----5:R-:W-:-:S02]  /*32f0*/  VIADDMNMX R18, R16, R11, R18, PT ;  /* 0x0000000b10127246 */ /* 0x020fc40003800112 */
[C---:B------:R-:W-:Y:S01]  /*3300*/  VIADDMNMX R19, R16.reuse, R13, R9, PT ;  /* 0x0000000d10137246 */ /* 0x040fe20003800109 */
[----:B------:R-:W-:Y:S01]  /*3310*/  LDS R6, [R14+0x41d0] ;  /* 0x0041d0000e067984 */ /* 0x000fe20000000800 */
[----:B------:R-:W-:Y:S02]  /*3320*/  VIADDMNMX R23, R16, R7, R23, PT ;  /* 0x0000000710177246 */ /* 0x000fe40003800117 */
[C---:B------:R-:W-:Y:S01]  /*3330*/  VIADDMNMX R24, R2.reuse, R11, R10, PT ;  /* 0x0000000b02187246 */ /* 0x040fe2000380010a */
[----:B------:R-:W0:Y:S01]  /*3340*/  LDS.64 R8, [R0+0xd8] ;  /* 0x0000d80000087984 */ /* 0x000e220000000a00 */
[----:B------:R-:W-:-:S03]  /*3350*/  VIADDMNMX R13, R2, R13, R12, PT ;  /* 0x0000000d020d7246 */ /* 0x000fc6000380010c */
[----:B------:R-:W1:Y:S04]  /*3360*/  LDS.64 R16, [R0+0x2088] ;  /* 0x0020880000107984 */ /* 0x000e680000000a00 */
[----:B------:R-:W2:Y:S04]  /*3370*/  LDS.64 R10, [R0+0x4038] ;  /* 0x00403800000a7984 */ /* 0x000ea80000000a00 */
[----:B------:R-:W3:Y:S01]  /*3380*/  LDS R25, [R14+0x42a0] ;  /* 0x0042a0000e197984 */ /* 0x000ee20000000800 */
[----:B------:R-:W-:-:S03]  /*3390*/  VIADDMNMX R20, R2, R7, R20, PT ;  /* 0x0000000702147246 */ /* 0x000fc60003800114 */
[----:B------:R-:W4:Y:S04]  /*33a0*/  LDS R12, [R14+0x4370] ;  /* 0x004370000e0c7984 */ /* 0x000f280000000800 */
[----:B------:R-:W5:Y:S01]  /*33b0*/  LDS R2, [R14+0x43d8] ;  /* 0x0043d8000e027984 */ /* 0x000f620000000800 */
[CC--:B0-----:R-:W-:Y:S02]  /*33c0*/  VIADDMNMX R15, R6.reuse, R8.reuse, R15, PT ;  /* 0x00000008060f7246 */ /* 0x0c1fe4000380010f */
[C---:B------:R-:W-:Y:S02]  /*33d0*/  VIADDMNMX R18, R27.reuse, R8, R18, PT ;  /* 0x000000081b127246 */ /* 0x040fe40003800112 */
[-C--:B-1----:R-:W-:Y:S02]  /*33e0*/  VIADDMNMX R7, R6, R16.reuse, R3, PT ;  /* 0x0000001006077246 */ /* 0x082fe40003800103 */
[----:B------:R-:W-:-:S02]  /*33f0*/  VIADDMNMX R19, R27, R16, R19, PT ;  /* 0x000000101b137246 */ /* 0x000fc40003800113 */
[----:B--2---:R-:W-:Y:S02]  /*3400*/  VIADDMNMX R23, R27, R10, R23, PT ;  /* 0x0000000a1b177246 */ /* 0x004fe40003800117 */
[-C--:B------:R-:W-:Y:S01]  /*3410*/  VIADDMNMX R3, R22, R9.reuse, R15, PT ;  /* 0x0000000916037246 */ /* 0x080fe2000380010f */
[----:B------:R-:W-:Y:S01]  /*3420*/  LDS R27, [R14+0x44a8] ;  /* 0x0044a8000e1b7984 */ /* 0x000fe20000000800 */
[C---:B---3--:R-:W-:Y:S02]  /*3430*/  VIADDMNMX R8, R25.reuse, R8, R24, PT ;  /* 0x0000000819087246 */ /* 0x048fe40003800118 */
[----:B------:R-:W-:Y:S02]  /*3440*/  VIADDMNMX R16, R25, R16, R13, PT ;  /* 0x0000001019107246 */ /* 0x000fe4000380010d */
[C---:B----4-:R-:W-:Y:S02]  /*3450*/  VIADDMNMX R18, R12.reuse, R9, R18, PT ;  /* 0x000000090c127246 */ /* 0x050fe40003800112 */
[----:B------:R-:W-:-:S02]  /*3460*/  VIADDMNMX R19, R12, R17, R19, PT ;  /* 0x000000110c137246 */ /* 0x000fc40003800113 */
[----:B------:R-:W-:Y:S02]  /*3470*/  VIADDMNMX R23, R12, R11, R23, PT ;  /* 0x0000000b0c177246 */ /* 0x000fe40003800117 */
[-C--:B------:R-:W-:Y:S01]  /*3480*/  VIADDMNMX R21, R6, R10.reuse, R21, PT ;  /* 0x0000000a06157246 */ /* 0x080fe20003800115 */
[----:B------:R-:W0:Y:S01]  /*3490*/  LDS.64 R12, [R0+0x2090] ;  /* 0x00209000000c7984 */ /* 0x000e220000000a00 */
[----:B------:R-:W-:Y:S02]  /*34a0*/  VIADDMNMX R20, R25, R10, R20, PT ;  /* 0x0000000a19147246 */ /* 0x000fe40003800114 */
[----:B------:R-:W-:Y:S01]  /*34b0*/  VIADDMNMX R15, R22, R17, R7, PT ;  /* 0x00000011160f7246 */ /* 0x000fe20003800107 */
[----:B------:R-:W1:Y:S01]  /*34c0*/  LDS R10, [R14+0x4440] ;  /* 0x004440000e0a7984 */ /* 0x000e620000000800 */
[----:B-----5:R-:W-:-:S03]  /*34d0*/  VIADDMNMX R24, R2, R9, R8, PT ;  /* 0x0000000902187246 */ /* 0x020fc60003800108 */
[----:B------:R-:W2:Y:S01]  /*34e0*/  LDS.64 R6, [R0+0xe0] ;  /* 0x0000e00000067984 */ /* 0x000ea20000000a00 */
[----:B------:R-:W-:-:S03]  /*34f0*/  VIADDMNMX R17, R2, R17, R16, PT ;  /* 0x0000001102117246 */ /* 0x000fc60003800110 */
[----:B------:R-:W3:Y:S01]  /*3500*/  LDS R25, [R14+0x4510] ;  /* 0x004510000e197984 */ /* 0x000ee20000000800 */
[----:B------:R-:W-:-:S03]  /*3510*/  VIADDMNMX R21, R22, R11, R21, PT ;  /* 0x0000000b16157246 */ /* 0x000fc60003800115 */
[----:B------:R-:W4:Y:S01]  /*3520*/  LDS.64 R8, [R0+0x4040] ;  /* 0x0040400000087984 */ /* 0x000f220000000a00 */
[----:B------:R-:W-:-:S03]  /*3530*/  VIADDMNMX R20, R2, R11, R20, PT ;  /* 0x0000000b02147246 */ /* 0x000fc60003800114 */
[----:B------:R-:W5:Y:S04]  /*3540*/  LDS R16, [R14+0x45e0] ;  /* 0x0045e0000e107984 */ /* 0x000f680000000800 */
[----:B------:R-:W5:Y:S04]  /*3550*/  LDS R22, [R14+0x4578] ;  /* 0x004578000e167984 */ /* 0x000f680000000800 */
[----:B------:R-:W5:Y:S01]  /*3560*/  LDS R2, [R14+0x4648] ;  /* 0x004648000e027984 */ /* 0x000f620000000800 */
[-C--:B0-----:R-:W-:Y:S02]  /*3570*/  VIADDMNMX R11, R27, R12.reuse, R19, PT ;  /* 0x0000000c1b0b7246 */ /* 0x081fe40003800113 */
[----:B-1----:R-:W-:-:S02]  /*3580*/  VIADDMNMX R15, R10, R12, R15, PT ;  /* 0x0000000c0a0f7246 */ /* 0x002fc4000380010f */
[CC--:B--2---:R-:W-:Y:S02]  /*3590*/  VIADDMNMX R3, R10.reuse, R6.reuse, R3, PT ;  /* 0x000000060a037246 */ /* 0x0c4fe40003800103 */
[-C--:B------:R-:W-:Y:S02]  /*35a0*/  VIADDMNMX R18, R27, R6.reuse, R18, PT ;  /* 0x000000061b127246 */ /* 0x080fe40003800112 */
[----:B---3--:R-:W-:Y:S02]  /*35b0*/  VIADDMNMX R6, R25, R6, R24, PT ;  /* 0x0000000619067246 */ /* 0x008fe40003800118 */
[-C--:B----4-:R-:W-:Y:S02]  /*35c0*/  VIADDMNMX R23, R27, R8.reuse, R23, PT ;  /* 0x000000081b177246 */ /* 0x090fe40003800117 */
[-C--:B------:R-:W-:Y:S01]  /*35d0*/  VIADDMNMX R19, R10, R8.reuse, R21, PT ;  /* 0x000000080a137246 */ /* 0x080fe20003800115 */
[----:B------:R-:W-:Y:S01]  /*35e0*/  LDS R27, [R14+0x4718] ;  /* 0x004718000e1b7984 */ /* 0x000fe20000000800 */
[----:B------:R-:W-:-:S02]  /*35f0*/  VIADDMNMX R20, R25, R8, R20, PT ;  /* 0x0000000819147246 */ /* 0x000fc40003800114 */
[----:B-----5:R-:W-:Y:S01]  /*3600*/  VIADDMNMX R21, R16, R13, R11, PT ;  /* 0x0000000d10157246 */ /* 0x020fe2000380010b */
[----:B------:R-:W-:Y:S01]  /*3610*/  LDS R8, [R14+0x46b0] ;  /* 0x0046b0000e087984 */ /* 0x000fe20000000800 */
[----:B------:R-:W-:Y:S02]  /*3620*/  VIADDMNMX R12, R25, R12, R17, PT ;  /* 0x0000000c190c7246 */ /* 0x000fe40003800111 */
[-C--:B------:R-:W-:Y:S01]  /*3630*/  VIADDMNMX R3, R22, R7.reuse, R3, PT ;  /* 0x0000000716037246 */ /* 0x080fe20003800103 */
[----:B------:R-:W0:Y:S01]  /*3640*/  LDS.64 R10, [R0+0xe8] ;  /* 0x0000e800000a7984 */ /* 0x000e220000000a00 */
[C---:B------:R-:W-:Y:S02]  /*3650*/  VIADDMNMX R18, R16.reuse, R7, R18, PT ;  /* 0x0000000710127246 */ /* 0x040fe40003800112 */
[----:B------:R-:W-:Y:S01]  /*3660*/  VIADDMNMX R23, R16, R9, R23, PT ;  /* 0x0000000910177246 */ /* 0x000fe20003800117 */
[----:B------:R-:W1:Y:S01]  /*3670*/  LDS R25, [R14+0x4780] ;  /* 0x004780000e197984 */ /* 0x000e620000000800 */
[----:B------:R-:W-:-:S03]  /*3680*/  VIADDMNMX R24, R2, R7, R6, PT ;  /* 0x0000000702187246 */ /* 0x000fc60003800106 */
[----:B------:R-:W2:Y:S01]  /*3690*/  LDS.64 R16, [R0+0x2098] ;  /* 0x0020980000107984 */ /* 0x000ea20000000a00 */
[----:B------:R-:W-:-:S03]  /*36a0*/  VIADDMNMX R15, R22, R13, R15, PT ;  /* 0x0000000d160f7246 */ /* 0x000fc6000380010f */
[----:B------:R-:W3:Y:S01]  /*36b0*/  LDS.64 R6, [R0+0x4048] ;  /* 0x0040480000067984 */ /* 0x000ee20000000a00 */
[----:B------:R-:W-:Y:S02]  /*36c0*/  VIADDMNMX R19, R22, R9, R19, PT ;  /* 0x0000000916137246 */ /* 0x000fe40003800113 */
[C---:B------:R-:W-:Y:S01]  /*36d0*/  VIADDMNMX R13, R2.reuse, R13, R12, PT ;  /* 0x0000000d020d7246 */ /* 0x040fe2000380010c */
[----:B------:R-:W4:Y:S01]  /*36e0*/  LDS R22, [R14+0x47e8] ;  /* 0x0047e8000e167984 */ /* 0x000f220000000800 */
[----:B------:R-:W-:-:S03]  /*36f0*/  VIADDMNMX R20, R2, R9, R20, PT ;  /* 0x0000000902147246 */ /* 0x000fc60003800114 */
[----:B------:R-:W5:Y:S04]  /*3700*/  LDS R12, [R14+0x4850] ;  /* 0x004850000e0c7984 */ /* 0x000f680000000800 */
[----:B------:R-:W5:Y:S01]  /*3710*/  LDS R2, [R14+0x48b8] ;  /* 0x0048b8000e027984 */ /* 0x000f620000000800 */
[CC--:B0-----:R-:W-:Y:S02]  /*3720*/  VIADDMNMX R3, R8.reuse, R10.reuse, R3, PT ;  /* 0x0000000a08037246 */ /* 0x0c1fe40003800103 */
[-C--:B------:R-:W-:Y:S02]  /*3730*/  VIADDMNMX R18, R27, R10.reuse, R18, PT ;  /* 0x0000000a1b127246 */ /* 0x080fe40003800112 */
[----:B-1----:R-:W-:Y:S02]  /*3740*/  VIADDMNMX R10, R25, R10, R24, PT ;  /* 0x0000000a190a7246 */ /* 0x002fe40003800118 */
[----:B--2---:R-:W-:-:S02]  /*3750*/  VIADDMNMX R9, R8, R16, R15, PT ;  /* 0x0000001008097246 */ /* 0x004fc4000380010f */
[C---:B------:R-:W-:Y:S02]  /*3760*/  VIADDMNMX R21, R27.reuse, R16, R21, PT ;  /* 0x000000101b157246 */ /* 0x040fe40003800115 */
[----:B---3--:R-:W-:Y:S02]  /*3770*/  VIADDMNMX R23, R27, R6, R23, PT ;  /* 0x000000061b177246 */ /* 0x008fe40003800117 */
[C---:B------:R-:W-:Y:S01]  /*3780*/  VIADDMNMX R16, R25.reuse, R16, R13, PT ;  /* 0x0000001019107246 */ /* 0x040fe2000380010d */
[----:B------:R-:W-:Y:S01]  /*3790*/  LDS R27, [R14+0x4988] ;  /* 0x004988000e1b7984 */ /* 0x000fe20000000800 */
[-C--:B------:R-:W-:Y:S02]  /*37a0*/  VIADDMNMX R19, R8, R6.reuse, R19, PT ;  /* 0x0000000608137246 */ /* 0x080fe40003800113 */
[----:B------:R-:W-:Y:S02]  /*37b0*/  VIADDMNMX R20, R25, R6, R20, PT ;  /* 0x0000000619147246 */ /* 0x000fe40003800114 */
[-C--:B----4-:R-:W-:Y:S01]  /*37c0*/  VIADDMNMX R15, R22, R11.reuse, R3, PT ;  /* 0x0000000b160f7246 */ /* 0x090fe20003800103 */
[----:B------:R-:W-:Y:S01]  /*37d0*/  LDS R6, [R14+0x4920] ;  /* 0x004920000e067984 */ /* 0x000fe20000000800 */
[----:B-----5:R-:W-:-:S02]  /*37e0*/  VIADDMNMX R18, R12, R11, R18, PT ;  /* 0x0000000b0c127246 */ /* 0x020fc40003800112 */
        /* <DEDUP_REMOVED lines=96> */
[CC--:B-1----:R-:W-:Y:S02]  /*3df0*/  VIADDMNMX R19, R6.reuse, R10.reuse, R19, PT ;  /* 0x0000000a06137246 */ /* 0x0c2fe40003800113 */
[----:B------:R-:W-:Y:S02]  /*3e00*/  VIADDMNMX R23, R27, R10, R23, PT ;  /* 0x0000000a1b177246 */ /* 0x000fe40003800117 */
[----:B--2---:R-:W-:-:S02]  /*3e10*/  VIADDMNMX R15, R6, R8, R15, PT ;  /* 0x00000008060f7246 */ /* 0x004fc4000380010f */
[-C--:B------:R-:W-:Y:S02]  /*3e20*/  VIADDMNMX R18, R27, R8.reuse, R18, PT ;  /* 0x000000081b127246 */ /* 0x080fe40003800112 */
[C---:B------:R-:W-:Y:S01]  /*3e30*/  VIADDMNMX R8, R25.reuse, R8, R24, PT ;  /* 0x0000000819087246 */ /* 0x040fe20003800118 */
[----:B------:R-:W-:Y:S01]  /*3e40*/  LDS R27, [R14+0x5348] ;  /* 0x005348000e1b7984 */ /* 0x000fe20000000800 */
[----:B---3--:R-:W-:Y:S02]  /*3e50*/  VIADDMNMX R21, R22, R11, R19, PT ;  /* 0x0000000b16157246 */ /* 0x008fe40003800113 */
[----:B------:R-:W-:Y:S02]  /*3e60*/  VIADDMNMX R3, R6, R16, R3, PT ;  /* 0x0000001006037246 */ /* 0x000fe40003800103 */
[C---:B------:R-:W-:Y:S02]  /*3e70*/  VIADDMNMX R20, R25.reuse, R10, R20, PT ;  /* 0x0000000a19147246 */ /* 0x040fe40003800114 */
[----:B----4-:R-:W-:Y:S01]  /*3e80*/  VIADDMNMX R19, R12, R17, R7, PT ;  /* 0x000000110c137246 */ /* 0x010fe20003800107 */
[----:B------:R-:W-:Y:S01]  /*3e90*/  LDS R10, [R14+0x52e0] ;  /* 0x0052e0000e0a7984 */ /* 0x000fe20000000800 */
[----:B------:R-:W-:-:S02]  /*3ea0*/  VIADDMNMX R16, R25, R16, R13, PT ;  /* 0x0000001019107246 */ /* 0x000fc4000380010d */
[C---:B------:R-:W-:Y:S01]  /*3eb0*/  VIADDMNMX R18, R12.reuse, R9, R18, PT ;  /* 0x000000090c127246 */ /* 0x040fe20003800112 */
[----:B------:R-:W0:Y:S01]  /*3ec0*/  LDS.64 R6, [R0+0x110] ;  /* 0x0001100000067984 */ /* 0x000e220000000a00 */
[----:B------:R-:W-:Y:S02]  /*3ed0*/  VIADDMNMX R23, R12, R11, R23, PT ;  /* 0x0000000b0c177246 */ /* 0x000fe40003800117 */
[-C--:B------:R-:W-:Y:S01]  /*3ee0*/  VIADDMNMX R15, R22, R9.reuse, R15, PT ;  /* 0x00000009160f7246 */ /* 0x080fe2000380010f */
[----:B------:R-:W1:Y:S01]  /*3ef0*/  LDS R25, [R14+0x53b0] ;  /* 0x0053b0000e197984 */ /* 0x000e620000000800 */
[----:B-----5:R-:W-:-:S03]  /*3f00*/  VIADDMNMX R24, R2, R9, R8, PT ;  /* 0x0000000902187246 */ /* 0x020fc60003800108 */
        /* <DEDUP_REMOVED lines=14> */
[----:B------:R-:W-:Y:S01]  /*3ff0*/  VIADDMNMX R19, R10, R8, R21, PT ;  /* 0x000000080a137246 */ /* 0x000fe20003800115 */
[----:B------:R-:W-:Y:S01]  /*4000*/  LDS R27, [R14+0x55b8] ;  /* 0x0055b8000e1b7984 */ /* 0x000fe20000000800 */
[----:B----4-:R-:W-:-:S02]  /*4010*/  VIADDMNMX R3, R22, R7, R15, PT ;  /* 0x0000000716037246 */ /* 0x010fc4000380010f */
[----:B------:R-:W-:Y:S02]  /*4020*/  VIADDMNMX R15, R22, R13, R24, PT ;  /* 0x0000000d160f7246 */ /* 0x000fe40003800118 */
        /* <DEDUP_REMOVED lines=15> */
[----:B------:R-:W5:Y:S04]  /*4120*/  LDS R12, [R14+0x56f0] ;  /* 0x0056f0000e0c7984 */ /* 0x000f680000000800 */
[----:B------:R-:W5:Y:S01]  /*4130*/  LDS R2, [R14+0x5758] ;  /* 0x005758000e027984 */ /* 0x000f620000000800 */
[-C--:B0-----:R-:W-:Y:S02]  /*4140*/  VIADDMNMX R3, R8, R10.reuse, R3, PT ;  /* 0x0000000a08037246 */ /* 0x081fe40003800103 */
[----:B------:R-:W-:-:S02]  /*4150*/  VIADDMNMX R18, R27, R10, R18, PT ;  /* 0x0000000a1b127246 */ /* 0x000fc40003800112 */
[C---:B-1----:R-:W-:Y:S02]  /*4160*/  VIADDMNMX R9, R27.reuse, R16, R21, PT ;  /* 0x000000101b097246 */ /* 0x042fe40003800115 */
[CC--:B--2---:R-:W-:Y:S02]  /*4170*/  VIADDMNMX R19, R8.reuse, R6.reuse, R19, PT ;  /* 0x0000000608137246 */ /* 0x0c4fe40003800113 */
[----:B------:R-:W-:Y:S02]  /*4180*/  VIADDMNMX R27, R27, R6, R23, PT ;  /* 0x000000061b1b7246 */ /* 0x000fe40003800117 */
[----:B---3--:R-:W-:Y:S02]  /*4190*/  VIADDMNMX R10, R25, R10, R24, PT ;  /* 0x0000000a190a7246 */ /* 0x008fe40003800118 */
[----:B------:R-:W-:Y:S02]  /*41a0*/  VIADDMNMX R24, R8, R16, R15, PT ;  /* 0x0000001008187246 */ /* 0x000fe4000380010f */
[----:B----4-:R-:W-:-:S02]  /*41b0*/  VIADDMNMX R21, R22, R7, R19, PT ;  /* 0x0000000716157246 */ /* 0x010fc40003800113 */
[C---:B------:R-:W-:Y:S02]  /*41c0*/  VIADDMNMX R16, R25.reuse, R16, R13, PT ;  /* 0x0000001019107246 */ /* 0x040fe4000380010d */
[----:B------:R-:W-:Y:S02]  /*41d0*/  VIADDMNMX R6, R25, R6, R20, PT ;  /* 0x0000000619067246 */ /* 0x000fe40003800114 */
[-C--:B------:R-:W-:Y:S01]  /*41e0*/  VIADDMNMX R15, R22, R11.reuse, R3, PT ;  /* 0x0000000b160f7246 */ /* 0x080fe20003800103 */
[----:B------:R-:W-:Y:S01]  /*41f0*/  LDS R20, [R14+0x57c0] ;  /* 0x0057c0000e147984 */ /* 0x000fe20000000800 */
[C---:B-----5:R-:W-:Y:S02]  /*4200*/  VIADDMNMX R23, R12.reuse, R11, R18, PT ;  /* 0x0000000b0c177246 */ /* 0x060fe40003800112 */
[-C--:B------:R-:W-:Y:S01]  /*4210*/  VIADDMNMX R19, R12, R17.reuse, R9, PT ;  /* 0x000000110c137246 */ /* 0x080fe20003800109 */
[----:B------:R-:W-:Y:S01]  /*4220*/  LDS R18, [R14+0x5828] ;  /* 0x005828000e127984 */ /* 0x000fe20000000800 */
[----:B------:R-:W-:-:S02]  /*4230*/  VIADDMNMX R3, R22, R17, R24, PT ;  /* 0x0000001116037246 */ /* 0x000fc40003800118 */
[----:B------:R-:W-:Y:S01]  /*4240*/  VIADDMNMX R25, R12, R7, R27, PT ;  /* 0x000000070c197246 */ /* 0x000fe2000380011b */
[----:B------:R-:W0:Y:S01]  /*4250*/  LDS.64 R8, [R0+0x120] ;  /* 0x0001200000087984 */ /* 0x000e220000000a00 */
[----:B------:R-:W-:-:S03]  /*4260*/  VIADDMNMX R24, R2, R11, R10, PT ;  /* 0x0000000b02187246 */ /* 0x000fc6000380010a */
[----:B------:R-:W1:Y:S01]  /*4270*/  LDS.64 R12, [R0+0x20d0] ;  /* 0x0020d000000c7984 */ /* 0x000e620000000a00 */
[----:B------:R-:W-:-:S03]  /*4280*/  VIADDMNMX R17, R2, R17, R16, PT ;  /* 0x0000001102117246 */ /* 0x000fc60003800110 */
[----:B------:R-:W2:Y:S04]  /*4290*/  LDS R27, [R14+0x5890] ;  /* 0x005890000e1b7984 */ /* 0x000ea80000000800 */
[----:B------:R-:W3:Y:S04]  /*42a0*/  LDS.64 R10, [R0+0x4080] ;  /* 0x00408000000a7984 */ /* 0x000ee80000000a00 */
[----:B------:R-:W4:Y:S01]  /*42b0*/  LDS R22, [R14+0x58f8] ;  /* 0x0058f8000e167984 */ /* 0x000f220000000800 */
[----:B------:R-:W-:-:S03]  /*42c0*/  VIADDMNMX R7, R2, R7, R6, PT ;  /* 0x0000000702077246 */ /* 0x000fc60003800106 */
[----:B------:R-:W5:Y:S04]  /*42d0*/  LDS R16, [R14+0x5960] ;  /* 0x005960000e107984 */ /* 0x000f680000000800 */
[----:B------:R-:W5:Y:S01]  /*42e0*/  LDS R2, [R14+0x59c8] ;  /* 0x0059c8000e027984 */ /* 0x000f620000000800 */
[-C--:B0-----:R-:W-:Y:S02]  /*42f0*/  VIADDMNMX R15, R20, R8.reuse, R15, PT ;  /* 0x00000008140f7246 */ /* 0x081fe4000380010f */
[----:B------:R-:W-:Y:S02]  /*4300*/  VIADDMNMX R6, R18, R8, R23, PT ;  /* 0x0000000812067246 */ /* 0x000fe40003800117 */
[----:B-1----:R-:W-:Y:S02]  /*4310*/  VIADDMNMX R23, R20, R12, R3, PT ;  /* 0x0000000c14177246 */ /* 0x002fe40003800103 */
[----:B--2---:R-:W-:-:S02]  /*4320*/  VIADDMNMX R8, R27, R8, R24, PT ;  /* 0x000000081b087246 */ /* 0x004fc40003800118 */
[----:B------:R-:W-:Y:S02]  /*4330*/  VIADDMNMX R24, R18, R12, R19, PT ;  /* 0x0000000c12187246 */ /* 0x000fe40003800113 */
[-C--:B---3--:R-:W-:Y:S02]  /*4340*/  VIADDMNMX R21, R20, R10.reuse, R21, PT ;  /* 0x0000000a14157246 */ /* 0x088fe40003800115 */
[----:B------:R-:W-:Y:S01]  /*4350*/  VIADDMNMX R25, R18, R10, R25, PT ;  /* 0x0000000a12197246 */ /* 0x000fe20003800119 */
[----:B------:R-:W-:Y:S01]  /*4360*/  LDS R20, [R14+0x5a30] ;  /* 0x005a30000e147984 */ /* 0x000fe20000000800 */
[C---:B----4-:R-:W-:Y:S02]  /*4370*/  VIADDMNMX R3, R22.reuse, R9, R15, PT ;  /* 0x0000000916037246 */ /* 0x050fe4000380010f */
[----:B------:R-:W-:Y:S01]  /*4380*/  VIADDMNMX R15, R22, R13, R23, PT ;  /* 0x0000000d160f7246 */ /* 0x000fe20003800117 */
[----:B------:R-:W-:Y:S01]  /*4390*/  LDS R18, [R14+0x5a98] ;  /* 0x005a98000e127984 */ /* 0x000fe20000000800 */
[----:B------:R-:W-:-:S02]  /*43a0*/  VIADDMNMX R12, R27, R12, R17, PT ;  /* 0x0000000c1b0c7246 */ /* 0x000fc40003800111 */
[----:B------:R-:W-:Y:S02]  /*43b0*/  VIADDMNMX R10, R27, R10, R7, PT ;  /* 0x0000000a1b0a7246 */ /* 0x000fe40003800107 */
[----:B------:R-:W-:Y:S01]  /*43c0*/  VIADDMNMX R23, R22, R11, R21, PT ;  /* 0x0000000b16177246 */ /* 0x000fe20003800115 */
[----:B------:R-:W-:Y:S01]  /*43d0*/  LDS R27, [R14+0x5b00] ;  /* 0x005b00000e1b7984 */ /* 0x000fe20000000800 */
[C---:B-----5:R-:W-:Y:S02]  /*43e0*/  VIADDMNMX R19, R16.reuse, R9, R6, PT ;  /* 0x0000000910137246 */ /* 0x060fe40003800106 */
[C---:B------:R-:W-:Y:S01]  /*43f0*/  VIADDMNMX R21, R16.reuse, R13, R24, PT ;  /* 0x0000000d10157246 */ /* 0x040fe20003800118 */
[----:B------:R-:W0:Y:S01]  /*4400*/  LDS.64 R6, [R0+0x128] ;  /* 0x0001280000067984 */ /* 0x000e220000000a00 */
[----:B------:R-:W-:Y:S02]  /*4410*/  VIADDMNMX R25, R16, R11, R25, PT ;  /* 0x0000000b10197246 */ /* 0x000fe40003800119 */
[C---:B------:R-:W-:Y:S01]  /*4420*/  VIADDMNMX R22, R2.reuse, R9, R8, PT ;  /* 0x0000000902167246 */ /* 0x040fe20003800108 */
[----:B------:R-:W1:Y:S01]  /*4430*/  LDS.64 R16, [R0+0x20d8] ;  /* 0x0020d80000107984 */ /* 0x000e620000000a00 */
[----:B------:R-:W-:-:S03]  /*4440*/  VIADDMNMX R13, R2, R13, R12, PT ;  /* 0x0000000d020d7246 */ /* 0x000fc6000380010c */
[----:B------:R-:W2:Y:S04]  /*4450*/  LDS.64 R8, [R0+0x4088] ;  /* 0x0040880000087984 */ /* 0x000ea80000000a00 */
[----:B------:R-:W3:Y:S04]  /*4460*/  LDS R24, [R14+0x5b68] ;  /* 0x005b68000e187984 */ /* 0x000ee80000000800 */
[----:B------:R-:W4:Y:S01]  /*4470*/  LDS R12, [R14+0x5bd0] ;  /* 0x005bd0000e0c7984 */ /* 0x000f220000000800 */
[----:B------:R-:W-:-:S03]  /*4480*/  VIADDMNMX R10, R2, R11, R10, PT ;  /* 0x0000000b020a7246 */ /* 0x000fc6000380010a */
[----:B------:R-:W5:Y:S01]  /*4490*/  LDS R2, [R14+0x5c38] ;  /* 0x005c38000e027984 */ /* 0x000f620000000800 */
[-C--:B0-----:R-:W-:Y:S02]  /*44a0*/  VIADDMNMX R3, R20, R6.reuse, R3, PT ;  /* 0x0000000614037246 */ /* 0x081fe40003800103 */
[-C--:B------:R-:W-:Y:S02]  /*44b0*/  VIADDMNMX R19, R18, R6.reuse, R19, PT ;  /* 0x0000000612137246 */ /* 0x080fe40003800113 */
[----:B------:R-:W-:Y:S02]  /*44c0*/  VIADDMNMX R22, R27, R6, R22, PT ;  /* 0x000000061b167246 */ /* 0x000fe40003800116 */
[-C--:B-1----:R-:W-:Y:S02]  /*44d0*/  VIADDMNMX R6, R20, R16.reuse, R15, PT ;  /* 0x0000001014067246 */ /* 0x082fe4000380010f */
[----:B------:R-:W-:Y:S02]  /*44e0*/  VIADDMNMX R21, R18, R16, R21, PT ;  /* 0x0000001012157246 */ /* 0x000fe40003800115 */
[----:B--2---:R-:W-:-:S02]  /*44f0*/  VIADDMNMX R23, R20, R8, R23, PT ;  /* 0x0000000814177246 */ /* 0x004fc40003800117 */
[C---:B------:R-:W-:Y:S02]  /*4500*/  VIADDMNMX R13, R27.reuse, R16, R13, PT ;  /* 0x000000101b0d7246 */ /* 0x040fe4000380010d */
[----:B---3--:R-:W-:Y:S02]  /*4510*/  VIADDMNMX R15, R24, R7, R3, PT ;  /* 0x00000007180f7246 */ /* 0x008fe40003800103 */
[-C--:B------:R-:W-:Y:S02]  /*4520*/  VIADDMNMX R25, R18, R8.reuse, R25, PT ;  /* 0x0000000812197246 */ /* 0x080fe40003800119 */
[----:B------:R-:W-:Y:S02]  /*4530*/  VIADDMNMX R3, R24, R17, R6, PT ;  /* 0x0000001118037246 */ /* 0x000fe40003800106 */
[----:B----4-:R-:W-:Y:S01]  /*4540*/  VIADDMNMX R16, R12, R7, R19, PT ;  /* 0x000000070c107246 */ /* 0x010fe20003800113 */
        /* <DEDUP_REMOVED lines=10> */
[C---:B-----5:R-:W-:Y:S02]  /*45f0*/  VIADDMNMX R22, R2.reuse, R7, R22, PT ;  /* 0x0000000702167246 */ /* 0x060fe40003800116 */
[----:B------:R-:W-:-:S02]  /*4600*/  VIADDMNMX R13, R2, R17, R13, PT ;  /* 0x00000011020d7246 */ /* 0x000fc4000380010d */
[----:B------:R-:W-:Y:S02]  /*4610*/  VIADDMNMX R8, R2, R9, R8, PT ;  /* 0x0000000902087246 */ /* 0x000fe40003800108 */
[CC--:B0-----:R-:W-:Y:S02]  /*4620*/  VIADDMNMX R3, R6.reuse, R18.reuse, R3, PT ;  /* 0x0000001206037246 */ /* 0x0c1fe40003800103 */
[C---:B------:R-:W-:Y:S02]  /*4630*/  VIADDMNMX R24, R29.reuse, R18, R24, PT ;  /* 0x000000121d187246 */ /* 0x040fe40003800118 */
[-C--:B-1----:R-:W-:Y:S02]  /*4640*/  VIADDMNMX R15, R6, R10.reuse, R15, PT ;  /* 0x0000000a060f7246 */ /* 0x082fe4000380010f */
[-C--:B------:R-:W-:Y:S02]  /*4650*/  VIADDMNMX R16, R29, R10.reuse, R16, PT ;  /* 0x0000000a1d107246 */ /* 0x080fe40003800110 */
[----:B--2---:R-:W-:-:S02]  /*4660*/  VIADDMNMX R22, R27, R10, R22, PT ;  /* 0x0000000a1b167246 */ /* 0x004fc40003800116 */
[----:B------:R-:W-:Y:S02]  /*4670*/  VIADDMNMX R13, R27, R18, R13, PT ;  /* 0x000000121b0d7246 */ /* 0x000fe4000380010d */
[-C--:B---3--:R-:W-:Y:S02]  /*4680*/  VIADDMNMX R23, R6, R20.reuse, R23, PT ;  /* 0x0000001406177246 */ /* 0x088fe40003800117 */
[-C--:B------:R-:W-:Y:S02]  /*4690*/  VIADDMNMX R25, R29, R20.reuse, R25, PT ;  /* 0x000000141d197246 */ /* 0x080fe40003800119 */
[----:B------:R-:W-:Y:S02]  /*46a0*/  VIADDMNMX R8, R27, R20, R8, PT ;  /* 0x000000141b087246 */ /* 0x000fe40003800108 */
[C---:B------:R-:W-:Y:S02]  /*46b0*/  VIADDMNMX R7, R26.reuse, R19, R3, PT ;  /* 0x000000131a077246 */ /* 0x040fe40003800103 */
[----:B------:R-:W-:-:S02]  /*46c0*/  VIADDMNMX R15, R26, R11, R15, PT ;  /* 0x0000000b1a0f7246 */ /* 0x000fc4000380010f */
[C---:B----4-:R-:W-:Y:S02]  /*46d0*/  VIADDMNMX R3, R12.reuse, R11, R22, PT ;  /* 0x0000000b0c037246 */ /* 0x050fe40003800116 */
[----:B------:R-:W-:Y:S02]  /*46e0*/  VIADDMNMX R13, R12, R19, R13, PT ;  /* 0x000000130c0d7246 */ /* 0x000fe4000380010d */
[----:B------:R-:W-:Y:S02]  /*46f0*/  VIADDMNMX R23, R26, R21, R23, PT ;  /* 0x000000151a177246 */ /* 0x000fe40003800117 */
[----:B------:R-:W-:Y:S02]  /*4700*/  VIADDMNMX R11, R28, R11, R16, PT ;  /* 0x0000000b1c0b7246 */ /* 0x000fe40003800110 */
[----:B------:R-:W-:Y:S02]  /*4710*/  VIADDMNMX R9, R12, R21, R8, PT ;  /* 0x000000150c097246 */ /* 0x000fe40003800108 */
[----:B------:R-:W-:-:S02]  /*4720*/  VIADDMNMX R19, R28, R19, R24, PT ;  /* 0x000000131c137246 */ /* 0x000fc40003800118 */
[----:B------:R-:W-:Y:S01]  /*4730*/  VIADDMNMX R25, R28, R21, R25, PT ;  /* 0x000000151c197246 */ /* 0x000fe20003800119 */
[----:B------:R-:W-:Y:S04]  /*4740*/  STG.E desc[UR6][R4.64], R15 ;  /* 0x0000000f04007986 */ /* 0x000fe8000c101906 */
[----:B------:R-:W-:Y:S04]  /*4750*/  STG.E desc[UR6][R4.64+0x68], R11 ;  /* 0x0000680b04007986 */ /* 0x000fe8000c101906 */
[----:B------:R-:W-:Y:S04]  /*4760*/  STG.E desc[UR6][R4.64+0xd0], R3 ;  /* 0x0000d00304007986 */ /* 0x000fe8000c101906 */
[----:B------:R-:W-:Y:S04]  /*4770*/  STG.E desc[UR6][R4.64+0x1fb0], R7 ;  /* 0x001fb00704007986 */ /* 0x000fe8000c101906 */
[----:B------:R-:W-:Y:S04]  /*4780*/  STG.E desc[UR6][R4.64+0x2018], R19 ;  /* 0x0020181304007986 */ /* 0x000fe8000c101906 */
[----:B------:R-:W-:Y:S04]  /*4790*/  STG.E desc[UR6][R4.64+0x2080], R13 ;  /* 0x0020800d04007986 */ /* 0x000fe8000c101906 */
[----:B------:R-:W-:Y:S04]  /*47a0*/  STG.E desc[UR6][R4.64+0x3f60], R23 ;  /* 0x003f601704007986 */ /* 0x000fe8000c101906 */
[----:B------:R-:W-:Y:S04]  /*47b0*/  STG.E desc[UR6][R4.64+0x3fc8], R25 ;  /* 0x003fc81904007986 */ /* 0x000fe8000c101906 */
[----:B------:R-:W-:Y:S01]  /*47c0*/  STG.E desc[UR6][R4.64+0x4030], R9 ;  /* 0x0040300904007986 */ /* 0x000fe2000c101906 */
[----:B------:R-:W-:Y:S05]  /*47d0*/  EXIT ;  /* 0x000000000000794d */ /* 0x000fea0003800000 */
.L_x_1:
        /* <DEDUP_REMOVED lines=10> */
.L_x_10:


//--------------------- .text._Z11proc_2_globILi3ELi26ELi78EEvPiiiii --------------------------
	.section	.text._Z11proc_2_globILi3ELi26ELi78EEvPiiiii,"ax",@progbits
	.align	128
        .global         _Z11proc_2_globILi3ELi26ELi78EEvPiiiii
        .type           _Z11proc_2_globILi3ELi26ELi78EEvPiiiii,@function
        .size           _Z11proc_2_globILi3ELi26ELi78EEvPiiiii,(.L_x_11 - _Z11proc_2_globILi3ELi26ELi78EEvPiiiii)
        .other          _Z11proc_2_globILi3ELi26ELi78EEvPiiiii,@"STO_CUDA_ENTRY STV_DEFAULT"
_Z11proc_2_globILi3ELi26ELi78EEvPiiiii:
.text._Z11proc_2_globILi3ELi26ELi78EEvPiiiii:
[----:B------:R-:W-:Y:S01]  /*0000*/  LDC R1, c[0x0][0x37c] ;  /* 0x0000df00ff017b82 */ /* 0x000fe20000000800 */
[----:B------:R-:W0:Y:S07]  /*0010*/  S2R R0, SR_TID.X ;  /* 0x0000000000007919 */ /* 0x000e2e0000002100 */
[----:B------:R-:W1:Y:S01]  /*0020*/  LDC R8, c[0x0][0x38c] ;  /* 0x0000e300ff087b82 */ /* 0x000e620000000800 */
[----:B------:R-:W1:Y:S01]  /*0030*/  LDCU.64 UR8, c[0x0][0x390] ;  /* 0x00007200ff0877ac */ /* 0x000e620008000a00 */
[----:B------:R-:W2:Y:S01]  /*0040*/  S2R R4, SR_TID.Y ;  /* 0x0000000000047919 */ /* 0x000ea20000002200 */
[----:B------:R-:W3:Y:S05]  /*0050*/  LDCU.64 UR4, c[0x0][0x358] ;  /* 0x00006b00ff0477ac */ /* 0x000eea0008000a00 */
[----:B------:R-:W4:Y:S01]  /*0060*/  LDC.64 R2, c[0x0][0x380] ;  /* 0x0000e000ff027b82 */ /* 0x000f220000000a00 */
[----:B-1----:R-:W-:-:S04]  /*0070*/  IMAD R5, R8, UR9, R8 ;  /* 0x0000000908057c24 */ /* 0x002fc8000f8e0208 */
[----:B0-----:R-:W-:-:S04]  /*0080*/  IMAD R5, R5, UR8, R0 ;  /* 0x0000000805057c24 */ /* 0x001fc8000f8e0200 */
[----:B--2---:R-:W-:-:S04]  /*0090*/  IMAD R5, R4, 0x4e, R5 ;  /* 0x0000004e04057824 */ /* 0x004fc800078e0205 */
[----:B----4-:R-:W-:-:S05]  /*00a0*/  IMAD.WIDE R10, R5, 0x4, R2 ;  /* 0x00000004050a7825 */ /* 0x010fca00078e0202 */
[----:B---3--:R-:W2:Y:S04]  /*00b0*/  LDG.E R12, desc[UR4][R10.64] ;  /* 0x000000040a0c7981 */ /* 0x008ea8000c1e1900 */
[----:B------:R-:W3:Y:S04]  /*00c0*/  LDG.E R14, desc[UR4][R10.64+0x68] ;  /* 0x000068040a0e7981 */ /* 0x000ee8000c1e1900 */
[----:B------:R-:W4:Y:S04]  /*00d0*/  LDG.E R16, desc[UR4][R10.64+0xd0] ;  /* 0x0000d0040a107981 */ /* 0x000f28000c1e1900 */
[----:B------:R-:W5:Y:S04]  /*00e0*/  LDG.E R18, desc[UR4][R10.64+0x1fb0] ;  /* 0x001fb0040a127981 */ /* 0x000f68000c1e1900 */
[----:B------:R-:W5:Y:S04]  /*00f0*/  LDG.E R20, desc[UR4][R10.64+0x2018] ;  /* 0x002018040a147981 */ /* 0x000f68000c1e1900 */
[----:B------:R-:W5:Y:S04]  /*0100*/  LDG.E R22, desc[UR4][R10.64+0x2080] ;  /* 0x002080040a167981 */ /* 0x000f68000c1e1900 */
[----:B------:R-:W5:Y:S04]  /*0110*/  LDG.E R24, desc[UR4][R10.64+0x3f60] ;  /* 0x003f60040a187981 */ /* 0x000f68000c1e1900 */
[----:B------:R-:W5:Y:S04]  /*0120*/  LDG.E R26, desc[UR4][R10.64+0x3fc8] ;  /* 0x003fc8040a1a7981 */ /* 0x000f68000c1e1900 */
[----:B------:R-:W5:Y:S01]  /*0130*/  LDG.E R28, desc[UR4][R10.64+0x4030] ;  /* 0x004030040a1c7981 */ /* 0x000f62000c1e1900 */
[----:B------:R-:W-:Y:S01]  /*0140*/  MOV R7, 0x400 ;  /* 0x0000040000077802 */ /* 0x000fe20000000f00 */
[----:B------:R-:W0:Y:S01]  /*0150*/  S2UR UR6, SR_CTAID.Y ;  /* 0x00000000000679c3 */ /* 0x000e220000002600 */
[----:B------:R-:W1:Y:S01]  /*0160*/  S2R R6, SR_CgaCtaId ;  /* 0x0000000000067919 */ /* 0x000e620000008800 */
[----:B0-----:R-:W-:Y:S01]  /*0170*/  UISETP.NE.AND UP0, UPT, UR6, URZ, UPT ;  /* 0x000000ff0600728c */ /* 0x001fe2000bf05270 */
[----:B-1----:R-:W-:-:S05]  /*0180*/  LEA R9, R6, R7, 0x18 ;  /* 0x0000000706097211 */ /* 0x002fca00078ec0ff */
[----:B------:R-:W-:-:S04]  /*0190*/  IMAD R5, R4, 0x138, R9 ;  /* 0x0000013804057824 */ /* 0x000fc800078e0209 */
[----:B------:R-:W-:-:S05]  /*01a0*/  IMAD R13, R0, 0x4, R5 ;  /* 0x00000004000d7824 */ /* 0x000fca00078e0205 */
[----:B--2---:R0:W-:Y:S04]  /*01b0*/  STS [R13], R12 ;  /* 0x0000000c0d007388 */ /* 0x0041e80000000800 */
[----:B---3--:R0:W-:Y:S04]  /*01c0*/  STS [R13+0x68], R14 ;  /* 0x0000680e0d007388 */ /* 0x0081e80000000800 */
[----:B----4-:R0:W-:Y:S04]  /*01d0*/  STS [R13+0xd0], R16 ;  /* 0x0000d0100d007388 */ /* 0x0101e80000000800 */
[----:B-----5:R0:W-:Y:S04]  /*01e0*/  STS [R13+0x1fb0], R18 ;  /* 0x001fb0120d007388 */ /* 0x0201e80000000800 */
[----:B------:R0:W-:Y:S04]  /*01f0*/  STS [R13+0x2018], R20 ;  /* 0x002018140d007388 */ /* 0x0001e80000000800 */
[----:B------:R0:W-:Y:S04]  /*0200*/  STS [R13+0x2080], R22 ;  /* 0x002080160d007388 */ /* 0x0001e80000000800 */
[----:B------:R0:W-:Y:S04]  /*0210*/  STS [R13+0x3f60], R24 ;  /* 0x003f60180d007388 */ /* 0x0001e80000000800 */
[----:B------:R0:W-:Y:S04]  /*0220*/  STS [R13+0x3fc8], R26 ;  /* 0x003fc81a0d007388 */ /* 0x0001e80000000800 */
[----:B------:R0:W-:Y:S01]  /*0230*/  STS [R13+0x4030], R28 ;  /* 0x0040301c0d007388 */ /* 0x0001e20000000800 */
[----:B------:R-:W-:Y:S05]  /*0240*/  BRA.U !UP0, `(.L_x_2) ;  /* 0x000000c108587547 */ /* 0x000fea000b800000 */
[----:B------:R-:W1:Y:S01]  /*0250*/  S2R R9, SR_CTAID.X ;  /* 0x0000000000097919 */ /* 0x000e620000002500 */
[----:B------:R-:W1:Y:S02]  /*0260*/  LDC R10, c[0x0][0x388] ;  /* 0x0000e200ff0a7b82 */ /* 0x000e640000000800 */
[----:B-1----:R-:W-:-:S04]  /*0270*/  IMAD.IADD R9, R9, 0x1, R10 ;  /* 0x0000000109097824 */ /* 0x002fc800078e020a */
[C---:B------:R-:W-:Y:S01]  /*0280*/  VIADD R11, R9.reuse, 0x1 ;  /* 0x00000001090b7836 */ /* 0x040fe20000000000 */
[----:B------:R-:W-:-:S13]  /*0290*/  ISETP.GE.AND P0, PT, R9, R8, PT ;  /* 0x000000080900720c */ /* 0x000fda0003f06270 */
[----:B------:R-:W-:-:S04]  /*02a0*/  @!P0 IMAD.MOV R11, RZ, RZ, R9 ;  /* 0x000000ffff0b8224 */ /* 0x000fc800078e0209 */
[----:B------:R-:W-:-:S04]  /*02b0*/  IMAD R9, R8, UR9, R11 ;  /* 0x0000000908097c24 */ /* 0x000fc8000f8e020b */
[----:B------:R-:W-:-:S04]  /*02c0*/  IMAD R9, R9, UR8, R0 ;  /* 0x0000000809097c24 */ /* 0x000fc8000f8e0200 */
[----:B------:R-:W-:-:S04]  /*02d0*/  IMAD R9, R4, 0x4e, R9 ;  /* 0x0000004e04097824 */ /* 0x000fc800078e0209 */
[----:B------:R-:W-:-:S05]  /*02e0*/  IMAD.WIDE R2, R9, 0x4, R2 ;  /* 0x0000000409027825 */ /* 0x000fca00078e0202 */
[----:B------:R-:W2:Y:S04]  /*02f0*/  LDG.E R9, desc[UR4][R2.64] ;  /* 0x0000000402097981 */ /* 0x000ea8000c1e1900 */
[----:B------:R-:W3:Y:S04]  /*0300*/  LDG.E R11, desc[UR4][R2.64+0x68] ;  /* 0x00006804020b7981 */ /* 0x000ee8000c1e1900 */
[----:B0-----:R-:W4:Y:S04]  /*0310*/  LDG.E R13, desc[UR4][R2.64+0xd0] ;  /* 0x0000d004020d7981 */ /* 0x001f28000c1e1900 */
[----:B------:R-:W5:Y:S04]  /*0320*/  LDG.E R15, desc[UR4][R2.64+0x1fb0] ;  /* 0x001fb004020f7981 */ /* 0x000f68000c1e1900 */
[----:B------:R-:W5:Y:S04]  /*0330*/  LDG.E R17, desc[UR4][R2.64+0x2018] ;  /* 0x0020180402117981 */ /* 0x000f68000c1e1900 */
[----:B------:R-:W5:Y:S04]  /*0340*/  LDG.E R19, desc[UR4][R2.64+0x2080] ;  /* 0x0020800402137981 */ /* 0x000f68000c1e1900 */
[----:B------:R-:W5:Y:S04]  /*0350*/  LDG.E R21, desc[UR4][R2.64+0x3f60] ;  /* 0x003f600402157981 */ /* 0x000f68000c1e1900 */
[----:B------:R-:W5:Y:S04]  /*0360*/  LDG.E R23, desc[UR4][R2.64+0x3fc8] ;  /* 0x003fc80402177981 */ /* 0x000f68000c1e1900 */
[----:B------:R-:W5:Y:S01]  /*0370*/  LDG.E R25, desc[UR4][R2.64+0x4030] ;  /* 0x0040300402197981 */ /* 0x000f62000c1e1900 */
[----:B------:R-:W-:-:S05]  /*0380*/  VIADD R7, R7, 0x5f10 ;  /* 0x00005f1007077836 */ /* 0x000fca0000000000 */
[----:B------:R-:W-:-:S05]  /*0390*/  LEA R7, R6, R7, 0x18 ;  /* 0x0000000706077211 */ /* 0x000fca00078ec0ff */
[----:B------:R-:W-:-:S04]  /*03a0*/  IMAD R7, R0, 0x4, R7 ;  /* 0x0000000400077824 */ /* 0x000fc800078e0207 */
[----:B------:R-:W-:-:S05]  /*03b0*/  IMAD R4, R4, 0x138, R7 ;  /* 0x0000013804047824 */ /* 0x000fca00078e0207 */
[----:B--2---:R-:W-:Y:S04]  /*03c0*/  STS [R4], R9 ;  /* 0x0000000904007388 */ /* 0x004fe80000000800 */
[----:B---3--:R-:W-:Y:S04]  /*03d0*/  STS [R4+0x68], R11 ;  /* 0x0000680b04007388 */ /* 0x008fe80000000800 */
[----:B----4-:R-:W-:Y:S04]  /*03e0*/  STS [R4+0xd0], R13 ;  /* 0x0000d00d04007388 */ /* 0x010fe80000000800 */
[----:B-----5:R-:W-:Y:S04]  /*03f0*/  STS [R4+0x1fb0], R15 ;  /* 0x001fb00f04007388 */ /* 0x020fe80000000800 */
[----:B------:R-:W-:Y:S04]  /*0400*/  STS [R4+0x2018], R17 ;  /* 0x0020181104007388 */ /* 0x000fe80000000800 */
[----:B------:R-:W-:Y:S04]  /*0410*/  STS [R4+0x2080], R19 ;  /* 0x0020801304007388 */ /* 0x000fe80000000800 */
[----:B------:R-:W-:Y:S04]  /*0420*/  STS [R4+0x3f60], R21 ;  /* 0x003f601504007388 */ /* 0x000fe80000000800 */
[----:B------:R-:W-:Y:S04]  /*0430*/  STS [R4+0x3fc8], R23 ;  /* 0x003fc81704007388 */ /* 0x000fe80000000800 */
[----:B------:R-:W-:Y:S01]  /*0440*/  STS [R4+0x4030], R25 ;  /* 0x0040301904007388 */ /* 0x000fe20000000800 */
[----:B------:R-:W-:Y:S06]  /*0450*/  BAR.SYNC.DEFER_BLOCKING 0x0 ;  /* 0x0000000000007b1d */ /* 0x000fec0000010000 */
[----:B------:R-:W-:Y:S04]  /*0460*/  LDS R0, [R5] ;  /* 0x0000000005007984 */ /* 0x000fe80000000800 */
[----:B------:R-:W-:Y:S04]  /*0470*/  LDS R9, [R4] ;  /* 0x0000000004097984 */ /* 0x000fe80000000800 */
[----:B------:R-:W0:Y:S04]  /*0480*/  LDS R6, [R7] ;  /* 0x0000000007067984 */ /* 0x000e280000000800 */
[----:B------:R-:W-:Y:S04]  /*0490*/  LDS R11, [R4+0x68] ;  /* 0x00006800040b7984 */ /* 0x000fe80000000800 */
[----:B------:R-:W-:Y:S04]  /*04a0*/  LDS R13, [R4+0xd0] ;  /* 0x0000d000040d7984 */ /* 0x000fe80000000800 */
[----:B------:R-:W-:Y:S04]  /*04b0*/  LDS R15, [R4+0x1fb0] ;  /* 0x001fb000040f7984 */ /* 0x000fe80000000800 */
[----:B------:R-:W-:Y:S04]  /*04c0*/  LDS R12, [R4+0x3fc8] ;  /* 0x003fc800040c7984 */ /* 0x000fe80000000800 */
[----:B------:R-:W-:Y:S01]  /*04d0*/  LDS R14, [R4+0x4030] ;  /* 0x00403000040e7984 */ /* 0x000fe20000000800 */
[----:B0-----:R-:W-:-:S05]  /*04e0*/  VIADDMNMX R9, R6, R0, R9, PT ;  /* 0x0000000006097246 */ /* 0x001fca0003800109 */
[----:B------:R-:W-:Y:S04]  /*04f0*/  STS [R4], R9 ;  /* 0x0000000904007388 */ /* 0x000fe80000000800 */
[----:B------:R-:W0:Y:S04]  /*0500*/  LDS R6, [R7+0x68] ;  /* 0x0000680007067984 */ /* 0x000e280000000800 */
[----:B------:R-:W-:Y:S01]  /*0510*/  LDS R9, [R4+0x2018] ;  /* 0x0020180004097984 */ /* 0x000fe20000000800 */
[----:B0-----:R-:W-:-:S05]  /*0520*/  VIADDMNMX R11, R6, R0, R11, PT ;  /* 0x00000000060b7246 */ /* 0x001fca000380010b */
[----:B------:R-:W-:Y:S04]  /*0530*/  STS [R4+0x68], R11 ;  /* 0x0000680b04007388 */ /* 0x000fe80000000800 */
[----:B------:R-:W0:Y:S04]  /*0540*/  LDS R6, [R7+0xd0] ;  /* 0x0000d00007067984 */ /* 0x000e280000000800 */
[----:B------:R-:W-:Y:S01]  /*0550*/  LDS R11, [R4+0x2080] ;  /* 0x00208000040b7984 */ /* 0x000fe20000000800 */
[----:B0-----:R-:W-:-:S05]  /*0560*/  VIADDMNMX R13, R6, R0, R13, PT ;  /* 0x00000000060d7246 */ /* 0x001fca000380010d */
[----:B------:R-:W-:Y:S04]  /*0570*/  STS [R4+0xd0], R13 ;  /* 0x0000d00d04007388 */ /* 0x000fe80000000800 */
[----:B------:R-:W-:Y:S04]  /*0580*/  LDS R0, [R5+0x1fb0] ;  /* 0x001fb00005007984 */ /* 0x000fe80000000800 */
[----:B------:R-:W0:Y:S02]  /*0590*/  LDS R6, [R7] ;  /* 0x0000000007067984 */ /* 0x000e240000000800 */
[----:B0-----:R-:W-:-:S05]  /*05a0*/  VIADDMNMX R15, R6, R0, R15, PT ;  /* 0x00000000060f7246 */ /* 0x001fca000380010f */
[----:B------:R-:W-:Y:S04]  /*05b0*/  STS [R4+0x1fb0], R15 ;  /* 0x001fb00f04007388 */ /* 0x000fe80000000800 */
[----:B------:R-:W0:Y:S02]  /*05c0*/  LDS R8, [R7+0x68] ;  /* 0x0000680007087984 */ /* 0x000e240000000800 */
[----:B0-----:R-:W-:-:S05]  /*05d0*/  VIADDMNMX R9, R8, R0, R9, PT ;  /* 0x0000000008097246 */ /* 0x001fca0003800109 */
[----:B------:R-:W-:Y:S04]  /*05e0*/  STS [R4+0x2018], R9 ;  /* 0x0020180904007388 */ /* 0x000fe80000000800 */
[----:B------:R-:W0:Y:S02]  /*05f0*/  LDS R10, [R7+0xd0] ;  /* 0x0000d000070a7984 */ /* 0x000e240000000800 */
[----:B0-----:R-:W-:Y:S02]  /*0600*/  VIADDMNMX R11, R10, R0, R11, PT ;  /* 0x000000000a0b7246 */ /* 0x001fe4000380010b */
[----:B------:R-:W-:Y:S04]  /*0610*/  LDS R0, [R4+0x3f60] ;  /* 0x003f600004007984 */ /* 0x000fe80000000800 */
[----:B------:R-:W-:Y:S04]  /*0620*/  STS [R4+0x2080], R11 ;  /* 0x0020800b04007388 */ /* 0x000fe80000000800 */
[----:B------:R-:W0:Y:S02]  /*0630*/  LDS R13, [R5+0x3f60] ;  /* 0x003f6000050d7984 */ /* 0x000e240000000800 */
[----:B0-----:R-:W-:-:S02]  /*0640*/  VIADDMNMX R15, R6, R13, R0, PT ;  /* 0x0000000d060f7246 */ /* 0x001fc40003800100 */
[-C--:B------:R-:W-:Y:S02]  /*0650*/  VIADDMNMX R17, R8, R13.reuse, R12, PT ;  /* 0x0000000d08117246 */ /* 0x080fe4000380010c */
[----:B------:R-:W-:Y:S01]  /*0660*/  VIADDMNMX R13, R10, R13, R14, PT ;  /* 0x0000000d0a0d7246 */ /* 0x000fe2000380010e */
[----:B------:R-:W-:Y:S04]  /*0670*/  STS [R4+0x3f60], R15 ;  /* 0x003f600f04007388 */ /* 0x000fe80000000800 */
[----:B------:R-:W-:Y:S04]  /*0680*/  STS [R4+0x3fc8], R17 ;  /* 0x003fc81104007388 */ /* 0x000fe80000000800 */
[----:B------:R-:W-:Y:S01]  /*0690*/  STS [R4+0x4030], R13 ;  /* 0x0040300d04007388 */ /* 0x000fe20000000800 */
[----:B------:R-:W-:Y:S06]  /*06a0*/  BAR.SYNC.DEFER_BLOCKING 0x0 ;  /* 0x0000000000007b1d */ /* 0x000fec0000010000 */
[----:B------:R-:W-:Y:S04]  /*06b0*/  LDS R0, [R5+0x4] ;  /* 0x0000040005007984 */ /* 0x000fe80000000800 */
[----:B------:R-:W-:Y:S04]  /*06c0*/  LDS R9, [R4] ;  /* 0x0000000004097984 */ /* 0x000fe80000000800 */
[----:B------:R-:W0:Y:S04]  /*06d0*/  LDS R6, [R7+0x138] ;  /* 0x0001380007067984 */ /* 0x000e280000000800 */
        /* <DEDUP_REMOVED lines=16> */
[----:B------:R-:W0:Y:S02]  /*07e0*/  LDS R6, [R7+0x138] ;  /* 0x0001380007067984 */ /* 0x000e240000000800 */
        /* <DEDUP_REMOVED lines=942> */
[----:B0-----:R-:W-:-:S05]  /*42d0*/  VIADDMNMX R9, R6, R0, R9, PT ;  /* 0x0000000006097246 */ /* 0x001fca0003800109 */
        /* <DEDUP_REMOVED lines=2029> */
[----:B------:R-:W-:Y:S04]  /*c1b0*/  LDS R5, [R5+0x4094] ;  /* 0x0040940005057984 */ /* 0x000fe80000000800 */
[----:B------:R-:W0:Y:S02]  /*c1c0*/  LDS R6, [R7+0x5dd8] ;  /* 0x005dd80007067984 */ /* 0x000e240000000800 */
[----:B0-----:R-:W-:-:S02]  /*c1d0*/  VIADDMNMX R11, R6, R5, R0, PT ;  /* 0x00000005060b7246 */ /* 0x001fc40003800100 */
[----:B------:R-:W-:Y:S04]  /*c1e0*/  LDS R0, [R4+0x3fc8] ;  /* 0x003fc80004007984 */ /* 0x000fe80000000800 */
[----:B------:R-:W-:Y:S04]  /*c1f0*/  STS [R4+0x3f60], R11 ;  /* 0x003f600b04007388 */ /* 0x000fe80000000800 */
[----:B------:R-:W0:Y:S02]  /*c200*/  LDS R6, [R7+0x5e40] ;  /* 0x005e400007067984 */ /* 0x000e240000000800 */
[----:B0-----:R-:W-:-:S02]  /*c210*/  VIADDMNMX R13, R6, R5, R0, PT ;  /* 0x00000005060d7246 */ /* 0x001fc40003800100 */
[----:B------:R-:W-:Y:S04]  /*c220*/  LDS R0, [R4+0x4030] ;  /* 0x0040300004007984 */ /* 0x000fe80000000800 */
[----:B------:R-:W-:Y:S04]  /*c230*/  STS [R4+0x3fc8], R13 ;  /* 0x003fc80d04007388 */ /* 0x000fe80000000800 */
[----:B------:R-:W0:Y:S02]  /*c240*/  LDS R6, [R7+0x5ea8] ;  /* 0x005ea80007067984 */ /* 0x000e240000000800 */
[----:B0-----:R-:W-:-:S05]  /*c250*/  VIADDMNMX R9, R6, R5, R0, PT ;  /* 0x0000000506097246 */ /* 0x001fca0003800100 */
[----:B------:R-:W-:Y:S01]  /*c260*/  STS [R4+0x4030], R9 ;  /* 0x0040300904007388 */ /* 0x000fe20000000800 */
[----:B------:R-:W-:Y:S06]  /*c270*/  BAR.SYNC.DEFER_BLOCKING 0x0 ;  /* 0x0000000000007b1d */ /* 0x000fec0000010000 */
[----:B------:R-:W0:Y:S04]  /*c280*/  LDS R5, [R4] ;  /* 0x0000000004057984 */ /* 0x000e280000000800 */
[----:B------:R-:W1:Y:S04]  /*c290*/  LDS R15, [R4+0x68] ;  /* 0x00006800040f7984 */ /* 0x000e680000000800 */
[----:B------:R-:W2:Y:S04]  /*c2a0*/  LDS R11, [R4+0xd0] ;  /* 0x0000d000040b7984 */ /* 0x000ea80000000800 */
[----:B------:R-:W3:Y:S04]  /*c2b0*/  LDS R17, [R4+0x1fb0] ;  /* 0x001fb00004117984 */ /* 0x000ee80000000800 */
[----:B------:R-:W4:Y:S04]  /*c2c0*/  LDS R19, [R4+0x2018] ;  /* 0x0020180004137984 */ /* 0x000f280000000800 */
[----:B------:R-:W5:Y:S04]  /*c2d0*/  LDS R21, [R4+0x2080] ;  /* 0x0020800004157984 */ /* 0x000f680000000800 */
[----:B------:R-:W5:Y:S04]  /*c2e0*/  LDS R13, [R4+0x3f60] ;  /* 0x003f6000040d7984 */ /* 0x000f680000000800 */
[----:B------:R-:W5:Y:S04]  /*c2f0*/  LDS R23, [R4+0x4030] ;  /* 0x0040300004177984 */ /* 0x000f680000000800 */
[----:B------:R-:W5:Y:S04]  /*c300*/  LDS R7, [R4+0x3fc8] ;  /* 0x003fc80004077984 */ /* 0x000f680000000800 */
[----:B0-----:R-:W-:Y:S04]  /*c310*/  STG.E desc[UR4][R2.64], R5 ;  /* 0x0000000502007986 */ /* 0x001fe8000c101904 */
[----:B-1----:R-:W-:Y:S04]  /*c320*/  STG.E desc[UR4][R2.64+0x68], R15 ;  /* 0x0000680f02007986 */ /* 0x002fe8000c101904 */
[----:B--2---:R-:W-:Y:S04]  /*c330*/  STG.E desc[UR4][R2.64+0xd0], R11 ;  /* 0x0000d00b02007986 */ /* 0x004fe8000c101904 */
[----:B---3--:R-:W-:Y:S04]  /*c340*/  STG.E desc[UR4][R2.64+0x1fb0], R17 ;  /* 0x001fb01102007986 */ /* 0x008fe8000c101904 */
[----:B----4-:R-:W-:Y:S04]  /*c350*/  STG.E desc[UR4][R2.64+0x2018], R19 ;  /* 0x0020181302007986 */ /* 0x010fe8000c101904 */
[----:B-----5:R-:W-:Y:S04]  /*c360*/  STG.E desc[UR4][R2.64+0x2080], R21 ;  /* 0x0020801502007986 */ /* 0x020fe8000c101904 */
[----:B------:R-:W-:Y:S04]  /*c370*/  STG.E desc[UR4][R2.64+0x3f60], R13 ;  /* 0x003f600d02007986 */ /* 0x000fe8000c101904 */
[----:B------:R-:W-:Y:S04]  /*c380*/  STG.E desc[UR4][R2.64+0x4030], R23 ;  /* 0x0040301702007986 */ /* 0x000fe8000c101904 */
[----:B------:R-:W-:Y:S01]  /*c390*/  STG.E desc[UR4][R2.64+0x3fc8], R7 ;  /* 0x003fc80702007986 */ /* 0x000fe2000c101904 */
[----:B------:R-:W-:Y:S05]  /*c3a0*/  EXIT ;  /* 0x000000000000794d */ /* 0x000fea0003800000 */
.L_x_2:
        /* <DEDUP_REMOVED lines=11> */
[----:B0-----:R-:W3:Y:S04]  /*c460*/  LDG.E R13, desc[UR4][R2.64+0x68] ;  /* 0x00006804020d7981 */ /* 0x001ee8000c1e1900 */
[----:B------:R-:W4:Y:S04]  /*c470*/  LDG.E R15, desc[UR4][R2.64+0xd0] ;  /* 0x0000d004020f7981 */ /* 0x000f28000c1e1900 */
        /* <DEDUP_REMOVED lines=9> */
[C---:B------:R-:W-:Y:S02]  /*c510*/  IMAD R4, R0.reuse, 0x4, R5 ;  /* 0x0000000400047824 */ /* 0x040fe400078e0205 */
[----:B------:R-:W-:-:S03]  /*c520*/  IMAD R0, R0, 0x4, R9 ;  /* 0x0000000400007824 */ /* 0x000fc600078e0209 */
        /* <DEDUP_REMOVED lines=13> */
[----:B------:R-:W-:Y:S01]  /*c600*/  LDS R13, [R4+0x1fb0] ;  /* 0x001fb000040d7984 */ /* 0x000fe20000000800 */
[----:B0-----:R-:W-:-:S03]  /*c610*/  VIADDMNMX R7, R8, R7, R6, PT ;  /* 0x0000000708077246 */ /* 0x001fc60003800106 */
[----:B------:R-:W-:Y:S04]  /*c620*/  LDS R6, [R4+0x68] ;  /* 0x0000680004067984 */ /* 0x000fe80000000800 */
[----:B------:R-:W-:Y:S04]  /*c630*/  STS [R4], R7 ;  /* 0x0000000704007388 */ /* 0x000fe80000000800 */
[----:B------:R-:W-:Y:S04]  /*c640*/  LDS R9, [R5] ;  /* 0x0000000005097984 */ /* 0x000fe80000000800 */
[----:B------:R-:W0:Y:S04]  /*c650*/  LDS R10, [R0+0x68] ;  /* 0x00006800000a7984 */ /* 0x000e280000000800 */
[----:B------:R-:W-:Y:S01]  /*c660*/  LDS R7, [R4+0x2018] ;  /* 0x0020180004077984 */ /* 0x000fe20000000800 */
[----:B0-----:R-:W-:-:S03]  /*c670*/  VIADDMNMX R11, R10, R9, R6, PT ;  /* 0x000000090a0b7246 */ /* 0x001fc60003800106 */
[----:B------:R-:W-:Y:S04]  /*c680*/  LDS R6, [R4+0xd0] ;  /* 0x0000d00004067984 */ /* 0x000fe80000000800 */
[----:B------:R-:W-:Y:S04]  /*c690*/  STS [R4+0x68], R11 ;  /* 0x0000680b04007388 */ /* 0x000fe80000000800 */
[----:B------:R-:W0:Y:S04]  /*c6a0*/  LDS R12, [R0+0xd0] ;  /* 0x0000d000000c7984 */ /* 0x000e280000000800 */
[----:B------:R-:W-:Y:S01]  /*c6b0*/  LDS R11, [R4+0x3f60] ;  /* 0x003f6000040b7984 */ /* 0x000fe20000000800 */
[----:B0-----:R-:W-:-:S05]  /*c6c0*/  VIADDMNMX R9, R12, R9, R6, PT ;  /* 0x000000090c097246 */ /* 0x001fca0003800106 */
[----:B------:R-:W-:Y:S04]  /*c6d0*/  STS [R4+0xd0], R9 ;  /* 0x0000d00904007388 */ /* 0x000fe80000000800 */
[----:B------:R-:W0:Y:S04]  /*c6e0*/  LDS R6, [R5+0x1fb0] ;  /* 0x001fb00005067984 */ /* 0x000e280000000800 */
[----:B------:R-:W-:Y:S01]  /*c6f0*/  LDS R9, [R4+0x3fc8] ;  /* 0x003fc80004097984 */ /* 0x000fe20000000800 */
[----:B0-----:R-:W-:-:S03]  /*c700*/  VIADDMNMX R13, R8, R6, R13, PT ;  /* 0x00000006080d7246 */ /* 0x001fc6000380010d */
[----:B------:R-:W-:Y:S04]  /*c710*/  LDS R6, [R4+0x2080] ;  /* 0x0020800004067984 */ /* 0x000fe80000000800 */
[----:B------:R-:W-:Y:S04]  /*c720*/  STS [R4+0x1fb0], R13 ;  /* 0x001fb00d04007388 */ /* 0x000fe80000000800 */
[----:B------:R-:W0:Y:S02]  /*c730*/  LDS R15, [R5+0x1fb0] ;  /* 0x001fb000050f7984 */ /* 0x000e240000000800 */
[----:B0-----:R-:W-:-:S02]  /*c740*/  VIADDMNMX R7, R10, R15, R7, PT ;  /* 0x0000000f0a077246 */ /* 0x001fc40003800107 */
[----:B------:R-:W-:-:S03]  /*c750*/  VIADDMNMX R15, R12, R15, R6, PT ;  /* 0x0000000f0c0f7246 */ /* 0x000fc60003800106 */
[----:B------:R-:W-:Y:S04]  /*c760*/  STS [R4+0x2018], R7 ;  /* 0x0020180704007388 */ /* 0x000fe80000000800 */
[----:B------:R-:W-:Y:S04]  /*c770*/  STS [R4+0x2080], R15 ;  /* 0x0020800f04007388 */ /* 0x000fe80000000800 */
[----:B------:R-:W0:Y:S02]  /*c780*/  LDS R6, [R5+0x3f60] ;  /* 0x003f600005067984 */ /* 0x000e240000000800 */
[----:B0-----:R-:W-:-:S02]  /*c790*/  VIADDMNMX R11, R8, R6, R11, PT ;  /* 0x00000006080b7246 */ /* 0x001fc4000380010b */
[----:B------:R-:W-:Y:S04]  /*c7a0*/  LDS R6, [R4+0x4030] ;  /* 0x0040300004067984 */ /* 0x000fe80000000800 */
[----:B------:R-:W-:Y:S04]  /*c7b0*/  STS [R4+0x3f60], R11 ;  /* 0x003f600b04007388 */ /* 0x000fe80000000800 */
[----:B------:R-:W0:Y:S02]  /*c7c0*/  LDS R13, [R5+0x3f60] ;  /* 0x003f6000050d7984 */ /* 0x000e240000000800 */
[----:B0-----:R-:W-:-:S02]  /*c7d0*/  VIADDMNMX R9, R10, R13, R9, PT ;  /* 0x0000000d0a097246 */ /* 0x001fc40003800109 */
[----:B------:R-:W-:-:S03]  /*c7e0*/  VIADDMNMX R13, R12, R13, R6, PT ;  /* 0x0000000d0c0d7246 */ /* 0x000fc60003800106 */
[----:B------:R-:W-:Y:S04]  /*c7f0*/  STS [R4+0x3fc8], R9 ;  /* 0x003fc80904007388 */ /* 0x000fe80000000800 */
[----:B------:R-:W-:Y:S01]  /*c800*/  STS [R4+0x4030], R13 ;  /* 0x0040300d04007388 */ /* 0x000fe20000000800 */
[----:B------:R-:W-:Y:S06]  /*c810*/  BAR.SYNC.DEFER_BLOCKING 0x0 ;  /* 0x0000000000007b1d */ /* 0x000fec0000010000 */
[----:B------:R-:W-:Y:S04]  /*c820*/  LDS R6, [R4] ;  /* 0x0000000004067984 */ /* 0x000fe80000000800 */
[----:B------:R-:W-:Y:S04]  /*c830*/  LDS R7, [R5+0x4] ;  /* 0x0000040005077984 */ /* 0x000fe80000000800 */
[----:B------:R-:W0:Y:S04]  /*c840*/  LDS R8, [R0+0x138] ;  /* 0x0001380000087984 */ /* 0x000e280000000800 */
[----:B------:R-:W-:Y:S01]  /*c850*/  LDS R13, [R4+0x1fb0] ;  /* 0x001fb000040d7984 */ /* 0x000fe20000000800 */
[----:B0-----:R-:W-:-:S03]  /*c860*/  VIADDMNMX R7, R8, R7, R6, PT ;  /* 0x0000000708077246 */ /* 0x001fc60003800106 */
[----:B------:R-:W-:Y:S04]  /*c870*/  LDS R6, [R4+0x68] ;  /* 0x0000680004067984 */ /* 0x000fe80000000800 */
[----:B------:R-:W-:Y:S04]  /*c880*/  STS [R4], R7 ;  /* 0x0000000704007388 */ /* 0x000fe80000000800 */
[----:B------:R-:W-:Y:S04]  /*c890*/  LDS R11, [R5+0x4] ;  /* 0x00000400050b7984 */ /* 0x000fe80000000800 */
        /* <DEDUP_REMOVED lines=1005> */
[----:B------:R-:W0:Y:S02]  /*10770*/  LDS R8, [R0+0x2288] ;  /* 0x0022880000087984 */ /* 0x000e240000000800 */
[----:B0-----:R-:W-:-:S02]  /*10780*/  VIADDMNMX R13, R8, R13, R6, PT ;  /* 0x0000000d080d7246 */ /* 0x001fc40003800106 */
[----:B------:R-:W-:Y:S04]  /*10790*/  LDS R6, [R4+0xd0] ;  /* 0x0000d00004067984 */ /* 0x000fe80000000800 */
[----:B------:R-:W-:Y:S04]  /*107a0*/  STS [R4+0x68], R13 ;  /* 0x0000680d04007388 */ /* 0x000fe80000000800 */
[----:B------:R-:W-:Y:S04]  /*107b0*/  LDS R9, [R5+0x70] ;  /* 0x0000700005097984 */ /* 0x000fe80000000800 */
[----:B------:R-:W0:Y:S04]  /*107c0*/  LDS R10, [R0+0x22f0] ;  /* 0x0022f000000a7984 */ /* 0x000e280000000800 */
[----:B------:R-:W-:Y:S01]  /*107d0*/  LDS R13, [R4+0x2080] ;  /* 0x00208000040d7984 */ /* 0x000fe20000000800 */
[----:B0-----:R-:W-:-:S03]  /*107e0*/  VIADDMNMX R9, R10, R9, R6, PT ;  /* 0x000000090a097246 */ /* 0x001fc60003800106 */
[----:B------:R-:W-:Y:S04]  /*107f0*/  LDS R6, [R4+0x1fb0] ;  /* 0x001fb00004067984 */ /* 0x000fe80000000800 */
[----:B------:R-:W-:Y:S04]  /*10800*/  STS [R4+0xd0], R9 ;  /* 0x0000d00904007388 */ /* 0x000fe80000000800 */
[----:B------:R-:W0:Y:S02]  /*10810*/  LDS R11, [R5+0x2020] ;  /* 0x00202000050b7984 */ /* 0x000e240000000800 */
[----:B0-----:R-:W-:-:S05]  /*10820*/  VIADDMNMX R11, R7, R11, R6, PT ;  /* 0x0000000b070b7246 */ /* 0x001fca0003800106 */
[----:B------:R-:W-:Y:S04]  /*10830*/  STS [R4+0x1fb0], R11 ;  /* 0x001fb00b04007388 */ /* 0x000fe80000000800 */
[----:B------:R-:W0:Y:S04]  /*10840*/  LDS R6, [R5+0x2020] ;  /* 0x0020200005067984 */ /* 0x000e280000000800 */
[----:B------:R-:W-:Y:S01]  /*10850*/  LDS R11, [R4+0x4030] ;  /* 0x00403000040b7984 */ /* 0x000fe20000000800 */
        /* <DEDUP_REMOVED lines=31> */
[----:B------:R-:W0:Y:S02]  /*10a50*/  LDS R10, [R0+0x2428] ;  /* 0x00242800000a7984 */ /* 0x000e240000000800 */
        /* <DEDUP_REMOVED lines=1964> */
.L_x_3:
        /* <DEDUP_REMOVED lines=14> */
.L_x_11:


//--------------------- .text._Z11proc_1_globILi3ELi26ELi78EEvPiiii --------------------------
	.section	.text._Z11proc_1_globILi3ELi26ELi78EEvPiiii,"ax",@progbits
	.align	128
        .global         _Z11proc_1_globILi3ELi26ELi78EEvPiiii
        .type           _Z11proc_1_globILi3ELi26ELi78EEvPiiii,@function
        .size           _Z11proc_1_globILi3ELi26ELi78EEvPiiii,(.L_x_12 - _Z11proc_1_globILi3ELi26ELi78EEvPiiii)
        .other          _Z11proc_1_globILi3ELi26ELi78EEvPiiii,@"STO_CUDA_ENTRY STV_DEFAULT"
_Z11proc_1_globILi3ELi26ELi78EEvPiiii:
.text._Z11proc_1_globILi3ELi26ELi78EEvPiiii:
[----:B------:R-:W-:Y:S01]  /*0000*/  LDC R1, c[0x0][0x37c] ;  /* 0x0000df00ff017b82 */ /* 0x000fe20000000800 */
[----:B------:R-:W0:Y:S07]  /*0010*/  S2R R6, SR_TID.X ;  /* 0x0000000000067919 */ /* 0x000e2e0000002100 */
[----:B------:R-:W1:Y:S01]  /*0020*/  LDC.64 R8, c[0x0][0x388] ;  /* 0x0000e200ff087b82 */ /* 0x000e620000000a00 */
[----:B------:R-:W1:Y:S01]  /*0030*/  LDCU UR6, c[0x0][0x390] ;  /* 0x00007200ff0677ac */ /* 0x000e620008000800 */
[----:B------:R-:W2:Y:S01]  /*0040*/  S2R R4, SR_TID.Y ;  /* 0x0000000000047919 */ /* 0x000ea20000002200 */
[----:B------:R-:W3:Y:S05]  /*0050*/  LDCU.64 UR4, c[0x0][0x358] ;  /* 0x00006b00ff0477ac */ /* 0x000eea0008000a00 */
[----:B------:R-:W4:Y:S01]  /*0060*/  LDC.64 R2, c[0x0][0x380] ;  /* 0x0000e000ff027b82 */ /* 0x000f220000000a00 */
[----:B-1----:R-:W-:-:S04]  /*0070*/  IMAD R0, R8, UR6, R8 ;  /* 0x0000000608007c24 */ /* 0x002fc8000f8e0208 */
[----:B0-----:R-:W-:-:S04]  /*0080*/  IMAD R0, R0, R9, R6 ;  /* 0x0000000900007224 */ /* 0x001fc800078e0206 */
        /* <DEDUP_REMOVED lines=12> */
[----:B------:R-:W0:Y:S03]  /*0150*/  S2R R5, SR_CgaCtaId ;  /* 0x0000000000057919 */ /* 0x000e260000008800 */
[----:B0-----:R-:W-:-:S05]  /*0160*/  LEA R5, R5, R0, 0x18 ;  /* 0x0000000005057211 */ /* 0x001fca00078ec0ff */
[--C-:B------:R-:W-:Y:S02]  /*0170*/  IMAD R4, R4, 0x138, R5.reuse ;  /* 0x0000013804047824 */ /* 0x100fe400078e0205 */
[C---:B------:R-:W-:Y:S02]  /*0180*/  IMAD R5, R6.reuse, 0x4, R5 ;  /* 0x0000000406057824 */ /* 0x040fe400078e0205 */
        /* <DEDUP_REMOVED lines=13> */
[----:B------:R-:W0:Y:S02]  /*0260*/  LDS R8, [R5] ;  /* 0x0000000005087984 */ /* 0x000e240000000800 */
[----:B0-----:R-:W-:-:S02]  /*0270*/  VIADDMNMX R7, R8, R7, R6, PT ;  /* 0x0000000708077246 */ /* 0x001fc40003800106 */
[----:B------:R-:W-:Y:S04]  /*0280*/  LDS R6, [R0+0x68] ;  /* 0x0000680000067984 */ /* 0x000fe80000000800 */
[----:B------:R-:W-:Y:S04]  /*0290*/  STS [R0], R7 ;  /* 0x0000000700007388 */ /* 0x000fe80000000800 */
[----:B------:R-:W-:Y:S04]  /*02a0*/  LDS R9, [R4] ;  /* 0x0000000004097984 */ /* 0x000fe80000000800 */
        /* <DEDUP_REMOVED lines=8> */
[----:B------:R-:W-:Y:S04]  /*0330*/  LDS R13, [R4+0x1fb0] ;  /* 0x001fb000040d7984 */ /* 0x000fe80000000800 */
[----:B------:R-:W0:Y:S02]  /*0340*/  LDS R7, [R5] ;  /* 0x0000000005077984 */ /* 0x000e240000000800 */
        /* <DEDUP_REMOVED lines=66> */
[----:B------:R-:W-:Y:S04]  /*0770*/  LDS R17, [R0+0x3f60] ;  /* 0x003f600000117984 */ /* 0x000fe80000000800 */
        /* <DEDUP_REMOVED lines=958> */
[----:B------:R-:W0:Y:S02]  /*4360*/  LDS R8, [R5+0x1fb0] ;  /* 0x001fb00005087984 */ /* 0x000e240000000800 */
[----:B0-----:R-:W-:-:S02]  /*4370*/  VIADDMNMX R11, R8, R11, R6, PT ;  /* 0x0000000b080b7246 */ /* 0x001fc40003800106 */
        /* <DEDUP_REMOVED lines=39> */
[----:B0-----:R-:W-:-:S05]  /*45f0*/  VIADDMNMX R7, R8, R7, R6, PT ;  /* 0x0000000708077246 */ /* 0x001fca0003800106 */
        /* <DEDUP_REMOVED lines=2367> */
.L_x_4:
        /* <DEDUP_REMOVED lines=9> */
.L_x_12:


//--------------------- .text._Z10build_distILi3ELi26ELi78EEvPiiS0_ii --------------------------
	.section	.text._Z10build_distILi3ELi26ELi78EEvPiiS0_ii,"ax",@progbits
	.align	128
        .global         _Z10build_distILi3ELi26ELi78EEvPiiS0_ii
        .type           _Z10build_distILi3ELi26ELi78EEvPiiS0_ii,@function
        .size           _Z10build_distILi3ELi26ELi78EEvPiiS0_ii,(.L_x_13 - _Z10build_distILi3ELi26ELi78EEvPiiS0_ii)
        .other          _Z10build_distILi3ELi26ELi78EEvPiiS0_ii,@"STO_CUDA_ENTRY STV_DEFAULT"
_Z10build_distILi3ELi26ELi78EEvPiiS0_ii:
.text._Z10build_distILi3ELi26ELi78EEvPiiS0_ii:
[----:B------:R-:W-:Y:S01]  /*0000*/  LDC R1, c[0x0][0x37c] ;  /* 0x0000df00ff017b82 */ /* 0x000fe20000000800 */
[----:B------:R-:W0:Y:S07]  /*0010*/  S2R R3, SR_TID.X ;  /* 0x0000000000037919 */ /* 0x000e2e0000002100 */
[----:B------:R-:W0:Y:S01]  /*0020*/  S2UR UR4, SR_CTAID.X ;  /* 0x00000000000479c3 */ /* 0x000e220000002500 */
[----:B------:R-:W1:Y:S07]  /*0030*/  LDCU UR5, c[0x0][0x388] ;  /* 0x00007100ff0577ac */ /* 0x000e6e0008000800 */
[----:B------:R-:W0:Y:S02]  /*0040*/  LDC R0, c[0x0][0x360] ;  /* 0x0000d800ff007b82 */ /* 0x000e240000000800 */
[----:B0-----:R-:W-:-:S05]  /*0050*/  IMAD R0, R0, UR4, R3 ;  /* 0x0000000400007c24 */ /* 0x001fca000f8e0203 */
[----:B-1----:R-:W-:-:S13]  /*0060*/  ISETP.GE.AND P0, PT, R0, UR5, PT ;  /* 0x0000000500007c0c */ /* 0x002fda000bf06270 */
[----:B------:R-:W-:Y:S05]  /*0070*/  @P0 EXIT ;  /* 0x000000000000094d */ /* 0x000fea0003800000 */
[----:B------:R-:W0:Y:S01]  /*0080*/  LDC.64 R4, c[0x0][0x380] ;  /* 0x0000e000ff047b82 */ /* 0x000e220000000a00 */
[----:B------:R-:W1:Y:S01]  /*0090*/  LDCU.64 UR4, c[0x0][0x358] ;  /* 0x00006b00ff0477ac */ /* 0x000e620008000a00 */
[----:B------:R-:W-:Y:S01]  /*00a0*/  LEA R3, R0, R0, 0x1 ;  /* 0x0000000000037211 */ /* 0x000fe200078e08ff */
[----:B------:R-:W-:Y:S01]  /*00b0*/  HFMA2 R6, -RZ, RZ, 0, 0 ;  /* 0x00000000ff067431 */ /* 0x000fe200000001ff */
[----:B------:R-:W2:Y:S03]  /*00c0*/  LDCU.64 UR6, c[0x0][0x398] ;  /* 0x00007300ff0677ac */ /* 0x000ea60008000a00 */
[----:B0-----:R-:W-:Y:S01]  /*00d0*/  IMAD.WIDE R4, R3, 0x4, R4 ;  /* 0x0000000403047825 */ /* 0x001fe200078e0204 */
[----:B------:R-:W-:Y:S01]  /*00e0*/  MOV R8, RZ ;  /* 0x000000ff00087202 */ /* 0x000fe20000000f00 */
[----:B------:R-:W0:Y:S03]  /*00f0*/  LDC.64 R2, c[0x0][0x390] ;  /* 0x0000e400ff027b82 */ /* 0x000e260000000a00 */
[----:B-1----:R-:W3:Y:S04]  /*0100*/  LDG.E R7, desc[UR4][R4.64] ;  /* 0x0000000404077981 */ /* 0x002ee8000c1e1900 */
[----:B------:R-:W4:Y:S04]  /*0110*/  LDG.E R9, desc[UR4][R4.64+0x4] ;  /* 0x0000040404097981 */ /* 0x000f28000c1e1900 */
[----:B------:R-:W5:Y:S01]  /*0120*/  LDG.E R11, desc[UR4][R4.64+0x8] ;  /* 0x00000804040b7981 */ /* 0x000f62000c1e1900 */
[----:B---3--:R-:W-:-:S04]  /*0130*/  IMAD.HI R0, R7, -0x2df2df2d, R6 ;  /* 0xd20d20d307007827 */ /* 0x008fc800078e0206 */
[----:B----4-:R-:W-:Y:S01]  /*0140*/  IMAD.HI R6, R9, -0x2df2df2d, R8 ;  /* 0xd20d20d309067827 */ /* 0x010fe200078e0208 */
[----:B------:R-:W-:-:S04]  /*0150*/  SHF.R.U32.HI R13, RZ, 0x1f, R0 ;  /* 0x0000001fff0d7819 */ /* 0x000fc80000011600 */
[----:B------:R-:W-:Y:S02]  /*0160*/  SHF.R.U32.HI R15, RZ, 0x1f, R6 ;  /* 0x0000001fff0f7819 */ /* 0x000fe40000011606 */
[----:B------:R-:W-:Y:S02]  /*0170*/  LEA.HI.SX32 R13, R0, R13, 0x1a ;  /* 0x0000000d000d7211 */ /* 0x000fe400078fd2ff */
[----:B------:R-:W-:-:S03]  /*0180*/  LEA.HI.SX32 R8, R6, R15, 0x1a ;  /* 0x0000000f06087211 */ /* 0x000fc600078fd2ff */
[C---:B------:R-:W-:Y:S02]  /*0190*/  IMAD R6, R13.reuse, -0x4e, R7 ;  /* 0xffffffb20d067824 */ /* 0x040fe400078e0207 */
[----:B------:R-:W-:Y:S02]  /*01a0*/  IMAD R9, R8, -0x4e, R9 ;  /* 0xffffffb208097824 */ /* 0x000fe400078e0209 */
[----:B--2---:R-:W-:Y:S02]  /*01b0*/  IMAD R8, R13, UR7, R8 ;  /* 0x000000070d087c24 */ /* 0x004fe4000f8e0208 */
[----:B------:R-:W-:-:S04]  /*01c0*/  IMAD R9, R6, 0x4e, R9 ;  /* 0x0000004e06097824 */ /* 0x000fc800078e0209 */
[----:B------:R-:W-:-:S04]  /*01d0*/  IMAD R9, R8, UR6, R9 ;  /* 0x0000000608097c24 */ /* 0x000fc8000f8e0209 */
[----:B0-----:R-:W-:-:S05]  /*01e0*/  IMAD.WIDE R2, R9, 0x4, R2 ;  /* 0x0000000409027825 */ /* 0x001fca00078e0202 */
[----:B-----5:R-:W-:Y:S01]  /*01f0*/  STG.E desc[UR4][R2.64], R11 ;  /* 0x0000000b02007986 */ /* 0x020fe2000c101904 */
[----:B------:R-:W-:Y:S05]  /*0200*/  EXIT ;  /* 0x000000000000794d */ /* 0x000fea0003800000 */
.L_x_5:
        /* <DEDUP_REMOVED lines=15> */
.L_x_13:


//--------------------- .text._Z9init_distILi3ELi26ELi78EEvPiii --------------------------
	.section	.text._Z9init_distILi3ELi26ELi78EEvPiii,"ax",@progbits
	.align	128
        .global         _Z9init_distILi3ELi26ELi78EEvPiii
        .type           _Z9init_distILi3ELi26ELi78EEvPiii,@function
        .size           _Z9init_distILi3ELi26ELi78EEvPiii,(.L_x_14 - _Z9init_distILi3ELi26ELi78EEvPiii)
        .other          _Z9init_distILi3ELi26ELi78EEvPiii,@"STO_CUDA_ENTRY STV_DEFAULT"
_Z9init_distILi3ELi26ELi78EEvPiii:
.text._Z9init_distILi3ELi26ELi78EEvPiii:
[----:B------:R-:W-:Y:S01]  /*0000*/  LDC R1, c[0x0][0x37c] ;  /* 0x0000df00ff017b82 */ /* 0x000fe20000000800 */
[----:B------:R-:W0:Y:S07]  /*0010*/  S2R R5, SR_TID.X ;  /* 0x0000000000057919 */ /* 0x000e2e0000002100 */
[----:B------:R-:W1:Y:S01]  /*0020*/  LDC R7, c[0x0][0x364] ;  /* 0x0000d900ff077b82 */ /* 0x000e620000000800 */
[----:B------:R-:W2:Y:S01]  /*0030*/  LDCU.64 UR6, c[0x0][0x388] ;  /* 0x00007100ff0677ac */ /* 0x000ea20008000a00 */
[----:B------:R-:W1:Y:S06]  /*0040*/  S2R R0, SR_TID.Y ;  /* 0x0000000000007919 */ /* 0x000e6c0000002200 */
[----:B------:R-:W0:Y:S08]  /*0050*/  S2UR UR5, SR_CTAID.X ;  /* 0x00000000000579c3 */ /* 0x000e300000002500 */
[----:B------:R-:W0:Y:S08]  /*0060*/  LDC R4, c[0x0][0x360] ;  /* 0x0000d800ff047b82 */ /* 0x000e300000000800 */
[----:B------:R-:W1:Y:S08]  /*0070*/  S2UR UR4, SR_CTAID.Y ;  /* 0x00000000000479c3 */ /* 0x000e700000002600 */
[----:B------:R-:W3:Y:S01]  /*0080*/  LDC.64 R2, c[0x0][0x380] ;  /* 0x0000e000ff027b82 */ /* 0x000ee20000000a00 */
[----:B0-----:R-:W-:-:S02]  /*0090*/  IMAD R5, R4, UR5, R5 ;  /* 0x0000000504057c24 */ /* 0x001fc4000f8e0205 */
[----:B------:R-:W-:Y:S02]  /*00a0*/  HFMA2 R4, -RZ, RZ, 0, 0 ;  /* 0x00000000ff047431 */ /* 0x000fe400000001ff */
[----:B-1----:R-:W-:Y:S01]  /*00b0*/  IMAD R7, R7, UR4, R0 ;  /* 0x0000000407077c24 */ /* 0x002fe2000f8e0200 */
[----:B------:R-:W0:Y:S02]  /*00c0*/  LDCU.64 UR4, c[0x0][0x358] ;  /* 0x00006b00ff0477ac */ /* 0x000e240008000a00 */
[----:B------:R-:W-:Y:S02]  /*00d0*/  IMAD.HI R4, R5, -0x2df2df2d, R4 ;  /* 0xd20d20d305047827 */ /* 0x000fe400078e0204 */
[----:B------:R-:W-:Y:S02]  /*00e0*/  SHF.R.U32.HI R0, RZ, 0x1, R7 ;  /* 0x00000001ff007819 */ /* 0x000fe40000011607 */
[----:B------:R-:W-:Y:S02]  /*00f0*/  ISETP.NE.AND P0, PT, R7, R5, PT ;  /* 0x000000050700720c */ /* 0x000fe40003f05270 */
[----:B------:R-:W-:Y:S01]  /*0100*/  SHF.R.U32.HI R9, RZ, 0x1f, R4 ;  /* 0x0000001fff097819 */ /* 0x000fe20000011604 */
[----:B------:R-:W-:-:S03]  /*0110*/  IMAD.HI.U32 R0, R0, -0x2df2df2d, RZ ;  /* 0xd20d20d300007827 */ /* 0x000fc600078e00ff */
[----:B------:R-:W-:Y:S02]  /*0120*/  LEA.HI.SX32 R9, R4, R9, 0x1a ;  /* 0x0000000904097211 */ /* 0x000fe400078fd2ff */
[----:B------:R-:W-:-:S03]  /*0130*/  SHF.R.U32.HI R0, RZ, 0x5, R0 ;  /* 0x00000005ff007819 */ /* 0x000fc60000011600 */
[----:B------:R-:W-:Y:S01]  /*0140*/  IMAD R11, R9, -0x4e, R5 ;  /* 0xffffffb2090b7824 */ /* 0x000fe200078e0205 */
[----:B------:R-:W-:Y:S01]  /*0150*/  SEL R5, RZ, 0x3fffffff, !P0 ;  /* 0x3fffffffff057807 */ /* 0x000fe20004000000 */
[C---:B------:R-:W-:Y:S02]  /*0160*/  IMAD R4, R0.reuse, -0x4e, R7 ;  /* 0xffffffb200047824 */ /* 0x040fe400078e0207 */
[----:B--2---:R-:W-:Y:S02]  /*0170*/  IMAD R0, R0, UR7, R9 ;  /* 0x0000000700007c24 */ /* 0x004fe4000f8e0209 */
[----:B------:R-:W-:-:S04]  /*0180*/  IMAD R11, R4, 0x4e, R11 ;  /* 0x0000004e040b7824 */ /* 0x000fc800078e020b */
[----:B------:R-:W-:-:S04]  /*0190*/  IMAD R11, R0, UR6, R11 ;  /* 0x00000006000b7c24 */ /* 0x000fc8000f8e020b */
[----:B---3--:R-:W-:-:S05]  /*01a0*/  IMAD.WIDE R2, R11, 0x4, R2 ;  /* 0x000000040b027825 */ /* 0x008fca00078e0202 */
[----:B0-----:R-:W-:Y:S01]  /*01b0*/  STG.E desc[UR4][R2.64], R5 ;  /* 0x0000000502007986 */ /* 0x001fe2000c101904 */
[----:B------:R-:W-:Y:S05]  /*01c0*/  EXIT ;  /* 0x000000000000794d */ /* 0x000fea0003800000 */
.L_x_6:
        /* <DEDUP_REMOVED lines=11> */
.L_x_14:


//--------------------- .text._Z14build_blk_distPiiS_i --------------------------
	.section	.text._Z14build_blk_distPiiS_i,"ax",@progbits
	.align	128
        .global         _Z14build_blk_distPiiS_i
        .type           _Z14build_blk_distPiiS_i,@function
        .size           _Z14build_blk_distPiiS_i,(.L_x_15 - _Z14build_blk_distPiiS_i)
        .other          _Z14build_blk_distPiiS_i,@"STO_CUDA_ENTRY STV_DEFAULT"
_Z14build_blk_distPiiS_i:
.text._Z14build_blk_distPiiS_i:
        /* <DEDUP_REMOVED lines=11> */
[----:B------:R-:W2:Y:S04]  /*00b0*/  LDCU UR6, c[0x0][0x398] ;  /* 0x00007300ff0677ac */ /* 0x000ea80008000800 */
[----:B0-----:R-:W-:Y:S02]  /*00c0*/  IMAD.WIDE R2, R5, 0x4, R2 ;  /* 0x0000000405027825 */ /* 0x001fe400078e0202 */
[----:B------:R-:W0:Y:S03]  /*00d0*/  LDC.64 R4, c[0x0][0x390] ;  /* 0x0000e400ff047b82 */ /* 0x000e260000000a00 */
[----:B-1----:R-:W2:Y:S04]  /*00e0*/  LDG.E R0, desc[UR4][R2.64] ;  /* 0x0000000402007981 */ /* 0x002ea8000c1e1900 */
[----:B------:R-:W2:Y:S04]  /*00f0*/  LDG.E R7, desc[UR4][R2.64+0x4] ;  /* 0x0000040402077981 */ /* 0x000ea8000c1e1900 */
[----:B------:R-:W3:Y:S01]  /*0100*/  LDG.E R9, desc[UR4][R2.64+0x8] ;  /* 0x0000080402097981 */ /* 0x000ee2000c1e1900 */
[----:B--2---:R-:W-:-:S04]  /*0110*/  IMAD R7, R0, UR6, R7 ;  /* 0x0000000600077c24 */ /* 0x004fc8000f8e0207 */
[----:B0-----:R-:W-:-:S05]  /*0120*/  IMAD.WIDE R4, R7, 0x4, R4 ;  /* 0x0000000407047825 */ /* 0x001fca00078e0204 */
[----:B---3--:R-:W-:Y:S01]  /*0130*/  STG.E desc[UR4][R4.64], R9 ;  /* 0x0000000904007986 */ /* 0x008fe2000c101904 */
[----:B------:R-:W-:Y:S05]  /*0140*/  EXIT ;  /* 0x000000000000794d */ /* 0x000fea0003800000 */
.L_x_7:
        /* <DEDUP_REMOVED lines=11> */
.L_x_15:


//--------------------- .text._Z13init_blk_distPii --------------------------
	.section	.text._Z13init_blk_distPii,"ax",@progbits
	.align	128
        .global         _Z13init_blk_distPii
        .type           _Z13init_blk_distPii,@function
        .size           _Z13init_blk_distPii,(.L_x_16 - _Z13init_blk_distPii)
        .other          _Z13init_blk_distPii,@"STO_CUDA_ENTRY STV_DEFAULT"
_Z13init_blk_distPii:
.text._Z13init_blk_distPii:
[----:B------:R-:W-:Y:S01]  /*0000*/  LDC R1, c[0x0][0x37c] ;  /* 0x0000df00ff017b82 */ /* 0x000fe20000000800 */
[----:B------:R-:W0:Y:S07]  /*0010*/  S2R R5, SR_TID.Y ;  /* 0x0000000000057919 */ /* 0x000e2e0000002200 */
[----:B------:R-:W0:Y:S01]  /*0020*/  S2UR UR6, SR_CTAID.Y ;  /* 0x00000000000679c3 */ /* 0x000e220000002600 */
[----:B------:R-:W1:Y:S01]  /*0030*/  LDCU UR8, c[0x0][0x388] ;  /* 0x00007100ff0877ac */ /* 0x000e620008000800 */
[----:B------:R-:W2:Y:S01]  /*0040*/  S2R R7, SR_TID.X ;  /* 0x0000000000077919 */ /* 0x000ea20000002100 */
[----:B------:R-:W3:Y:S05]  /*0050*/  LDCU.64 UR4, c[0x0][0x358] ;  /* 0x00006b00ff0477ac */ /* 0x000eea0008000a00 */
[----:B------:R-:W0:Y:S08]  /*0060*/  LDC R0, c[0x0][0x364] ;  /* 0x0000d900ff007b82 */ /* 0x000e300000000800 */
[----:B------:R-:W2:Y:S08]  /*0070*/  S2UR UR7, SR_CTAID.X ;  /* 0x00000000000779c3 */ /* 0x000eb00000002500 */
[----:B------:R-:W2:Y:S08]  /*0080*/  LDC R4, c[0x0][0x360] ;  /* 0x0000d800ff047b82 */ /* 0x000eb00000000800 */
[----:B------:R-:W4:Y:S01]  /*0090*/  LDC.64 R2, c[0x0][0x380] ;  /* 0x0000e000ff027b82 */ /* 0x000f220000000a00 */
[----:B0-----:R-:W-:-:S02]  /*00a0*/  IMAD R0, R0, UR6, R5 ;  /* 0x0000000600007c24 */ /* 0x001fc4000f8e0205 */
[----:B--2---:R-:W-:-:S04]  /*00b0*/  IMAD R5, R4, UR7, R7 ;  /* 0x0000000704057c24 */ /* 0x004fc8000f8e0207 */
[C---:B-1----:R-:W-:Y:S01]  /*00c0*/  IMAD R7, R0.reuse, UR8, R5 ;  /* 0x0000000800077c24 */ /* 0x042fe2000f8e0205 */
[----:B------:R-:W-:-:S03]  /*00d0*/  ISETP.NE.AND P0, PT, R0, R5, PT ;  /* 0x000000050000720c */ /* 0x000fc60003f05270 */
[----:B----4-:R-:W-:Y:S01]  /*00e0*/  IMAD.WIDE R2, R7, 0x4, R2 ;  /* 0x0000000407027825 */ /* 0x010fe200078e0202 */
[----:B------:R-:W-:-:S05]  /*00f0*/  SEL R5, RZ, 0x3fffffff, !P0 ;  /* 0x3fffffffff057807 */ /* 0x000fca0004000000 */
[----:B---3--:R-:W-:Y:S01]  /*0100*/  STG.E desc[UR4][R2.64], R5 ;  /* 0x0000000502007986 */ /* 0x008fe2000c101904 */
[----:B------:R-:W-:Y:S05]  /*0110*/  EXIT ;  /* 0x000000000000794d */ /* 0x000fea0003800000 */
.L_x_8:
        /* <DEDUP_REMOVED lines=14> */
.L_x_16:


//--------------------- .nv.shared.reserved.0     --------------------------
	.section	.nv.shared.reserved.0,"aw",@nobits
	.weak		__nv_reservedSMEM_offset_0_alias
	.size		__nv_reservedSMEM_offset_0_alias, 0, 64
	.other		__nv_reservedSMEM_offset_0_alias,@"STO_CUDA_RESERVED_SHARED STV_DEFAULT"
__nv_reservedSMEM_offset_0_alias:
	.zero		0
	.zero		64


//--------------------- .nv.shared._Z11proc_3_globILi3ELi26ELi78EEvPiiiiii --------------------------
	.section	.nv.shared._Z11proc_3_globILi3ELi26ELi78EEvPiiiiii,"aw",@nobits
	.sectionflags	@""
	.align	4
.nv.shared._Z11proc_3_globILi3ELi26ELi78EEvPiiiiii:
	.zero		49696


//--------------------- .nv.shared._Z11proc_2_globILi3ELi26ELi78EEvPiiiii --------------------------
	.section	.nv.shared._Z11proc_2_globILi3ELi26ELi78EEvPiiiii,"aw",@nobits
	.sectionflags	@""
	.align	4
.nv.shared._Z11proc_2_globILi3ELi26ELi78EEvPiiiii:
	.zero		49696


//--------------------- .nv.shared._Z11proc_1_globILi3ELi26ELi78EEvPiiii --------------------------
	.section	.nv.shared._Z11proc_1_globILi3ELi26ELi78EEvPiiii,"aw",@nobits
	.sectionflags	@""
	.align	4
.nv.shared._Z11proc_1_globILi3ELi26ELi78EEvPiiii:
	.zero		25360


//--------------------- .nv.constant0._Z9copy_distILi3ELi26ELi78EEvPiiS0_ii --------------------------
	.section	.nv.constant0._Z9copy_distILi3ELi26ELi78EEvPiiS0_ii,"a",@progbits
	.sectionflags	@""
	.align	4
.nv.constant0._Z9copy_distILi3ELi26ELi78EEvPiiS0_ii:
	.zero		928


//--------------------- .nv.constant0._Z11proc_3_globILi3ELi26ELi78EEvPiiiiii --------------------------
	.section	.nv.constant0._Z11proc_3_globILi3ELi26ELi78EEvPiiiiii,"a",@progbits
	.sectionflags	@""
	.align	4
.nv.constant0._Z11proc_3_globILi3ELi26ELi78EEvPiiiiii:
	.zero		924


//--------------------- .nv.constant0._Z11proc_2_globILi3ELi26ELi78EEvPiiiii --------------------------
	.section	.nv.constant0._Z11proc_2_globILi3ELi26ELi78EEvPiiiii,"a",@progbits
	.sectionflags	@""
	.align	4
.nv.constant0._Z11proc_2_globILi3ELi26ELi78EEvPiiiii:
	.zero		920


//--------------------- .nv.constant0._Z11proc_1_globILi3ELi26ELi78EEvPiiii --------------------------
	.section	.nv.constant0._Z11proc_1_globILi3ELi26ELi78EEvPiiii,"a",@progbits
	.sectionflags	@""
	.align	4
.nv.constant0._Z11proc_1_globILi3ELi26ELi78EEvPiiii:
	.zero		916


//--------------------- .nv.constant0._Z10build_distILi3ELi26ELi78EEvPiiS0_ii --------------------------
	.section	.nv.constant0._Z10build_distILi3ELi26ELi78EEvPiiS0_ii,"a",@progbits
	.sectionflags	@""
	.align	4
.nv.constant0._Z10build_distILi3ELi26ELi78EEvPiiS0_ii:
	.zero		928


//--------------------- .nv.constant0._Z9init_distILi3ELi26ELi78EEvPiii --------------------------
	.section	.nv.constant0._Z9init_distILi3ELi26ELi78EEvPiii,"a",@progbits
	.sectionflags	@""
	.align	4
.nv.constant0._Z9init_distILi3ELi26ELi78EEvPiii:
	.zero		912


//--------------------- .nv.constant0._Z14build_blk_distPiiS_i --------------------------
	.section	.nv.constant0._Z14build_blk_distPiiS_i,"a",@progbits
	.sectionflags	@""
	.align	4
.nv.constant0._Z14build_blk_distPiiS_i:
	.zero		924


//--------------------- .nv.constant0._Z13init_blk_distPii --------------------------
	.section	.nv.constant0._Z13init_blk_distPii,"a",@progbits
	.sectionflags	@""
	.align	4
.nv.constant0._Z13init_blk_distPii:
	.zero		908


//--------------------- SYMBOLS --------------------------

	.type		.nv.reservedSmem.offset0,@object
	.size		.nv.reservedSmem.offset0,0x4
	.type		.nv.reservedSmem.cap,@object
	.size		.nv.reservedSmem.cap,0x4
